	.target	sm_100a

	.elftype	@"ET_EXEC"


//--------------------- .note.nv.tkinfo           --------------------------
	.section	.note.nv.tkinfo,"",@"SHT_NOTE"
	.sectionflags	@"SHF_NOTE_NV_TKINFO"
	.tkinfo
        /*0018*/ 	.word	0x00000081
        /*0030*/ 	.string	""
        /*0030*/ 	.string	"ptxas-blackwell"
        /*0030*/ 	.string	"Cuda compilation tools, release 12.9, V12.9.86"
        /*0030*/ 	.string	"Build cuda_12.9.r12.9/compiler.36037853_0"
        /*0030*/ 	.string	"-v  -suppress-debug-info  -lineinfo  -arch sm_100a "



//--------------------- .note.nv.cuver            --------------------------
	.section	.note.nv.cuver,"",@"SHT_NOTE"
	.sectionflags	@"SHF_NOTE_NV_CUVER"
        /*0018*/ 	.short	0x0001
        /*001a*/ 	.short	0x0064
        /*001c*/ 	.short	0x0001
        /*001e*/ 	.short	0x0000
        /*0020*/ 	.short	0x0001
        /*0022*/ 	.short	0x0000


//--------------------- .nv.info                  --------------------------
	.section	.nv.info,"",@"SHT_CUDA_INFO"
	.align	4


	//----- nvinfo : EIATTR_REGCOUNT
	.align		4
        /*0000*/ 	.byte	0x04, 0x2f
        /*0002*/ 	.short	(.L_4 - .L_3)
	.align		4
.L_3:
        /*0004*/ 	.word	index@(matmul_kernel)
        /*0008*/ 	.word	0x000000ff


	//----- nvinfo : EIATTR_FRAME_SIZE
	.align		4
.L_4:
        /*000c*/ 	.byte	0x04, 0x11
        /*000e*/ 	.short	(.L_6 - .L_5)
	.align		4
.L_5:
        /*0010*/ 	.word	index@($__internal_2_$__cuda_sm10x_tcgen05_guardrail_trap_unallocated_columns_being_dealloced)
        /*0014*/ 	.word	0x00000278


	//----- nvinfo : EIATTR_FRAME_SIZE
	.align		4
.L_6:
        /*0018*/ 	.byte	0x04, 0x11
        /*001a*/ 	.short	(.L_8 - .L_7)
	.align		4
.L_7:
        /*001c*/ 	.word	index@($__internal_1_$__cuda_sm10x_tcgen05_guardrail_trap_phase_invalid_during_alloc)
        /*0020*/ 	.word	0x00000278


	//----- nvinfo : EIATTR_FRAME_SIZE
	.align		4
.L_8:
        /*0024*/ 	.byte	0x04, 0x11
        /*0026*/ 	.short	(.L_10 - .L_9)
	.align		4
.L_9:
        /*0028*/ 	.word	index@($__internal_0_$__cuda_sm10x_tcgen05_guardrail_trap_col_being_dealloced_not_returned_by_alloc)
        /*002c*/ 	.word	0x00000278


	//----- nvinfo : EIATTR_FRAME_SIZE
	.align		4
.L_10:
        /*0030*/ 	.byte	0x04, 0x11
        /*0032*/ 	.short	(.L_12 - .L_11)
	.align		4
.L_11:
        /*0034*/ 	.word	index@(matmul_kernel)
        /*0038*/ 	.word	0x00000278


	//----- nvinfo : EIATTR_MIN_STACK_SIZE
	.align		4
.L_12:
        /*003c*/ 	.byte	0x04, 0x12
        /*003e*/ 	.short	(.L_14 - .L_13)
	.align		4
.L_13:
        /*0040*/ 	.word	index@(matmul_kernel)
        /*0044*/ 	.word	0x00000278
.L_14:


//--------------------- .nv.info.matmul_kernel    --------------------------
	.section	.nv.info.matmul_kernel,"",@"SHT_CUDA_INFO"
	.sectionflags	@""
	.align	4


	//----- nvinfo : EIATTR_CUDA_API_VERSION
	.align		4
        /*0000*/ 	.byte	0x04, 0x37
        /*0002*/ 	.short	(.L_16 - .L_15)
.L_15:
        /*0004*/ 	.word	0x00000081


	//----- nvinfo : EIATTR_KPARAM_INFO
	.align		4
.L_16:
        /*0008*/ 	.byte	0x04, 0x17
        /*000a*/ 	.short	(.L_18 - .L_17)
.L_17:
        /*000c*/ 	.word	0x00000000
        /*0010*/ 	.short	0x000d
        /*0012*/ 	.short	0x0048
        /*0014*/ 	.byte	0x00, 0xf4, 0x21, 0x00


	//----- nvinfo : EIATTR_KPARAM_INFO
	.align		4
.L_18:
        /*0018*/ 	.byte	0x04, 0x17
        /*001a*/ 	.short	(.L_20 - .L_19)
.L_19:
        /*001c*/ 	.word	0x00000000
        /*0020*/ 	.short	0x000c
        /*0022*/ 	.short	0x0040
        /*0024*/ 	.byte	0x00, 0xf4, 0x21, 0x00


	//----- nvinfo : EIATTR_KPARAM_INFO
	.align		4
.L_20:
        /*0028*/ 	.byte	0x04, 0x17
        /*002a*/ 	.short	(.L_22 - .L_21)
.L_21:
        /*002c*/ 	.word	0x00000000
        /*0030*/ 	.short	0x000b
        /*0032*/ 	.short	0x0038
        /*0034*/ 	.byte	0x00, 0xf0, 0x11, 0x00


	//----- nvinfo : EIATTR_KPARAM_INFO
	.align		4
.L_22:
        /*0038*/ 	.byte	0x04, 0x17
        /*003a*/ 	.short	(.L_24 - .L_23)
.L_23:
        /*003c*/ 	.word	0x00000000
        /*0040*/ 	.short	0x000a
        /*0042*/ 	.short	0x0034
        /*0044*/ 	.byte	0x00, 0xf0, 0x11, 0x00


	//----- nvinfo : EIATTR_KPARAM_INFO
	.align		4
.L_24:
        /*0048*/ 	.byte	0x04, 0x17
        /*004a*/ 	.short	(.L_26 - .L_25)
.L_25:
        /*004c*/ 	.word	0x00000000
        /*0050*/ 	.short	0x0009
        /*0052*/ 	.short	0x0030
        /*0054*/ 	.byte	0x00, 0xf0, 0x11, 0x00


	//----- nvinfo : EIATTR_KPARAM_INFO
	.align		4
.L_26:
        /*0058*/ 	.byte	0x04, 0x17
        /*005a*/ 	.short	(.L_28 - .L_27)
.L_27:
        /*005c*/ 	.word	0x00000000
        /*0060*/ 	.short	0x0008
        /*0062*/ 	.short	0x002c
        /*0064*/ 	.byte	0x00, 0xf0, 0x11, 0x00


	//----- nvinfo : EIATTR_KPARAM_INFO
	.align		4
.L_28:
        /*0068*/ 	.byte	0x04, 0x17
        /*006a*/ 	.short	(.L_30 - .L_29)
.L_29:
        /*006c*/ 	.word	0x00000000
        /*0070*/ 	.short	0x0007
        /*0072*/ 	.short	0x0028
        /*0074*/ 	.byte	0x00, 0xf0, 0x11, 0x00


	//----- nvinfo : EIATTR_KPARAM_INFO
	.align		4
.L_30:
        /*0078*/ 	.byte	0x04, 0x17
        /*007a*/ 	.short	(.L_32 - .L_31)
.L_31:
        /*007c*/ 	.word	0x00000000
        /*0080*/ 	.short	0x0006
        /*0082*/ 	.short	0x0024
        /*0084*/ 	.byte	0x00, 0xf0, 0x11, 0x00


	//----- nvinfo : EIATTR_KPARAM_INFO
	.align		4
.L_32:
        /*0088*/ 	.byte	0x04, 0x17
        /*008a*/ 	.short	(.L_34 - .L_33)
.L_33:
        /*008c*/ 	.word	0x00000000
        /*0090*/ 	.short	0x0005
        /*0092*/ 	.short	0x0020
        /*0094*/ 	.byte	0x00, 0xf0, 0x11, 0x00


	//----- nvinfo : EIATTR_KPARAM_INFO
	.align		4
.L_34:
        /*0098*/ 	.byte	0x04, 0x17
        /*009a*/ 	.short	(.L_36 - .L_35)
.L_35:
        /*009c*/ 	.word	0x00000000
        /*00a0*/ 	.short	0x0004
        /*00a2*/ 	.short	0x001c
        /*00a4*/ 	.byte	0x00, 0xf0, 0x11, 0x00


	//----- nvinfo : EIATTR_KPARAM_INFO
	.align		4
.L_36:
        /*00a8*/ 	.byte	0x04, 0x17
        /*00aa*/ 	.short	(.L_38 - .L_37)
.L_37:
        /*00ac*/ 	.word	0x00000000
        /*00b0*/ 	.short	0x0003
        /*00b2*/ 	.short	0x0018
        /*00b4*/ 	.byte	0x00, 0xf0, 0x11, 0x00


	//----- nvinfo : EIATTR_KPARAM_INFO
	.align		4
.L_38:
        /*00b8*/ 	.byte	0x04, 0x17
        /*00ba*/ 	.short	(.L_40 - .L_39)
.L_39:
        /*00bc*/ 	.word	0x00000000
        /*00c0*/ 	.short	0x0002
        /*00c2*/ 	.short	0x0010
        /*00c4*/ 	.byte	0x00, 0xf4, 0x21, 0x00


	//----- nvinfo : EIATTR_KPARAM_INFO
	.align		4
.L_40:
        /*00c8*/ 	.byte	0x04, 0x17
        /*00ca*/ 	.short	(.L_42 - .L_41)
.L_41:
        /*00cc*/ 	.word	0x00000000
        /*00d0*/ 	.short	0x0001
        /*00d2*/ 	.short	0x0008
        /*00d4*/ 	.byte	0x00, 0xf4, 0x21, 0x00


	//----- nvinfo : EIATTR_KPARAM_INFO
	.align		4
.L_42:
        /*00d8*/ 	.byte	0x04, 0x17
        /*00da*/ 	.short	(.L_44 - .L_43)
.L_43:
        /*00dc*/ 	.word	0x00000000
        /*00e0*/ 	.short	0x0000
        /*00e2*/ 	.short	0x0000
        /*00e4*/ 	.byte	0x00, 0xf4, 0x21, 0x00


	//----- nvinfo : EIATTR_AT_ENTRY_FRAGMENTS
	.align		4
.L_44:
        /*00e8*/ 	.byte	0x04, 0x4f
        /*00ea*/ 	.short	(.L_46 - .L_45)


	//   ....[0]....
.L_45:
        /*00ec*/ 	.word	0x00000004


	//----- nvinfo : EIATTR_RESERVED_SMEM_USED
	.align		4
.L_46:
        /*00f0*/ 	.byte	0x01, 0x41
	.zero		2


	//----- nvinfo : EIATTR_SPARSE_MMA_MASK
	.align		4
        /*00f4*/ 	.byte	0x03, 0x50
        /*00f6*/ 	.short	0x0000


	//----- nvinfo : EIATTR_TCGEN05_1CTA_USED
	.align		4
        /*00f8*/ 	.byte	0x01, 0x51
	.zero		2


	//----- nvinfo : EIATTR_MAXREG_COUNT
	.align		4
        /*00fc*/ 	.byte	0x03, 0x1b
        /*00fe*/ 	.short	0x00ff


	//----- nvinfo : EIATTR_NUM_BARRIERS
	.align		4
        /*0100*/ 	.byte	0x02, 0x4c
        /*0102*/ 	.byte	0x01
	.zero		1


	//----- nvinfo : EIATTR_ANNOTATIONS
	.align		4
        /*0104*/ 	.byte	0x04, 0x55
        /*0106*/ 	.short	(.L_48 - .L_47)


	//   ....[0]....
.L_47:
        /*0108*/ 	.word	0x00000001
        /*010c*/ 	.byte	0xc0, 0x0a, 0x00, 0x00, 0x01, 0x00, 0x00, 0x00, 0xb0, 0x36, 0x00, 0x00, 0x01, 0x00, 0x00, 0x00
        /* <DEDUP_REMOVED lines=151> */
        /*0a8c*/ 	.byte	0x40, 0x48, 0x01, 0x00


	//----- nvinfo : EIATTR_INT_WARP_WIDE_INSTR_OFFSETS
	.align		4
.L_48:
        /*0a90*/ 	.byte	0x04, 0x31
        /*0a92*/ 	.short	(.L_50 - .L_49)


	//   ....[0]....
.L_49:
        /*0a94*/ 	.word	0x00004dd0


	//   ....[1]....
        /*0a98*/ 	.word	0x00004e00


	//   ....[2]....
        /*0a9c*/ 	.word	0x00004f10


	//   ....[3]....
        /*0aa0*/ 	.word	0x00015a00


	//   ....[4]....
        /*0aa4*/ 	.word	0x00015a50


	//----- nvinfo : EIATTR_COOP_GROUP_MASK_REGIDS
	.align		4
.L_50:
        /*0aa8*/ 	.byte	0x04, 0x29
        /*0aaa*/ 	.short	(.L_52 - .L_51)


	//   ....[0]....
.L_51:
        /*0aac*/ 	.word	0xffffffff


	//   ....[1]....
        /*0ab0*/ 	.word	0xffffffff


	//   ....[2]....
        /*0ab4*/ 	.word	0xffffffff


	//   ....[3]....
        /*0ab8*/ 	.word	0xffffffff


	//----- nvinfo : EIATTR_COOP_GROUP_INSTR_OFFSETS
	.align		4
.L_52:
        /*0abc*/ 	.byte	0x04, 0x28
        /*0abe*/ 	.short	(.L_54 - .L_53)


	//   ....[0]....
.L_53:
        /*0ac0*/ 	.word	0x00000070


	//   ....[1]....
        /*0ac4*/ 	.word	0x00000330


	//   ....[2]....
        /*0ac8*/ 	.word	0x00015890


	//   ....[3]....
        /*0acc*/ 	.word	0x00015b00


	//----- nvinfo : EIATTR_VRC_CTA_INIT_COUNT
	.align		4
.L_54:
        /*0ad0*/ 	.byte	0x02, 0x4a
        /*0ad2*/ 	.byte	0x80
	.zero		1


	//----- nvinfo : EIATTR_MBARRIER_INSTR_OFFSETS
	.align		4
        /*0ad4*/ 	.byte	0x04, 0x39
        /*0ad6*/ 	.short	(.L_56 - .L_55)


	//   ....[0]....
.L_55:
        /*0ad8*/ 	.word	0x00004f70
        /*0adc*/ 	.word	0x000000ff
        /*0ae0*/ 	.word	0x00000000
        /*0ae4*/ 	.short	0x0100
        /*0ae6*/ 	.byte	0x09
	.zero		1


	//   ....[1]....
        /*0ae8*/ 	.word	0x00004f90
        /*0aec*/ 	.word	0x000000ff
        /*0af0*/ 	.word	0x00030008
        /*0af4*/ 	.short	0x0100
        /*0af6*/ 	.byte	0x07
	.zero		1


	//   ....[2]....
        /*0af8*/ 	.word	0x000115d0
        /*0afc*/ 	.word	0x000000ff
        /*0b00*/ 	.word	0x00000000
        /*0b04*/ 	.short	0x010a
        /*0b06*/ 	.byte	0x0e
	.zero		1


	//   ....[3]....
        /*0b08*/ 	.word	0x00014710
        /*0b0c*/ 	.word	0x000000ff
        /*0b10*/ 	.word	0x00000000
        /*0b14*/ 	.short	0x010a
        /*0b16*/ 	.byte	0x09
	.zero		1


	//   ....[4]....
        /*0b18*/ 	.word	0x00014790
        /*0b1c*/ 	.word	0x000000ff
        /*0b20*/ 	.word	0x00030000
        /*0b24*/ 	.short	0x0108
        /*0b26*/ 	.byte	0x07
	.zero		1


	//   ....[5]....
        /*0b28*/ 	.word	0x00014850
        /*0b2c*/ 	.word	0x000000ff
        /*0b30*/ 	.word	0x00030008
        /*0b34*/ 	.short	0x0108
        /*0b36*/ 	.byte	0x07
	.zero		1


	//   ....[6]....
        /*0b38*/ 	.word	0x00015b20
        /*0b3c*/ 	.word	0x000000ff
        /*0b40*/ 	.word	0x00000000
        /*0b44*/ 	.short	0x010a
        /*0b46*/ 	.byte	0x0e
	.zero		1


	//   ....[7]....
        /*0b48*/ 	.word	0x00015b50
        /*0b4c*/ 	.word	0x000000ff
        /*0b50*/ 	.word	0x00000000
        /*0b54*/ 	.short	0x010a
        /*0b56*/ 	.byte	0x09
	.zero		1


	//----- nvinfo : EIATTR_NUM_MBARRIERS
	.align		4
.L_56:
        /*0b58*/ 	.byte	0x03, 0x38
        /*0b5a*/ 	.short	0x0002


	//----- nvinfo : EIATTR_EXIT_INSTR_OFFSETS
	.align		4
        /*0b5c*/ 	.byte	0x04, 0x1c
        /*0b5e*/ 	.short	(.L_58 - .L_57)


	//   ....[0]....
.L_57:
        /*0b60*/ 	.word	0x00015b10


	//----- nvinfo : EIATTR_REQNTID
	.align		4
.L_58:
        /*0b64*/ 	.byte	0x04, 0x10
        /*0b66*/ 	.short	(.L_60 - .L_59)
.L_59:
        /*0b68*/ 	.word	0x00000080
        /*0b6c*/ 	.word	0x00000001
        /*0b70*/ 	.word	0x00000001


	//----- nvinfo : EIATTR_CRS_STACK_SIZE
	.align		4
.L_60:
        /*0b74*/ 	.byte	0x04, 0x1e
        /*0b76*/ 	.short	(.L_62 - .L_61)
.L_61:
        /*0b78*/ 	.word	0x00000000


	//----- nvinfo : EIATTR_CBANK_PARAM_SIZE
	.align		4
.L_62:
        /*0b7c*/ 	.byte	0x03, 0x19
        /*0b7e*/ 	.short	0x0050


	//----- nvinfo : EIATTR_PARAM_CBANK
	.align		4
        /*0b80*/ 	.byte	0x04, 0x0a
        /*0b82*/ 	.short	(.L_64 - .L_63)
	.align		4
.L_63:
        /*0b84*/ 	.word	index@(.nv.constant0.matmul_kernel)
        /*0b88*/ 	.short	0x0380
        /*0b8a*/ 	.short	0x0050


	//----- nvinfo : EIATTR_SW_WAR
	.align		4
.L_64:
        /*0b8c*/ 	.byte	0x04, 0x36
        /*0b8e*/ 	.short	(.L_66 - .L_65)
.L_65:
        /*0b90*/ 	.word	0x00000008
.L_66:


//--------------------- .nv.compat                --------------------------
	.section	.nv.compat,"",@"SHT_CUDA_COMPAT_INFO"
	.align	4
        /*0000*/ 	.byte	0x02, 0x02, 0x02, 0x00, 0x02, 0x05, 0x05, 0x00, 0x02, 0x03, 0x00, 0x00, 0x02, 0x06, 0x01, 0x00


//--------------------- .nv.callgraph             --------------------------
	.section	.nv.callgraph,"",@"SHT_CUDA_CALLGRAPH"
	.align	4
	.sectionentsize	8
	.align		4
        /*0000*/ 	.word	0x00000000
	.align		4
        /*0004*/ 	.word	0xffffffff
	.align		4
        /*0008*/ 	.word	0x00000000
	.align		4
        /*000c*/ 	.word	0xfffffffe
	.align		4
        /*0010*/ 	.word	0x00000000
	.align		4
        /*0014*/ 	.word	0xfffffffd
	.align		4
        /*0018*/ 	.word	0x00000000
	.align		4
        /*001c*/ 	.word	0xfffffffc


//--------------------- .text.matmul_kernel       --------------------------
	.section	.text.matmul_kernel,"ax",@progbits
	.align	128
        .global         matmul_kernel
        .type           matmul_kernel,@function
        .size           matmul_kernel,(.L_x_20 - matmul_kernel)
        .other          matmul_kernel,@"STO_CUDA_ENTRY STV_DEFAULT"
matmul_kernel:
.text.matmul_kernel:
[----:B------:R-:W1:Y:S01]  /*0000*/  LDC R1, c[0x0][0x37c] ;  /* 0x0000df00ff017b82 */ /* 0x000e620000000800 */
[----:B------:R-:W2:Y:S01]  /*0010*/  S2R R0, SR_TID.X ;  /* 0x0000000000007919 */ /* 0x000ea20000002100 */
[----:B-1----:R-:W-:Y:S01]  /*0020*/  VIADD R1, R1, 0xfffffd88 ;  /* 0xfffffd8801017836 */ /* 0x002fe20000000000 */
[----:B--2---:R-:W-:-:S13]  /*0030*/  ISETP.GE.U32.AND P0, PT, R0, 0x20, PT ;  /* 0x000000200000780c */ /* 0x004fda0003f06070 */
[----:B------:R-:W-:Y:S02]  /*0040*/  VOTEU.ANY UP0, P0 ;  /* 0x0000000000ff7886 */ /* 0x000fe40000000100 */
[----:B------:R-:W-:Y:S05]  /*0050*/  BRA.U UP0, `(.L_x_0) ;  /* 0x0000000100b87547 */ /* 0x000fea000b800000 */
[----:B------:R-:W1:Y:S01]  /*0060*/  S2UR UR6, SR_CgaCtaId ;  /* 0x00000000000679c3 */ /* 0x000e620000008800 */
[----:B------:R-:W-:Y:S01]  /*0070*/  NOP ;  /* 0x0000000000007918 */ /* 0x000fe20000000000 */
[----:B------:R-:W-:Y:S02]  /*0080*/  UMOV UR4, 0x40 ;  /* 0x0000004000047882 */ /* 0x000fe40000000000 */
[----:B-1----:R-:W-:-:S09]  /*0090*/  ULEA UR4, UR6, UR4, 0x18 ;  /* 0x0000000406047291 */ /* 0x002fd2000f8ec0ff */
[----:B------:R-:W1:Y:S01]  /*00a0*/  LDS.U8 R0, [UR4] ;  /* 0x00000004ff007984 */ /* 0x000e620008000000 */
[----:B------:R-:W-:Y:S02]  /*00b0*/  UMOV UR4, 0x400 ;  /* 0x0000040000047882 */ /* 0x000fe40000000000 */
[----:B------:R-:W-:Y:S01]  /*00c0*/  ULEA UR4, UR6, UR4, 0x18 ;  /* 0x0000000406047291 */ /* 0x000fe2000f8ec0ff */
[----:B-1----:R-:W-:-:S13]  /*00d0*/  ISETP.NE.AND P0, PT, R0, RZ, PT ;  /* 0x000000ff0000720c */ /* 0x002fda0003f05270 */
[----:B------:R-:W-:Y:S05]  /*00e0*/  @P0 BRA `(.L_x_1) ;  /* 0x00000000007c0947 */ /* 0x000fea0003800000 */
[----:B------:R-:W-:-:S13]  /*00f0*/  ELECT P0, URZ, PT ;  /* 0x0000000000ff782f */ /* 0x000fda0003800000 */
[----:B------:R-:W-:Y:S05]  /*0100*/  @!P0 BRA `(.L_x_2) ;  /* 0x0000000000848947 */ /* 0x000fea0003800000 */
[----:B------:R-:W-:Y:S01]  /*0110*/  UMOV UR5, 0x2 ;  /* 0x0000000200057882 */ /* 0x000fe20000000000 */
[----:B------:R-:W-:Y:S02]  /*0120*/  IMAD.MOV.U32 R4, RZ, RZ, 0x1 ;  /* 0x00000001ff047424 */ /* 0x000fe400078e00ff */
[----:B------:R-:W-:Y:S02]  /*0130*/  IMAD.MOV.U32 R5, RZ, RZ, 0x3 ;  /* 0x00000003ff057424 */ /* 0x000fe400078e00ff */
[----:B------:R-:W-:Y:S04]  /*0140*/  DEPBAR.LE SB1, 0x36 ;  /* 0x00009d800000791a */ /* 0x000fe80000000000 */
[----:B------:R-:W1:Y:S02]  /*0150*/  UTCATOMSWS.FIND_AND_SET.ALIGN UP1, UR5, UR5 ;  /* 0x00000005000575e3 */ /* 0x000e640008020800 */
[----:B-1----:R-:W-:-:S04]  /*0160*/  PLOP3.LUT P0, PT, PT, PT, UP1, 0x80, 0x8 ;  /* 0x000000000008781c */ /* 0x002fc80003f0f018 */
[----:B------:R-:W-:-:S04]  /*0170*/  SEL R0, RZ, 0xffffffff, !P0 ;  /* 0xffffffffff007807 */ /* 0x000fc80004000000 */
[----:B------:R-:W-:Y:S01]  /*0180*/  ISETP.NE.AND P0, PT, R0, RZ, PT ;  /* 0x000000ff0000720c */ /* 0x000fe20003f05270 */
[----:B------:R-:W-:-:S12]  /*0190*/  IMAD.U32 R0, RZ, RZ, UR5 ;  /* 0x00000005ff007e24 */ /* 0x000fd8000f8e00ff */
[----:B------:R-:W-:Y:S05]  /*01a0*/  @P0 BRA `(.L_x_3) ;  /* 0x0000000000240947 */ /* 0x000fea0003800000 */
.L_x_4:
[----:B------:R-:W-:Y:S05]  /*01b0*/  NANOSLEEP 0x64 ;  /* 0x000000640000795d */ /* 0x000fea0003800000 */
[----:B------:R-:W-:-:S05]  /*01c0*/  UMOV UR5, 0x2 ;  /* 0x0000000200057882 */ /* 0x000fca0000000000 */
[----:B------:R-:W-:Y:S04]  /*01d0*/  DEPBAR.LE SB1, 0x36 ;  /* 0x00009d800000791a */ /* 0x000fe80000000000 */
[----:B------:R-:W1:Y:S02]  /*01e0*/  UTCATOMSWS.FIND_AND_SET.ALIGN UP1, UR5, UR5 ;  /* 0x00000005000575e3 */ /* 0x000e640008020800 */
[----:B-1----:R-:W-:-:S04]  /*01f0*/  PLOP3.LUT P0, PT, PT, PT, UP1, 0x80, 0x8 ;  /* 0x000000000008781c */ /* 0x002fc80003f0f018 */
[----:B------:R-:W-:-:S04]  /*0200*/  SEL R0, RZ, 0xffffffff, !P0 ;  /* 0xffffffffff007807 */ /* 0x000fc80004000000 */
[----:B------:R-:W-:Y:S01]  /*0210*/  ISETP.NE.AND P0, PT, R0, RZ, PT ;  /* 0x000000ff0000720c */ /* 0x000fe20003f05270 */
[----:B------:R-:W-:-:S12]  /*0220*/  IMAD.U32 R0, RZ, RZ, UR5 ;  /* 0x00000005ff007e24 */ /* 0x000fd8000f8e00ff */
[----:B------:R-:W-:Y:S05]  /*0230*/  @!P0 BRA `(.L_x_4) ;  /* 0xfffffffc00dc8947 */ /* 0x000fea000383ffff */
.L_x_3:
[C---:B------:R-:W-:Y:S01]  /*0240*/  VIADD R3, R0.reuse, 0x10 ;  /* 0x0000001000037836 */ /* 0x040fe20000000000 */
[----:B------:R-:W-:Y:S01]  /*0250*/  UMOV UR5, 0x50 ;  /* 0x0000005000057882 */ /* 0x000fe20000000000 */
[----:B------:R-:W-:Y:S01]  /*0260*/  SHF.L.U32 R2, R5, R0, RZ ;  /* 0x0000000005027219 */ /* 0x000fe200000006ff */
[----:B------:R-:W-:Y:S01]  /*0270*/  ULEA UR5, UR6, UR5, 0x18 ;  /* 0x0000000506057291 */ /* 0x000fe2000f8ec0ff */
[----:B------:R-:W-:Y:S01]  /*0280*/  IMAD.SHL.U32 R0, R0, 0x20, RZ ;  /* 0x0000002000007824 */ /* 0x000fe200078e00ff */
[----:B------:R-:W-:-:S04]  /*0290*/  SHF.L.U32 R3, R4, R3, RZ ;  /* 0x0000000304037219 */ /* 0x000fc800000006ff */
[----:B------:R-:W-:-:S05]  /*02a0*/  LOP3.LUT R2, R3, R2, RZ, 0xfc, !PT ;  /* 0x0000000203027212 */ /* 0x000fca00078efcff */
[----:B------:R1:W-:Y:S04]  /*02b0*/  ATOMS.OR RZ, [UR5], R2 ;  /* 0x00000002ffff798c */ /* 0x0003e8000b000005 */
[----:B------:R1:W-:Y:S01]  /*02c0*/  STS [UR4], R0 ;  /* 0x00000000ff007988 */ /* 0x0003e20008000804 */
[----:B------:R-:W-:Y:S05]  /*02d0*/  BRA `(.L_x_2) ;  /* 0x0000000000107947 */ /* 0x000fea0003800000 */
.L_x_1:
[----:B------:R-:W-:Y:S01]  /*02e0*/  IMAD.MOV.U32 R0, RZ, RZ, -0x1 ;  /* 0xffffffffff007424 */ /* 0x000fe200078e00ff */
[----:B------:R-:W-:-:S04]  /*02f0*/  MOV R2, 0x320 ;  /* 0x0000032000027802 */ /* 0x000fc80000000f00 */
[----:B------:R1:W-:Y:S03]  /*0300*/  STS [UR4], R0 ;  /* 0x00000000ff007988 */ /* 0x0003e60008000804 */
[----:B-1----:R-:W-:Y:S05]  /*0310*/  CALL.REL.NOINC `($__internal_1_$__cuda_sm10x_tcgen05_guardrail_trap_phase_invalid_during_alloc) ;  /* 0x0000015800247944 */ /* 0x002fea0003c00000 */
.L_x_2:
[----:B------:R-:W-:Y:S05]  /*0320*/  WARPSYNC.ALL ;  /* 0x0000000000007948 */ /* 0x000fea0003800000 */
[----:B------:R-:W-:Y:S01]  /*0330*/  NOP ;  /* 0x0000000000007918 */ /* 0x000fe20000000000 */
.L_x_0:
[----:B------:R-:W2:Y:S01]  /*0340*/  LDC.64 R10, c[0x0][0x398] ;  /* 0x0000e600ff0a7b82 */ /* 0x000ea20000000a00 */
[----:B------:R-:W3:Y:S01]  /*0350*/  S2R R5, SR_CTAID.X ;  /* 0x0000000000057919 */ /* 0x000ee20000002500 */
[----:B------:R-:W-:Y:S01]  /*0360*/  UMOV UR7, 0x400 ;  /* 0x0000040000077882 */ /* 0x000fe20000000000 */
[----:B------:R-:W4:Y:S01]  /*0370*/  LDCU.64 UR16, c[0x0][0x3a8] ;  /* 0x00007500ff1077ac */ /* 0x000f220008000a00 */
[----:B------:R-:W5:Y:S01]  /*0380*/  S2R R127, SR_TID.X ;  /* 0x00000000007f7919 */ /* 0x000f620000002100 */
[----:B------:R-:W1:Y:S03]  /*0390*/  LDCU UR4, c[0x0][0x3a4] ;  /* 0x00007480ff0477ac */ /* 0x000e660008000800 */
[----:B------:R-:W1:Y:S01]  /*03a0*/  S2UR UR5, SR_CgaCtaId ;  /* 0x00000000000579c3 */ /* 0x000e620000008800 */
[----:B------:R-:W1:Y:S01]  /*03b0*/  LDCU.128 UR20, c[0x0][0x380] ;  /* 0x00007000ff1477ac */ /* 0x000e620008000c00 */
[----:B------:R-:W1:Y:S06]  /*03c0*/  LDCU UR13, c[0x0][0x3b0] ;  /* 0x00007600ff0d77ac */ /* 0x000e6c0008000800 */
[----:B------:R-:W5:Y:S01]  /*03d0*/  LDC R233, c[0x0][0x3a0] ;  /* 0x0000e800ffe97b82 */ /* 0x000f620000000800 */
[----:B------:R-:W-:Y:S01]  /*03e0*/  UMOV UR9, 0x1 ;  /* 0x0000000100097882 */ /* 0x000fe20000000000 */
[----:B----4-:R-:W-:-:S02]  /*03f0*/  IMAD.U32 R52, RZ, RZ, UR16 ;  /* 0x00000010ff347e24 */ /* 0x010fc4000f8e00ff */
[----:B------:R-:W-:Y:S02]  /*0400*/  IMAD.U32 R54, RZ, RZ, UR16 ;  /* 0x00000010ff367e24 */ /* 0x000fe4000f8e00ff */
[----:B-12---:R-:W-:Y:S02]  /*0410*/  VIADD R0, R11, 0x3f ;  /* 0x0000003f0b007836 */ /* 0x006fe40000000000 */
[----:B------:R-:W-:Y:S02]  /*0420*/  IMAD.U32 R58, RZ, RZ, UR16 ;  /* 0x00000010ff3a7e24 */ /* 0x000fe4000f8e00ff */
[----:B------:R-:W-:Y:S01]  /*0430*/  IMAD.U32 R62, RZ, RZ, UR16 ;  /* 0x00000010ff3e7e24 */ /* 0x000fe2000f8e00ff */
[----:B------:R-:W-:Y:S01]  /*0440*/  SHF.R.S32.HI R3, RZ, 0x1f, R0 ;  /* 0x0000001fff037819 */ /* 0x000fe20000011400 */
[----:B------:R-:W-:Y:S01]  /*0450*/  IMAD.U32 R66, RZ, RZ, UR16 ;  /* 0x00000010ff427e24 */ /* 0x000fe2000f8e00ff */
[----:B------:R-:W-:Y:S01]  /*0460*/  ULEA UR7, UR5, UR7, 0x18 ;  /* 0x0000000705077291 */ /* 0x000fe2000f8ec0ff */
[----:B---3--:R-:W-:Y:S01]  /*0470*/  IABS R8, R5 ;  /* 0x0000000500087213 */ /* 0x008fe20000000000 */
[----:B------:R-:W-:Y:S01]  /*0480*/  BAR.SYNC.DEFER_BLOCKING 0x0 ;  /* 0x0000000000007b1d */ /* 0x000fe20000010000 */
[----:B------:R-:W-:Y:S01]  /*0490*/  LEA.HI R3, R3, R0, RZ, 0x6 ;  /* 0x0000000003037211 */ /* 0x000fe200078f30ff */
[----:B------:R-:W-:Y:S01]  /*04a0*/  IMAD.U32 R70, RZ, RZ, UR16 ;  /* 0x00000010ff467e24 */ /* 0x000fe2000f8e00ff */
[----:B-----5:R-:W-:Y:S01]  /*04b0*/  SHF.R.U32.HI R16, RZ, 0x5, R127 ;  /* 0x00000005ff107819 */ /* 0x020fe2000001167f */
[----:B------:R-:W-:Y:S01]  /*04c0*/  IMAD.U32 R74, RZ, RZ, UR16 ;  /* 0x00000010ff4a7e24 */ /* 0x000fe2000f8e00ff */
[----:B------:R-:W-:Y:S01]  /*04d0*/  SHF.R.S32.HI R4, RZ, 0x6, R3 ;  /* 0x00000006ff047819 */ /* 0x000fe20000011403 */
[----:B------:R-:W-:Y:S01]  /*04e0*/  IMAD.U32 R78, RZ, RZ, UR16 ;  /* 0x00000010ff4e7e24 */ /* 0x000fe2000f8e00ff */
[----:B------:R-:W-:Y:S01]  /*04f0*/  R2UR UR12, R16 ;  /* 0x00000000100c72ca */ /* 0x000fe200000e0000 */
[----:B------:R-:W-:Y:S01]  /*0500*/  IMAD.U32 R82, RZ, RZ, UR16 ;  /* 0x00000010ff527e24 */ /* 0x000fe2000f8e00ff */
[-C--:B------:R-:W-:Y:S01]  /*0510*/  IABS R7, R4.reuse ;  /* 0x0000000400077213 */ /* 0x080fe20000000000 */
[----:B------:R-:W-:Y:S01]  /*0520*/  IMAD.U32 R86, RZ, RZ, UR16 ;  /* 0x00000010ff567e24 */ /* 0x000fe2000f8e00ff */
[----:B------:R-:W-:Y:S01]  /*0530*/  IABS R12, R4 ;  /* 0x00000004000c7213 */ /* 0x000fe20000000000 */
[----:B------:R-:W-:Y:S01]  /*0540*/  IMAD.U32 R90, RZ, RZ, UR16 ;  /* 0x00000010ff5a7e24 */ /* 0x000fe2000f8e00ff */
[----:B------:R-:W1:Y:S01]  /*0550*/  I2F.RP R0, R7 ;  /* 0x0000000700007306 */ /* 0x000e620000209400 */
[----:B------:R-:W-:Y:S01]  /*0560*/  LOP3.LUT R148, R127, 0x7f, RZ, 0xc0, !PT ;  /* 0x0000007f7f947812 */ /* 0x000fe200078ec0ff */
[----:B------:R-:W-:-:S02]  /*0570*/  IMAD.U32 R94, RZ, RZ, UR16 ;  /* 0x00000010ff5e7e24 */ /* 0x000fc4000f8e00ff */
[----:B------:R-:W-:Y:S02]  /*0580*/  IMAD.U32 R98, RZ, RZ, UR16 ;  /* 0x00000010ff627e24 */ /* 0x000fe4000f8e00ff */
[----:B------:R-:W-:Y:S02]  /*0590*/  IMAD R232, R148, UR17, RZ ;  /* 0x0000001194e87c24 */ /* 0x000fe4000f8e02ff */
[----:B------:R-:W-:Y:S01]  /*05a0*/  IMAD.U32 R106, RZ, RZ, UR16 ;  /* 0x00000010ff6a7e24 */ /* 0x000fe2000f8e00ff */
[----:B------:R-:W2:Y:S01]  /*05b0*/  LDS R14, [UR7] ;  /* 0x00000007ff0e7984 */ /* 0x000ea20008000800 */
[----:B-1----:R-:W1:Y:S02]  /*05c0*/  MUFU.RCP R0, R0 ;  /* 0x0000000000007308 */ /* 0x002e640000001000 */
[----:B-1----:R-:W-:Y:S02]  /*05d0*/  VIADD R2, R0, 0xffffffe ;  /* 0x0ffffffe00027836 */ /* 0x002fe40000000000 */
[----:B------:R-:W-:-:S04]  /*05e0*/  IMAD.MOV R0, RZ, RZ, -R12 ;  /* 0x000000ffff007224 */ /* 0x000fc800078e0a0c */
[----:B------:R1:W3:Y:S02]  /*05f0*/  F2I.FTZ.U32.TRUNC.NTZ R3, R2 ;  /* 0x0000000200037305 */ /* 0x0002e4000021f000 */
[----:B-1----:R-:W-:Y:S02]  /*0600*/  IMAD.MOV.U32 R2, RZ, RZ, RZ ;  /* 0x000000ffff027224 */ /* 0x002fe400078e00ff */
[----:B---3--:R-:W-:Y:S01]  /*0610*/  IMAD.MOV R6, RZ, RZ, -R3 ;  /* 0x000000ffff067224 */ /* 0x008fe200078e0a03 */
[----:B--2---:R-:W-:-:S03]  /*0620*/  R2UR UR8, R14 ;  /* 0x000000000e0872ca */ /* 0x004fc600000e0000 */
[----:B------:R-:W-:Y:S02]  /*0630*/  IMAD R9, R6, R7, RZ ;  /* 0x0000000706097224 */ /* 0x000fe400078e02ff */
[----:B------:R-:W-:Y:S02]  /*0640*/  IMAD.MOV.U32 R6, RZ, RZ, R8 ;  /* 0x000000ffff067224 */ /* 0x000fe400078e0008 */
[----:B------:R-:W-:-:S06]  /*0650*/  IMAD.HI.U32 R3, R3, R9, R2 ;  /* 0x0000000903037227 */ /* 0x000fcc00078e0002 */
[----:B------:R-:W-:-:S04]  /*0660*/  IMAD.HI.U32 R3, R3, R6, RZ ;  /* 0x0000000603037227 */ /* 0x000fc800078e00ff */
[----:B------:R-:W-:Y:S01]  /*0670*/  IMAD R0, R3, R0, R6 ;  /* 0x0000000003007224 */ /* 0x000fe200078e0206 */
[----:B------:R-:W-:Y:S04]  /*0680*/  BAR.SYNC.DEFER_BLOCKING 0x0 ;  /* 0x0000000000007b1d */ /* 0x000fe80000010000 */
[----:B------:R-:W-:-:S13]  /*0690*/  ISETP.GT.U32.AND P1, PT, R7, R0, PT ;  /* 0x000000000700720c */ /* 0x000fda0003f24070 */
[----:B------:R-:W-:Y:S02]  /*06a0*/  @!P1 IMAD.IADD R0, R0, 0x1, -R7 ;  /* 0x0000000100009824 */ /* 0x000fe400078e0a07 */
[----:B------:R-:W-:Y:S01]  /*06b0*/  @!P1 VIADD R3, R3, 0x1 ;  /* 0x0000000103039836 */ /* 0x000fe20000000000 */
[----:B------:R-:W-:Y:S02]  /*06c0*/  ISETP.NE.AND P1, PT, R4, RZ, PT ;  /* 0x000000ff0400720c */ /* 0x000fe40003f25270 */
[----:B------:R-:W-:Y:S02]  /*06d0*/  ISETP.GE.U32.AND P0, PT, R0, R7, PT ;  /* 0x000000070000720c */ /* 0x000fe40003f06070 */
[----:B------:R-:W-:-:S04]  /*06e0*/  LOP3.LUT R0, R5, R4, RZ, 0x3c, !PT ;  /* 0x0000000405007212 */ /* 0x000fc800078e3cff */
[----:B------:R-:W-:Y:S01]  /*06f0*/  ISETP.GE.AND P2, PT, R0, RZ, PT ;  /* 0x000000ff0000720c */ /* 0x000fe20003f46270 */
[----:B------:R-:W-:-:S06]  /*0700*/  VIADD R0, R10, 0x3f ;  /* 0x0000003f0a007836 */ /* 0x000fcc0000000000 */
[----:B------:R-:W-:-:S04]  /*0710*/  @P0 VIADD R3, R3, 0x1 ;  /* 0x0000000103030836 */ /* 0x000fc80000000000 */
[----:B------:R-:W-:Y:S01]  /*0720*/  IMAD.MOV.U32 R9, RZ, RZ, R3 ;  /* 0x000000ffff097224 */ /* 0x000fe200078e0003 */
[----:B------:R-:W-:-:S03]  /*0730*/  SHF.R.S32.HI R3, RZ, 0x1f, R0 ;  /* 0x0000001fff037819 */ /* 0x000fc60000011400 */
[----:B------:R-:W-:Y:S01]  /*0740*/  @!P2 IMAD.MOV R9, RZ, RZ, -R9 ;  /* 0x000000ffff09a224 */ /* 0x000fe200078e0a09 */
[----:B------:R-:W-:Y:S02]  /*0750*/  LEA.HI R3, R3, R0, RZ, 0x6 ;  /* 0x0000000003037211 */ /* 0x000fe400078f30ff */
[----:B------:R-:W-:-:S04]  /*0760*/  @!P1 LOP3.LUT R9, RZ, R4, RZ, 0x33, !PT ;  /* 0x00000004ff099212 */ /* 0x000fc800078e33ff */
[----:B------:R-:W-:Y:S01]  /*0770*/  LEA.HI.SX32 R3, R3, -R9, 0x1a ;  /* 0x8000000903037211 */ /* 0x000fe200078fd2ff */
[----:B------:R-:W-:-:S03]  /*0780*/  IMAD.MOV R6, RZ, RZ, -R9 ;  /* 0x000000ffff067224 */ /* 0x000fc600078e0a09 */
[----:B------:R-:W-:Y:S01]  /*0790*/  VIMNMX R13, PT, PT, R3, 0x1, PT ;  /* 0x00000001030d7848 */ /* 0x000fe20003fe0100 */
[----:B------:R-:W-:-:S03]  /*07a0*/  IMAD R6, R4, R6, R5 ;  /* 0x0000000604067224 */ /* 0x000fc600078e0205 */
[-C--:B------:R-:W-:Y:S02]  /*07b0*/  IABS R7, R13.reuse ;  /* 0x0000000d00077213 */ /* 0x080fe40000000000 */
[----:B------:R-:W-:Y:S02]  /*07c0*/  IABS R12, R13 ;  /* 0x0000000d000c7213 */ /* 0x000fe40000000000 */
[----:B------:R-:W1:Y:S08]  /*07d0*/  I2F.RP R0, R7 ;  /* 0x0000000700007306 */ /* 0x000e700000209400 */
[----:B-1----:R-:W1:Y:S02]  /*07e0*/  MUFU.RCP R0, R0 ;  /* 0x0000000000007308 */ /* 0x002e640000001000 */
[----:B-1----:R-:W-:-:S06]  /*07f0*/  VIADD R2, R0, 0xffffffe ;  /* 0x0ffffffe00027836 */ /* 0x002fcc0000000000 */
[----:B------:R1:W2:Y:S02]  /*0800*/  F2I.FTZ.U32.TRUNC.NTZ R3, R2 ;  /* 0x0000000200037305 */ /* 0x0002a4000021f000 */
[----:B-1----:R-:W-:Y:S02]  /*0810*/  IMAD.MOV.U32 R2, RZ, RZ, RZ ;  /* 0x000000ffff027224 */ /* 0x002fe400078e00ff */
[----:B--2---:R-:W-:-:S04]  /*0820*/  IMAD.MOV R8, RZ, RZ, -R3 ;  /* 0x000000ffff087224 */ /* 0x004fc800078e0a03 */
[----:B------:R-:W-:Y:S01]  /*0830*/  IMAD.MOV.U32 R4, RZ, RZ, R8 ;  /* 0x000000ffff047224 */ /* 0x000fe200078e0008 */
[----:B------:R-:W-:-:S03]  /*0840*/  IABS R8, R6 ;  /* 0x0000000600087213 */ /* 0x000fc60000000000 */
[----:B------:R-:W-:Y:S02]  /*0850*/  IMAD R5, R4, R7, RZ ;  /* 0x0000000704057224 */ /* 0x000fe400078e02ff */
[----:B------:R-:W-:Y:S02]  /*0860*/  IMAD.MOV.U32 R4, RZ, RZ, R8 ;  /* 0x000000ffff047224 */ /* 0x000fe400078e0008 */
[----:B------:R-:W-:-:S04]  /*0870*/  IMAD.HI.U32 R3, R3, R5, R2 ;  /* 0x0000000503037227 */ /* 0x000fc800078e0002 */
[----:B------:R-:W-:Y:S01]  /*0880*/  IMAD.MOV R5, RZ, RZ, -R12 ;  /* 0x000000ffff057224 */ /* 0x000fe200078e0a0c */
[----:B------:R-:W-:Y:S01]  /*0890*/  IABS R12, R10 ;  /* 0x0000000a000c7213 */ /* 0x000fe20000000000 */
[----:B------:R-:W-:Y:S01]  /*08a0*/  IMAD.HI.U32 R0, R3, R4, RZ ;  /* 0x0000000403007227 */ /* 0x000fe200078e00ff */
[----:B------:R-:W-:-:S03]  /*08b0*/  IABS R3, R11 ;  /* 0x0000000b00037213 */ /* 0x000fc60000000000 */
[----:B------:R-:W-:Y:S01]  /*08c0*/  IMAD R2, R0, R5, R4 ;  /* 0x0000000500027224 */ /* 0x000fe200078e0204 */
[----:B------:R-:W1:Y:S04]  /*08d0*/  I2F.RP R8, R3 ;  /* 0x0000000300087306 */ /* 0x000e680000209400 */
[----:B------:R-:W-:-:S04]  /*08e0*/  ISETP.GT.U32.AND P1, PT, R7, R2, PT ;  /* 0x000000020700720c */ /* 0x000fc80003f24070 */
[----:B------:R-:W2:Y:S08]  /*08f0*/  I2F.RP R4, R12 ;  /* 0x0000000c00047306 */ /* 0x000eb00000209400 */
[----:B-1----:R-:W-:Y:S01]  /*0900*/  MUFU.RCP R8, R8 ;  /* 0x0000000800087308 */ /* 0x002fe20000001000 */
[----:B------:R-:W-:Y:S02]  /*0910*/  @!P1 IMAD.IADD R2, R2, 0x1, -R7 ;  /* 0x0000000102029824 */ /* 0x000fe400078e0a07 */
[----:B------:R-:W-:Y:S01]  /*0920*/  @!P1 VIADD R0, R0, 0x1 ;  /* 0x0000000100009836 */ /* 0x000fe20000000000 */
[----:B------:R-:W-:-:S02]  /*0930*/  ISETP.NE.AND P1, PT, R13, RZ, PT ;  /* 0x000000ff0d00720c */ /* 0x000fc40003f25270 */
[----:B------:R-:W-:Y:S02]  /*0940*/  ISETP.GE.U32.AND P0, PT, R2, R7, PT ;  /* 0x000000070200720c */ /* 0x000fe40003f06070 */
[----:B------:R-:W-:Y:S01]  /*0950*/  LOP3.LUT R2, R6, R13, RZ, 0x3c, !PT ;  /* 0x0000000d06027212 */ /* 0x000fe200078e3cff */
[----:B--2---:R-:W1:Y:S03]  /*0960*/  MUFU.RCP R4, R4 ;  /* 0x0000000400047308 */ /* 0x004e660000001000 */
[----:B------:R-:W-:-:S07]  /*0970*/  ISETP.GE.AND P2, PT, R2, RZ, PT ;  /* 0x000000ff0200720c */ /* 0x000fce0003f46270 */
[----:B------:R-:W-:-:S04]  /*0980*/  @P0 VIADD R0, R0, 0x1 ;  /* 0x0000000100000836 */ /* 0x000fc80000000000 */
[----:B------:R-:W-:Y:S02]  /*0990*/  IMAD.MOV.U32 R2, RZ, RZ, R0 ;  /* 0x000000ffff027224 */ /* 0x000fe400078e0000 */
[----:B-1----:R-:W-:Y:S02]  /*09a0*/  VIADD R5, R4, 0xffffffe ;  /* 0x0ffffffe04057836 */ /* 0x002fe40000000000 */
[----:B------:R-:W-:Y:S01]  /*09b0*/  @!P2 IMAD.MOV R2, RZ, RZ, -R2 ;  /* 0x000000ffff02a224 */ /* 0x000fe200078e0a02 */
[----:B------:R-:W-:Y:S01]  /*09c0*/  @!P1 LOP3.LUT R2, RZ, R13, RZ, 0x33, !PT ;  /* 0x0000000dff029212 */ /* 0x000fe200078e33ff */
[----:B------:R-:W-:Y:S02]  /*09d0*/  IMAD.MOV.U32 R4, RZ, RZ, RZ ;  /* 0x000000ffff047224 */ /* 0x000fe400078e00ff */
[----:B------:R-:W1:Y:S02]  /*09e0*/  F2I.FTZ.U32.TRUNC.NTZ R5, R5 ;  /* 0x0000000500057305 */ /* 0x000e64000021f000 */
[----:B------:R-:W-:-:S04]  /*09f0*/  IMAD.MOV R0, RZ, RZ, -R2 ;  /* 0x000000ffff007224 */ /* 0x000fc800078e0a02 */
[----:B------:R-:W-:Y:S02]  /*0a00*/  IMAD R0, R13, R0, R6 ;  /* 0x000000000d007224 */ /* 0x000fe400078e0206 */
[----:B------:R-:W-:Y:S02]  /*0a10*/  VIADD R6, R8, 0xffffffe ;  /* 0x0ffffffe08067836 */ /* 0x000fe40000000000 */
[----:B------:R-:W-:Y:S01]  /*0a20*/  IMAD.IADD R0, R9, 0x1, R0 ;  /* 0x0000000109007824 */ /* 0x000fe200078e0200 */
[----:B------:R-:W-:Y:S01]  /*0a30*/  LOP3.LUT R9, R127, 0x3f, RZ, 0xc0, !PT ;  /* 0x0000003f7f097812 */ /* 0x000fe200078ec0ff */
[----:B------:R-:W2:Y:S01]  /*0a40*/  F2I.FTZ.U32.TRUNC.NTZ R7, R6 ;  /* 0x0000000600077305 */ /* 0x000ea2000021f000 */
[----:B-1----:R-:W-:-:S03]  /*0a50*/  IMAD.MOV R13, RZ, RZ, -R5 ;  /* 0x000000ffff0d7224 */ /* 0x002fc600078e0a05 */
[----:B------:R-:W-:Y:S02]  /*0a60*/  IMAD R17, R0, 0x40, R9 ;  /* 0x0000004000117824 */ /* 0x000fe400078e0209 */
[----:B------:R-:W-:Y:S02]  /*0a70*/  IMAD R13, R13, R12, RZ ;  /* 0x0000000c0d0d7224 */ /* 0x000fe400078e02ff */
[----:B------:R-:W-:Y:S01]  /*0a80*/  IMAD.SHL.U32 R0, R2, 0x40, RZ ;  /* 0x0000004002007824 */ /* 0x000fe200078e00ff */
[----:B------:R-:W-:Y:S01]  /*0a90*/  IABS R21, R17 ;  /* 0x0000001100157213 */ /* 0x000fe20000000000 */
[----:B------:R-:W-:Y:S01]  /*0aa0*/  IMAD.HI.U32 R4, R5, R13, R4 ;  /* 0x0000000d05047227 */ /* 0x000fe200078e0004 */
[----:B------:R-:W-:Y:S01]  /*0ab0*/  ISETP.GE.AND P5, PT, R17, RZ, PT ;  /* 0x000000ff1100720c */ /* 0x000fe20003fa6270 */
[----:B------:R1:W-:Y:S02]  /*0ac0*/  STL [R1+0x1f0], R17 ;  /* 0x0001f01101007387 */ /* 0x0003e40000100800 */
[----:B--2---:R-:W-:-:S02]  /*0ad0*/  IMAD.MOV R6, RZ, RZ, -R7 ;  /* 0x000000ffff067224 */ /* 0x004fc400078e0a07 */
[----:B------:R-:W-:Y:S02]  /*0ae0*/  VIADD R15, R0, 0x3f ;  /* 0x0000003f000f7836 */ /* 0x000fe40000000000 */
[----:B------:R-:W-:Y:S02]  /*0af0*/  IMAD R5, R6, R3, RZ ;  /* 0x0000000306057224 */ /* 0x000fe400078e02ff */
[----:B------:R-:W-:Y:S01]  /*0b00*/  IMAD.MOV.U32 R6, RZ, RZ, RZ ;  /* 0x000000ffff067224 */ /* 0x000fe200078e00ff */
[----:B------:R-:W-:Y:S01]  /*0b10*/  IABS R8, R15 ;  /* 0x0000000f00087213 */ /* 0x000fe20000000000 */
[----:B------:R-:W-:Y:S01]  /*0b20*/  IMAD.HI.U32 R4, R4, R21, RZ ;  /* 0x0000001504047227 */ /* 0x000fe200078e00ff */
[----:B------:R-:W-:-:S03]  /*0b30*/  ISETP.GE.AND P1, PT, R15, RZ, PT ;  /* 0x000000ff0f00720c */ /* 0x000fc60003f26270 */
[----:B------:R-:W-:-:S04]  /*0b40*/  IMAD.HI.U32 R2, R7, R5, R6 ;  /* 0x0000000507027227 */ /* 0x000fc800078e0006 */
[----:B------:R-:W-:Y:S02]  /*0b50*/  IMAD.MOV R4, RZ, RZ, -R4 ;  /* 0x000000ffff047224 */ /* 0x000fe400078e0a04 */
[C---:B------:R-:W-:Y:S02]  /*0b60*/  IMAD.SHL.U32 R6, R127.reuse, 0x10, RZ ;  /* 0x000000107f067824 */ /* 0x040fe400078e00ff */
[----:B------:R-:W-:Y:S01]  /*0b70*/  IMAD R21, R12, R4, R21 ;  /* 0x000000040c157224 */ /* 0x000fe200078e0215 */
[----:B------:R-:W-:Y:S01]  /*0b80*/  LOP3.LUT R4, R127, 0x40, RZ, 0xc0, !PT ;  /* 0x000000407f047812 */ /* 0x000fe200078ec0ff */
[----:B------:R-:W-:Y:S01]  /*0b90*/  IMAD.HI.U32 R5, R2, R8, RZ ;  /* 0x0000000802057227 */ /* 0x000fe200078e00ff */
[----:B------:R-:W-:Y:S02]  /*0ba0*/  LOP3.LUT R7, R6, 0x70, RZ, 0xc0, !PT ;  /* 0x0000007006077812 */ /* 0x000fe400078ec0ff */
[----:B------:R-:W-:Y:S01]  /*0bb0*/  ISETP.GT.U32.AND P0, PT, R12, R21, PT ;  /* 0x000000150c00720c */ /* 0x000fe20003f04070 */
[----:B------:R-:W-:Y:S01]  /*0bc0*/  IMAD.MOV R6, RZ, RZ, -R5 ;  /* 0x000000ffff067224 */ /* 0x000fe200078e0a05 */
[----:B------:R-:W-:Y:S01]  /*0bd0*/  LEA.HI R4, R4, R7, RZ, 0x1c ;  /* 0x0000000704047211 */ /* 0x000fe200078fe0ff */
[----:B------:R-:W-:-:S02]  /*0be0*/  VIADD R13, R0, 0x1 ;  /* 0x00000001000d7836 */ /* 0x000fc40000000000 */
[C---:B------:R-:W-:Y:S02]  /*0bf0*/  IMAD R8, R3.reuse, R6, R8 ;  /* 0x0000000603087224 */ /* 0x040fe400078e0208 */
[C---:B------:R-:W-:Y:S01]  /*0c00*/  VIADD R6, R0.reuse, 0x2 ;  /* 0x0000000200067836 */ /* 0x040fe20000000000 */
[----:B------:R-:W-:Y:S01]  /*0c10*/  IABS R146, R13 ;  /* 0x0000000d00927213 */ /* 0x000fe20000000000 */
[C---:B------:R-:W-:Y:S01]  /*0c20*/  VIADD R7, R0.reuse, 0x3 ;  /* 0x0000000300077836 */ /* 0x040fe20000000000 */
[----:B------:R-:W-:Y:S01]  /*0c30*/  ISETP.GT.U32.AND P4, PT, R3, R8, PT ;  /* 0x000000080300720c */ /* 0x000fe20003f84070 */
[----:B------:R-:W-:Y:S01]  /*0c40*/  VIADD R15, R0, 0xa ;  /* 0x0000000a000f7836 */ /* 0x000fe20000000000 */
[----:B------:R-:W-:Y:S01]  /*0c50*/  IABS R161, R6 ;  /* 0x0000000600a17213 */ /* 0x000fe20000000000 */
[----:B------:R-:W-:Y:S01]  /*0c60*/  @!P0 IMAD.IADD R21, R21, 0x1, -R12 ;  /* 0x0000000115158824 */ /* 0x000fe200078e0a0c */
[----:B------:R-:W-:Y:S01]  /*0c70*/  IABS R174, R7 ;  /* 0x0000000700ae7213 */ /* 0x000fe20000000000 */
[----:B------:R-:W-:Y:S01]  /*0c80*/  IMAD.HI.U32 R5, R2, R146, RZ ;  /* 0x0000009202057227 */ /* 0x000fe200078e00ff */
[----:B------:R-:W-:-:S02]  /*0c90*/  ISETP.GE.AND P3, PT, R6, RZ, PT ;  /* 0x000000ff0600720c */ /* 0x000fc40003f66270 */
[----:B------:R-:W-:Y:S01]  /*0ca0*/  ISETP.GT.U32.AND P0, PT, R12, R21, PT ;  /* 0x000000150c00720c */ /* 0x000fe20003f04070 */
[----:B------:R-:W-:Y:S01]  /*0cb0*/  IMAD.MOV R5, RZ, RZ, -R5 ;  /* 0x000000ffff057224 */ /* 0x000fe200078e0a05 */
[----:B------:R-:W-:Y:S01]  /*0cc0*/  ISETP.GE.AND P2, PT, R13, RZ, PT ;  /* 0x000000ff0d00720c */ /* 0x000fe20003f46270 */
[----:B------:R-:W-:Y:S01]  /*0cd0*/  IMAD.HI.U32 R6, R2, R174, RZ ;  /* 0x000000ae02067227 */ /* 0x000fe200078e00ff */
[----:B------:R-:W-:-:S03]  /*0ce0*/  IABS R173, R15 ;  /* 0x0000000f00ad7213 */ /* 0x000fc60000000000 */
[----:B------:R-:W-:Y:S02]  /*0cf0*/  @!P4 IMAD.IADD R8, R8, 0x1, -R3 ;  /* 0x000000010808c824 */ /* 0x000fe400078e0a03 */
[C---:B------:R-:W-:Y:S02]  /*0d00*/  IMAD R146, R3.reuse, R5, R146 ;  /* 0x0000000503927224 */ /* 0x040fe400078e0292 */
[----:B------:R-:W-:Y:S01]  /*0d10*/  IMAD.HI.U32 R5, R2, R161, RZ ;  /* 0x000000a102057227 */ /* 0x000fe200078e00ff */
[C---:B------:R-:W-:Y:S02]  /*0d20*/  ISETP.GT.U32.AND P4, PT, R3.reuse, R8, PT ;  /* 0x000000080300720c */ /* 0x040fe40003f84070 */
[----:B------:R-:W-:Y:S01]  /*0d30*/  ISETP.GT.U32.AND P6, PT, R3, R146, PT ;  /* 0x000000920300720c */ /* 0x000fe20003fc4070 */
[----:B------:R-:W-:Y:S01]  /*0d40*/  @!P0 IMAD.IADD R21, R21, 0x1, -R12 ;  /* 0x0000000115158824 */ /* 0x000fe200078e0a0c */
[----:B------:R-:W-:Y:S01]  /*0d50*/  ISETP.NE.AND P0, PT, R10, RZ, PT ;  /* 0x000000ff0a00720c */ /* 0x000fe20003f05270 */
[----:B------:R-:W-:-:S02]  /*0d60*/  IMAD.MOV R12, RZ, RZ, -R5 ;  /* 0x000000ffff0c7224 */ /* 0x000fc400078e0a05 */
[----:B------:R-:W-:Y:S02]  /*0d70*/  IMAD.MOV R6, RZ, RZ, -R6 ;  /* 0x000000ffff067224 */ /* 0x000fe400078e0a06 */
[C---:B------:R-:W-:Y:S02]  /*0d80*/  IMAD R161, R3.reuse, R12, R161 ;  /* 0x0000000c03a17224 */ /* 0x040fe400078e02a1 */
[C---:B------:R-:W-:Y:S02]  /*0d90*/  IMAD R174, R3.reuse, R6, R174 ;  /* 0x0000000603ae7224 */ /* 0x040fe400078e02ae */
[--C-:B------:R-:W-:Y:S01]  /*0da0*/  @!P4 IMAD.IADD R8, R8, 0x1, -R3.reuse ;  /* 0x000000010808c824 */ /* 0x100fe200078e0a03 */
[C---:B------:R-:W-:Y:S01]  /*0db0*/  ISETP.GT.U32.AND P4, PT, R3.reuse, R161, PT ;  /* 0x000000a10300720c */ /* 0x040fe20003f84070 */
[----:B------:R-:W-:Y:S01]  /*0dc0*/  @!P6 IMAD.IADD R146, R146, 0x1, -R3 ;  /* 0x000000019292e824 */ /* 0x000fe200078e0a03 */
[----:B------:R-:W-:Y:S01]  /*0dd0*/  ISETP.GT.U32.AND P6, PT, R3, R174, PT ;  /* 0x000000ae0300720c */ /* 0x000fe20003fc4070 */
[----:B------:R-:W-:-:S02]  /*0de0*/  VIADD R13, R0, 0x4 ;  /* 0x00000004000d7836 */ /* 0x000fc40000000000 */
[----:B------:R-:W-:Y:S01]  /*0df0*/  @!P5 IMAD.MOV R21, RZ, RZ, -R21 ;  /* 0x000000ffff15d224 */ /* 0x000fe200078e0a15 */
[----:B------:R-:W-:Y:S01]  /*0e00*/  ISETP.GT.U32.AND P5, PT, R3, R146, PT ;  /* 0x000000920300720c */ /* 0x000fe20003fa4070 */
[C---:B------:R-:W-:Y:S01]  /*0e10*/  VIADD R12, R0.reuse, 0x7 ;  /* 0x00000007000c7836 */ /* 0x040fe20000000000 */
[----:B------:R-:W-:Y:S01]  /*0e20*/  IABS R186, R13 ;  /* 0x0000000d00ba7213 */ /* 0x000fe20000000000 */
[----:B------:R-:W-:Y:S01]  /*0e30*/  IMAD.MOV.U32 R6, RZ, RZ, R8 ;  /* 0x000000ffff067224 */ /* 0x000fe200078e0008 */
[----:B------:R-:W-:Y:S01]  /*0e40*/  @!P0 LOP3.LUT R21, RZ, R10, RZ, 0x33, !PT ;  /* 0x0000000aff158212 */ /* 0x000fe200078e33ff */
[----:B------:R-:W-:Y:S01]  /*0e50*/  VIADD R10, R0, 0x5 ;  /* 0x00000005000a7836 */ /* 0x000fe20000000000 */
[----:B------:R-:W-:Y:S01]  /*0e60*/  IABS R226, R12 ;  /* 0x0000000c00e27213 */ /* 0x000fe20000000000 */
[----:B------:R-:W-:Y:S01]  /*0e70*/  @!P4 IMAD.IADD R161, R161, 0x1, -R3 ;  /* 0x00000001a1a1c824 */ /* 0x000fe200078e0a03 */
[----:B------:R-:W-:Y:S01]  /*0e80*/  ISETP.GE.AND P0, PT, R7, RZ, PT ;  /* 0x000000ff0700720c */ /* 0x000fe20003f06270 */
[----:B------:R-:W-:Y:S01]  /*0e90*/  IMAD.HI.U32 R5, R2, R186, RZ ;  /* 0x000000ba02057227 */ /* 0x000fe200078e00ff */
[----:B------:R-:W-:-:S02]  /*0ea0*/  IABS R194, R10 ;  /* 0x0000000a00c27213 */ /* 0x000fc40000000000 */
[C---:B------:R-:W-:Y:S01]  /*0eb0*/  ISETP.GT.U32.AND P4, PT, R3.reuse, R161, PT ;  /* 0x000000a10300720c */ /* 0x040fe20003f84070 */
[----:B------:R-:W-:Y:S02]  /*0ec0*/  @!P6 IMAD.IADD R174, R174, 0x1, -R3 ;  /* 0x00000001aeaee824 */ /* 0x000fe400078e0a03 */
[----:B------:R-:W-:Y:S02]  /*0ed0*/  IMAD.MOV R5, RZ, RZ, -R5 ;  /* 0x000000ffff057224 */ /* 0x000fe400078e0a05 */
[----:B------:R-:W-:Y:S01]  /*0ee0*/  @!P5 IMAD.IADD R146, R146, 0x1, -R3 ;  /* 0x000000019292d824 */ /* 0x000fe200078e0a03 */
[----:B------:R-:W-:Y:S01]  /*0ef0*/  ISETP.GE.AND P5, PT, R10, RZ, PT ;  /* 0x000000ff0a00720c */ /* 0x000fe20003fa6270 */
[C---:B------:R-:W-:Y:S01]  /*0f00*/  IMAD R186, R3.reuse, R5, R186 ;  /* 0x0000000503ba7224 */ /* 0x040fe200078e02ba */
[----:B------:R-:W-:Y:S01]  /*0f10*/  ISETP.GT.U32.AND P6, PT, R3, R174, PT ;  /* 0x000000ae0300720c */ /* 0x000fe20003fc4070 */
[----:B------:R-:W-:Y:S02]  /*0f20*/  VIADD R10, R0, 0x6 ;  /* 0x00000006000a7836 */ /* 0x000fe40000000000 */
[----:B------:R-:W-:-:S03]  /*0f30*/  IMAD.HI.U32 R5, R2, R194, RZ ;  /* 0x000000c202057227 */ /* 0x000fc600078e00ff */
[----:B------:R-:W-:Y:S01]  /*0f40*/  IABS R208, R10 ;  /* 0x0000000a00d07213 */ /* 0x000fe20000000000 */
[----:B------:R-:W-:Y:S02]  /*0f50*/  IMAD.MOV R5, RZ, RZ, -R5 ;  /* 0x000000ffff057224 */ /* 0x000fe400078e0a05 */
[----:B------:R-:W-:Y:S01]  /*0f60*/  @!P4 IMAD.IADD R161, R161, 0x1, -R3 ;  /* 0x00000001a1a1c824 */ /* 0x000fe200078e0a03 */
[C---:B------:R-:W-:Y:S01]  /*0f70*/  ISETP.GT.U32.AND P4, PT, R3.reuse, R186, PT ;  /* 0x000000ba0300720c */ /* 0x040fe20003f84070 */
[----:B------:R-:W-:Y:S02]  /*0f80*/  IMAD R194, R3, R5, R194 ;  /* 0x0000000503c27224 */ /* 0x000fe400078e02c2 */
[----:B------:R-:W-:-:S04]  /*0f90*/  IMAD.HI.U32 R5, R2, R208, RZ ;  /* 0x000000d002057227 */ /* 0x000fc800078e00ff */
[----:B------:R-:W-:Y:S01]  /*0fa0*/  @!P6 IMAD.IADD R174, R174, 0x1, -R3 ;  /* 0x00000001aeaee824 */ /* 0x000fe200078e0a03 */
[----:B------:R-:W-:Y:S01]  /*0fb0*/  ISETP.GT.U32.AND P6, PT, R3, R194, PT ;  /* 0x000000c20300720c */ /* 0x000fe20003fc4070 */
[----:B------:R-:W-:-:S04]  /*0fc0*/  IMAD.HI.U32 R7, R2, R226, RZ ;  /* 0x000000e202077227 */ /* 0x000fc800078e00ff */
[----:B------:R-:W-:Y:S02]  /*0fd0*/  IMAD.MOV R5, RZ, RZ, -R5 ;  /* 0x000000ffff057224 */ /* 0x000fe400078e0a05 */
[----:B------:R-:W-:Y:S02]  /*0fe0*/  IMAD.MOV R7, RZ, RZ, -R7 ;  /* 0x000000ffff077224 */ /* 0x000fe400078e0a07 */
[C---:B------:R-:W-:Y:S02]  /*0ff0*/  IMAD R208, R3.reuse, R5, R208 ;  /* 0x0000000503d07224 */ /* 0x040fe400078e02d0 */
[C---:B------:R-:W-:Y:S02]  /*1000*/  IMAD R226, R3.reuse, R7, R226 ;  /* 0x0000000703e27224 */ /* 0x040fe400078e02e2 */
[--C-:B------:R-:W-:Y:S01]  /*1010*/  @!P4 IMAD.IADD R186, R186, 0x1, -R3.reuse ;  /* 0x00000001babac824 */ /* 0x100fe200078e0a03 */
[----:B------:R-:W-:Y:S01]  /*1020*/  ISETP.GT.U32.AND P4, PT, R3, R208, PT ;  /* 0x000000d00300720c */ /* 0x000fe20003f84070 */
[----:B------:R-:W-:Y:S01]  /*1030*/  @!P1 IMAD.MOV R6, RZ, RZ, -R6 ;  /* 0x000000ffff069224 */ /* 0x000fe200078e0a06 */
[----:B------:R-:W-:Y:S01]  /*1040*/  ISETP.GE.AND P1, PT, R13, RZ, PT ;  /* 0x000000ff0d00720c */ /* 0x000fe20003f26270 */
[----:B------:R-:W-:Y:S01]  /*1050*/  @!P6 IMAD.IADD R194, R194, 0x1, -R3 ;  /* 0x00000001c2c2e824 */ /* 0x000fe200078e0a03 */
[----:B------:R-:W-:Y:S01]  /*1060*/  ISETP.GT.U32.AND P6, PT, R3, R226, PT ;  /* 0x000000e20300720c */ /* 0x000fe20003fc4070 */
[----:B------:R-:W-:-:S02]  /*1070*/  VIADD R13, R0, 0x8 ;  /* 0x00000008000d7836 */ /* 0x000fc40000000000 */
[C---:B------:R-:W-:Y:S02]  /*1080*/  VIADD R14, R0.reuse, 0x9 ;  /* 0x00000009000e7836 */ /* 0x040fe40000000000 */
[----:B------:R-:W-:Y:S01]  /*1090*/  @!P3 IMAD.MOV R161, RZ, RZ, -R161 ;  /* 0x000000ffffa1b224 */ /* 0x000fe200078e0aa1 */
[----:B------:R-:W-:Y:S01]  /*10a0*/  IABS R145, R13 ;  /* 0x0000000d00917213 */ /* 0x000fe20000000000 */
[----:B------:R-:W-:Y:S01]  /*10b0*/  VIADD R16, R0, 0xb ;  /* 0x0000000b00107836 */ /* 0x000fe20000000000 */
[----:B------:R-:W-:Y:S01]  /*10c0*/  IABS R160, R14 ;  /* 0x0000000e00a07213 */ /* 0x000fe20000000000 */
[----:B------:R-:W-:Y:S01]  /*10d0*/  @!P4 IMAD.IADD R208, R208, 0x1, -R3 ;  /* 0x00000001d0d0c824 */ /* 0x000fe200078e0a03 */
[----:B------:R-:W-:Y:S01]  /*10e0*/  ISETP.GT.U32.AND P4, PT, R3, R186, PT ;  /* 0x000000ba0300720c */ /* 0x000fe20003f84070 */
[----:B------:R-:W-:Y:S01]  /*10f0*/  IMAD.HI.U32 R5, R2, R145, RZ ;  /* 0x0000009102057227 */ /* 0x000fe200078e00ff */
[----:B------:R-:W-:-:S03]  /*1100*/  IABS R185, R16 ;  /* 0x0000001000b97213 */ /* 0x000fc60000000000 */
[----:B------:R-:W-:Y:S01]  /*1110*/  @!P6 IMAD.IADD R226, R226, 0x1, -R3 ;  /* 0x00000001e2e2e824 */ /* 0x000fe200078e0a03 */
[C---:B------:R-:W-:Y:S01]  /*1120*/  ISETP.GT.U32.AND P6, PT, R3.reuse, R208, PT ;  /* 0x000000d00300720c */ /* 0x040fe20003fc4070 */
[----:B------:R-:W-:Y:S02]  /*1130*/  IMAD.MOV R8, RZ, RZ, -R5 ;  /* 0x000000ffff087224 */ /* 0x000fe400078e0a05 */
[----:B------:R-:W-:Y:S01]  /*1140*/  IMAD.HI.U32 R5, R2, R173, RZ ;  /* 0x000000ad02057227 */ /* 0x000fe200078e00ff */
[----:B------:R-:W-:-:S03]  /*1150*/  ISETP.GT.U32.AND P3, PT, R3, R226, PT ;  /* 0x000000e20300720c */ /* 0x000fc60003f64070 */
[----:B------:R-:W-:Y:S02]  /*1160*/  IMAD R145, R3, R8, R145 ;  /* 0x0000000803917224 */ /* 0x000fe400078e0291 */
[----:B------:R-:W-:Y:S02]  /*1170*/  IMAD.MOV R8, RZ, RZ, -R5 ;  /* 0x000000ffff087224 */ /* 0x000fe400078e0a05 */
[----:B------:R-:W-:-:S04]  /*1180*/  IMAD.HI.U32 R7, R2, R160, RZ ;  /* 0x000000a002077227 */ /* 0x000fc800078e00ff */
[C---:B------:R-:W-:Y:S02]  /*1190*/  IMAD R173, R3.reuse, R8, R173 ;  /* 0x0000000803ad7224 */ /* 0x040fe400078e02ad */
[----:B------:R-:W-:Y:S02]  /*11a0*/  @!P6 IMAD.IADD R208, R208, 0x1, -R3 ;  /* 0x00000001d0d0e824 */ /* 0x000fe400078e0a03 */
[----:B------:R-:W-:Y:S01]  /*11b0*/  IMAD.MOV R7, RZ, RZ, -R7 ;  /* 0x000000ffff077224 */ /* 0x000fe200078e0a07 */
[C---:B------:R-:W-:Y:S01]  /*11c0*/  ISETP.GT.U32.AND P6, PT, R3.reuse, R173, PT ;  /* 0x000000ad0300720c */ /* 0x040fe20003fc4070 */
[----:B------:R-:W-:Y:S01]  /*11d0*/  @!P0 IMAD.MOV R174, RZ, RZ, -R174 ;  /* 0x000000ffffae8224 */ /* 0x000fe200078e0aae */
[C---:B------:R-:W-:Y:S01]  /*11e0*/  ISETP.GT.U32.AND P0, PT, R3.reuse, R145, PT ;  /* 0x000000910300720c */ /* 0x040fe20003f04070 */
[----:B------:R-:W-:Y:S02]  /*11f0*/  IMAD R160, R3, R7, R160 ;  /* 0x0000000703a07224 */ /* 0x000fe400078e02a0 */
[----:B------:R-:W-:-:S02]  /*1200*/  VIADD R7, R0, 0xc ;  /* 0x0000000c00077836 */ /* 0x000fc40000000000 */
[----:B------:R-:W-:Y:S01]  /*1210*/  @!P3 IMAD.IADD R226, R226, 0x1, -R3 ;  /* 0x00000001e2e2b824 */ /* 0x000fe200078e0a03 */
[----:B------:R-:W-:Y:S01]  /*1220*/  ISETP.GE.AND P3, PT, R12, RZ, PT ;  /* 0x000000ff0c00720c */ /* 0x000fe20003f66270 */
[----:B------:R-:W-:Y:S01]  /*1230*/  IMAD.HI.U32 R5, R2, R185, RZ ;  /* 0x000000b902057227 */ /* 0x000fe200078e00ff */
[----:B------:R-:W-:-:S03]  /*1240*/  IABS R195, R7 ;  /* 0x0000000700c37213 */ /* 0x000fc60000000000 */
[----:B------:R-:W-:Y:S02]  /*1250*/  @!P6 IMAD.IADD R173, R173, 0x1, -R3 ;  /* 0x00000001adade824 */ /* 0x000fe400078e0a03 */
[----:B------:R-:W-:Y:S02]  /*1260*/  IMAD.MOV R8, RZ, RZ, -R5 ;  /* 0x000000ffff087224 */ /* 0x000fe400078e0a05 */
[----:B------:R-:W-:Y:S01]  /*1270*/  IMAD.HI.U32 R5, R2, R195, RZ ;  /* 0x000000c302057227 */ /* 0x000fe200078e00ff */
[----:B------:R-:W-:-:S03]  /*1280*/  ISETP.GT.U32.AND P6, PT, R3, R173, PT ;  /* 0x000000ad0300720c */ /* 0x000fc60003fc4070 */
[----:B------:R-:W-:Y:S01]  /*1290*/  @!P2 IMAD.MOV R146, RZ, RZ, -R146 ;  /* 0x000000ffff92a224 */ /* 0x000fe200078e0a92 */
[C---:B------:R-:W-:Y:S01]  /*12a0*/  ISETP.GT.U32.AND P2, PT, R3.reuse, R194, PT ;  /* 0x000000c20300720c */ /* 0x040fe20003f44070 */
[C---:B------:R-:W-:Y:S02]  /*12b0*/  IMAD R185, R3.reuse, R8, R185 ;  /* 0x0000000803b97224 */ /* 0x040fe400078e02b9 */
[--C-:B------:R-:W-:Y:S01]  /*12c0*/  @!P4 IMAD.IADD R186, R186, 0x1, -R3.reuse ;  /* 0x00000001babac824 */ /* 0x100fe200078e0a03 */
[----:B------:R-:W-:Y:S01]  /*12d0*/  ISETP.GT.U32.AND P4, PT, R3, R160, PT ;  /* 0x000000a00300720c */ /* 0x000fe20003f84070 */
[----:B------:R-:W-:Y:S01]  /*12e0*/  @!P0 IMAD.IADD R145, R145, 0x1, -R3 ;  /* 0x0000000191918824 */ /* 0x000fe200078e0a03 */
[----:B------:R-:W-:Y:S01]  /*12f0*/  ISETP.GE.AND P0, PT, R13, RZ, PT ;  /* 0x000000ff0d00720c */ /* 0x000fe20003f06270 */
[----:B------:R-:W-:Y:S02]  /*1300*/  IMAD.MOV R8, RZ, RZ, -R5 ;  /* 0x000000ffff087224 */ /* 0x000fe400078e0a05 */
[----:B------:R-:W-:Y:S01]  /*1310*/  @!P1 IMAD.MOV R186, RZ, RZ, -R186 ;  /* 0x000000ffffba9224 */ /* 0x000fe200078e0aba */
[C---:B------:R-:W-:Y:S01]  /*1320*/  ISETP.GT.U32.AND P1, PT, R3.reuse, R145, PT ;  /* 0x000000910300720c */ /* 0x040fe20003f24070 */
[----:B------:R-:W-:Y:S01]  /*1330*/  @!P3 IMAD.MOV R226, RZ, RZ, -R226 ;  /* 0x000000ffffe2b224 */ /* 0x000fe200078e0ae2 */
[C---:B------:R-:W-:Y:S01]  /*1340*/  ISETP.GT.U32.AND P3, PT, R3.reuse, R185, PT ;  /* 0x000000b90300720c */ /* 0x040fe20003f64070 */
[----:B------:R-:W-:-:S02]  /*1350*/  IMAD R195, R3, R8, R195 ;  /* 0x0000000803c37224 */ /* 0x000fc400078e02c3 */
[--C-:B------:R-:W-:Y:S02]  /*1360*/  @!P6 IMAD.IADD R173, R173, 0x1, -R3.reuse ;  /* 0x00000001adade824 */ /* 0x100fe400078e0a03 */
[--C-:B------:R-:W-:Y:S01]  /*1370*/  @!P2 IMAD.IADD R194, R194, 0x1, -R3.reuse ;  /* 0x00000001c2c2a824 */ /* 0x100fe200078e0a03 */
[----:B------:R-:W-:Y:S01]  /*1380*/  ISETP.GT.U32.AND P6, PT, R3, R195, PT ;  /* 0x000000c30300720c */ /* 0x000fe20003fc4070 */
[----:B------:R-:W-:Y:S01]  /*1390*/  VIADD R12, R0, 0xe ;  /* 0x0000000e000c7836 */ /* 0x000fe20000000000 */
[----:B------:R-:W-:Y:S01]  /*13a0*/  ISETP.GE.AND P2, PT, R10, RZ, PT ;  /* 0x000000ff0a00720c */ /* 0x000fe20003f46270 */
[----:B------:R-:W-:Y:S02]  /*13b0*/  VIADD R10, R0, 0xd ;  /* 0x0000000d000a7836 */ /* 0x000fe40000000000 */
[--C-:B------:R-:W-:Y:S01]  /*13c0*/  @!P1 IMAD.IADD R145, R145, 0x1, -R3.reuse ;  /* 0x0000000191919824 */ /* 0x100fe200078e0a03 */
[----:B------:R-:W-:Y:S01]  /*13d0*/  IABS R225, R12 ;  /* 0x0000000c00e17213 */ /* 0x000fe20000000000 */
[----:B------:R-:W-:Y:S01]  /*13e0*/  @!P3 IMAD.IADD R185, R185, 0x1, -R3 ;  /* 0x00000001b9b9b824 */ /* 0x000fe200078e0a03 */
[----:B------:R-:W-:Y:S01]  /*13f0*/  IABS R209, R10 ;  /* 0x0000000a00d17213 */ /* 0x000fe20000000000 */
[----:B------:R-:W-:Y:S01]  /*1400*/  @!P0 IMAD.MOV R145, RZ, RZ, -R145 ;  /* 0x000000ffff918224 */ /* 0x000fe200078e0a91 */
[----:B------:R-:W-:Y:S01]  /*1410*/  ISETP.GE.AND P3, PT, R10, RZ, PT ;  /* 0x000000ff0a00720c */ /* 0x000fe20003f66270 */
[--C-:B------:R-:W-:Y:S01]  /*1420*/  @!P4 IMAD.IADD R160, R160, 0x1, -R3.reuse ;  /* 0x00000001a0a0c824 */ /* 0x100fe200078e0a03 */
[----:B------:R-:W-:Y:S01]  /*1430*/  ISETP.GT.U32.AND P0, PT, R3, R185, PT ;  /* 0x000000b90300720c */ /* 0x000fe20003f04070 */
[----:B------:R-:W-:Y:S01]  /*1440*/  @!P6 IMAD.IADD R195, R195, 0x1, -R3 ;  /* 0x00000001c3c3e824 */ /* 0x000fe200078e0a03 */
[----:B------:R-:W-:Y:S01]  /*1450*/  ISETP.GE.AND P4, PT, R14, RZ, PT ;  /* 0x000000ff0e00720c */ /* 0x000fe20003f86270 */
[----:B------:R-:W-:Y:S01]  /*1460*/  IMAD.HI.U32 R5, R2, R209, RZ ;  /* 0x000000d102057227 */ /* 0x000fe200078e00ff */
[----:B------:R-:W-:-:S02]  /*1470*/  ISETP.GE.AND P1, PT, R16, RZ, PT ;  /* 0x000000ff1000720c */ /* 0x000fc40003f26270 */
[----:B------:R-:W-:Y:S01]  /*1480*/  ISETP.GT.U32.AND P6, PT, R3, R195, PT ;  /* 0x000000c30300720c */ /* 0x000fe20003fc4070 */
[----:B------:R-:W-:Y:S02]  /*1490*/  IMAD.MOV R8, RZ, RZ, -R5 ;  /* 0x000000ffff087224 */ /* 0x000fe400078e0a05 */
[----:B------:R-:W-:-:S04]  /*14a0*/  IMAD.HI.U32 R5, R2, R225, RZ ;  /* 0x000000e102057227 */ /* 0x000fc800078e00ff */
[----:B------:R-:W-:Y:S02]  /*14b0*/  IMAD R209, R3, R8, R209 ;  /* 0x0000000803d17224 */ /* 0x000fe400078e02d1 */
[----:B------:R-:W-:Y:S02]  /*14c0*/  IMAD.MOV R8, RZ, RZ, -R5 ;  /* 0x000000ffff087224 */ /* 0x000fe400078e0a05 */
[----:B------:R-:W-:Y:S01]  /*14d0*/  @!P0 IMAD.IADD R185, R185, 0x1, -R3 ;  /* 0x00000001b9b98824 */ /* 0x000fe200078e0a03 */
[C---:B------:R-:W-:Y:S01]  /*14e0*/  ISETP.GT.U32.AND P0, PT, R3.reuse, R209, PT ;  /* 0x000000d10300720c */ /* 0x040fe20003f04070 */
[----:B------:R-:W-:Y:S02]  /*14f0*/  IMAD R225, R3, R8, R225 ;  /* 0x0000000803e17224 */ /* 0x000fe400078e02e1 */
[----:B------:R-:W-:Y:S02]  /*1500*/  @!P6 IMAD.IADD R195, R195, 0x1, -R3 ;  /* 0x00000001c3c3e824 */ /* 0x000fe400078e0a03 */
[C---:B------:R-:W-:Y:S01]  /*1510*/  VIADD R14, R0.reuse, 0x11 ;  /* 0x00000011000e7836 */ /* 0x040fe20000000000 */
[C---:B------:R-:W-:Y:S01]  /*1520*/  ISETP.GT.U32.AND P6, PT, R3.reuse, R225, PT ;  /* 0x000000e10300720c */ /* 0x040fe20003fc4070 */
[----:B------:R-:W-:Y:S01]  /*1530*/  @!P5 IMAD.MOV R194, RZ, RZ, -R194 ;  /* 0x000000ffffc2d224 */ /* 0x000fe200078e0ac2 */
[----:B------:R-:W-:Y:S01]  /*1540*/  ISETP.GT.U32.AND P5, PT, R3, R160, PT ;  /* 0x000000a00300720c */ /* 0x000fe20003fa4070 */
[C---:B------:R-:W-:Y:S01]  /*1550*/  VIADD R10, R0.reuse, 0xf ;  /* 0x0000000f000a7836 */ /* 0x040fe20000000000 */
[----:B------:R-:W-:Y:S01]  /*1560*/  IABS R159, R14 ;  /* 0x0000000e009f7213 */ /* 0x000fe20000000000 */
[----:B------:R-:W-:-:S02]  /*1570*/  VIADD R13, R0, 0x10 ;  /* 0x00000010000d7836 */ /* 0x000fc40000000000 */
[--C-:B------:R-:W-:Y:S01]  /*1580*/  @!P0 IMAD.IADD R209, R209, 0x1, -R3.reuse ;  /* 0x00000001d1d18824 */ /* 0x100fe200078e0a03 */
[----:B------:R-:W-:Y:S01]  /*1590*/  IABS R234, R10 ;  /* 0x0000000a00ea7213 */ /* 0x000fe20000000000 */
[----:B------:R-:W-:Y:S01]  /*15a0*/  IMAD.HI.U32 R8, R2, R159, RZ ;  /* 0x0000009f02087227 */ /* 0x000fe200078e00ff */
[----:B------:R-:W-:Y:S02]  /*15b0*/  IABS R144, R13 ;  /* 0x0000000d00907213 */ /* 0x000fe40000000000 */
[----:B------:R-:W-:Y:S01]  /*15c0*/  ISETP.GE.AND P0, PT, R12, RZ, PT ;  /* 0x000000ff0c00720c */ /* 0x000fe20003f06270 */
[----:B------:R-:W-:Y:S01]  /*15d0*/  @!P6 IMAD.IADD R225, R225, 0x1, -R3 ;  /* 0x00000001e1e1e824 */ /* 0x000fe200078e0a03 */
[----:B------:R-:W-:Y:S01]  /*15e0*/  ISETP.GT.U32.AND P6, PT, R3, R209, PT ;  /* 0x000000d10300720c */ /* 0x000fe20003fc4070 */
[----:B------:R-:W-:Y:S02]  /*15f0*/  IMAD.MOV R8, RZ, RZ, -R8 ;  /* 0x000000ffff087224 */ /* 0x000fe400078e0a08 */
[----:B------:R-:W-:Y:S01]  /*1600*/  @!P2 IMAD.MOV R208, RZ, RZ, -R208 ;  /* 0x000000ffffd0a224 */ /* 0x000fe200078e0ad0 */
[----:B------:R-:W-:Y:S01]  /*1610*/  ISETP.GE.AND P2, PT, R15, RZ, PT ;  /* 0x000000ff0f00720c */ /* 0x000fe20003f46270 */
[----:B------:R-:W-:-:S02]  /*1620*/  IMAD R159, R3, R8, R159 ;  /* 0x00000008039f7224 */ /* 0x000fc400078e029f */
[----:B------:R-:W-:-:S04]  /*1630*/  IMAD.HI.U32 R5, R2, R234, RZ ;  /* 0x000000ea02057227 */ /* 0x000fc800078e00ff */
[--C-:B------:R-:W-:Y:S01]  /*1640*/  @!P5 IMAD.IADD R160, R160, 0x1, -R3.reuse ;  /* 0x00000001a0a0d824 */ /* 0x100fe200078e0a03 */
[----:B------:R-:W-:Y:S01]  /*1650*/  ISETP.GE.AND P5, PT, R7, RZ, PT ;  /* 0x000000ff0700720c */ /* 0x000fe20003fa6270 */
[----:B------:R-:W-:Y:S01]  /*1660*/  @!P6 IMAD.IADD R209, R209, 0x1, -R3 ;  /* 0x00000001d1d1e824 */ /* 0x000fe200078e0a03 */
[----:B------:R-:W-:Y:S01]  /*1670*/  ISETP.GT.U32.AND P6, PT, R3, R159, PT ;  /* 0x0000009f0300720c */ /* 0x000fe20003fc4070 */
[----:B------:R-:W-:Y:S02]  /*1680*/  VIADD R15, R0, 0x12 ;  /* 0x00000012000f7836 */ /* 0x000fe40000000000 */
[----:B------:R-:W-:-:S03]  /*1690*/  IMAD.HI.U32 R7, R2, R144, RZ ;  /* 0x0000009002077227 */ /* 0x000fc600078e00ff */
[----:B------:R-:W-:Y:S01]  /*16a0*/  IABS R172, R15 ;  /* 0x0000000f00ac7213 */ /* 0x000fe20000000000 */
[----:B------:R-:W-:Y:S02]  /*16b0*/  IMAD.MOV R5, RZ, RZ, -R5 ;  /* 0x000000ffff057224 */ /* 0x000fe400078e0a05 */
[----:B------:R-:W-:Y:S02]  /*16c0*/  IMAD.MOV R7, RZ, RZ, -R7 ;  /* 0x000000ffff077224 */ /* 0x000fe400078e0a07 */
[C---:B------:R-:W-:Y:S02]  /*16d0*/  IMAD R234, R3.reuse, R5, R234 ;  /* 0x0000000503ea7224 */ /* 0x040fe400078e02ea */
[C---:B------:R-:W-:Y:S02]  /*16e0*/  IMAD R144, R3.reuse, R7, R144 ;  /* 0x0000000703907224 */ /* 0x040fe400078e0290 */
[----:B------:R-:W-:Y:S01]  /*16f0*/  @!P4 IMAD.MOV R160, RZ, RZ, -R160 ;  /* 0x000000ffffa0c224 */ /* 0x000fe200078e0aa0 */
[C---:B------:R-:W-:Y:S01]  /*1700*/  ISETP.GT.U32.AND P4, PT, R3.reuse, R225, PT ;  /* 0x000000e10300720c */ /* 0x040fe20003f84070 */
[----:B------:R-:W-:Y:S01]  /*1710*/  @!P2 IMAD.MOV R173, RZ, RZ, -R173 ;  /* 0x000000ffffada224 */ /* 0x000fe200078e0aad */
[----:B------:R-:W-:Y:S01]  /*1720*/  ISETP.GT.U32.AND P2, PT, R3, R234, PT ;  /* 0x000000ea0300720c */ /* 0x000fe20003f44070 */
[----:B------:R-:W-:-:S02]  /*1730*/  VIADD R7, R0, 0x13 ;  /* 0x0000001300077836 */ /* 0x000fc40000000000 */
[----:B------:R-:W-:-:S03]  /*1740*/  IMAD.HI.U32 R5, R2, R172, RZ ;  /* 0x000000ac02057227 */ /* 0x000fc600078e00ff */
[----:B------:R-:W-:Y:S01]  /*1750*/  IABS R184, R7 ;  /* 0x0000000700b87213 */ /* 0x000fe20000000000 */
[----:B------:R-:W-:Y:S01]  /*1760*/  @!P1 IMAD.MOV R185, RZ, RZ, -R185 ;  /* 0x000000ffffb99224 */ /* 0x000fe200078e0ab9 */
[----:B------:R-:W-:Y:S01]  /*1770*/  ISETP.GT.U32.AND P1, PT, R3, R144, PT ;  /* 0x000000900300720c */ /* 0x000fe20003f24070 */
[----:B------:R-:W-:Y:S02]  /*1780*/  @!P6 IMAD.IADD R159, R159, 0x1, -R3 ;  /* 0x000000019f9fe824 */ /* 0x000fe400078e0a03 */
[----:B------:R-:W-:Y:S02]  /*1790*/  IMAD.MOV R5, RZ, RZ, -R5 ;  /* 0x000000ffff057224 */ /* 0x000fe400078e0a05 */
[----:B------:R-:W-:Y:S01]  /*17a0*/  @!P4 IMAD.IADD R225, R225, 0x1, -R3 ;  /* 0x00000001e1e1c824 */ /* 0x000fe200078e0a03 */
[C---:B------:R-:W-:Y:S01]  /*17b0*/  ISETP.GT.U32.AND P6, PT, R3.reuse, R159, PT ;  /* 0x0000009f0300720c */ /* 0x040fe20003fc4070 */
[----:B------:R-:W-:Y:S01]  /*17c0*/  IMAD R172, R3, R5, R172 ;  /* 0x0000000503ac7224 */ /* 0x000fe200078e02ac */
[----:B------:R-:W-:Y:S01]  /*17d0*/  ISETP.GE.AND P4, PT, R13, RZ, PT ;  /* 0x000000ff0d00720c */ /* 0x000fe20003f86270 */
[----:B------:R-:W-:-:S04]  /*17e0*/  IMAD.HI.U32 R5, R2, R184, RZ ;  /* 0x000000b802057227 */ /* 0x000fc800078e00ff */
[----:B------:R-:W-:Y:S01]  /*17f0*/  @!P2 IMAD.IADD R234, R234, 0x1, -R3 ;  /* 0x00000001eaeaa824 */ /* 0x000fe200078e0a03 */
[----:B------:R-:W-:Y:S01]  /*1800*/  ISETP.GE.AND P2, PT, R14, RZ, PT ;  /* 0x000000ff0e00720c */ /* 0x000fe20003f46270 */
[----:B------:R-:W-:Y:S02]  /*1810*/  VIADD R8, R0, 0x14 ;  /* 0x0000001400087836 */ /* 0x000fe40000000000 */
[----:B------:R-:W-:Y:S02]  /*1820*/  IMAD.MOV R5, RZ, RZ, -R5 ;  /* 0x000000ffff057224 */ /* 0x000fe400078e0a05 */
[----:B------:R-:W-:Y:S01]  /*1830*/  @!P1 IMAD.IADD R144, R144, 0x1, -R3 ;  /* 0x0000000190909824 */ /* 0x000fe200078e0a03 */
[C---:B------:R-:W-:Y:S01]  /*1840*/  ISETP.GT.U32.AND P1, PT, R3.reuse, R234, PT ;  /* 0x000000ea0300720c */ /* 0x040fe20003f24070 */
[----:B------:R-:W-:Y:S01]  /*1850*/  @!P0 IMAD.MOV R225, RZ, RZ, -R225 ;  /* 0x000000ffffe18224 */ /* 0x000fe200078e0ae1 */
[----:B------:R-:W-:Y:S01]  /*1860*/  IABS R196, R8 ;  /* 0x0000000800c47213 */ /* 0x000fe20000000000 */
[C---:B------:R-:W-:Y:S01]  /*1870*/  IMAD R184, R3.reuse, R5, R184 ;  /* 0x0000000503b87224 */ /* 0x040fe200078e02b8 */
[----:B------:R-:W-:Y:S01]  /*1880*/  ISETP.GT.U32.AND P0, PT, R3, R172, PT ;  /* 0x000000ac0300720c */ /* 0x000fe20003f04070 */
[----:B------:R-:W-:Y:S01]  /*1890*/  @!P5 IMAD.MOV R195, RZ, RZ, -R195 ;  /* 0x000000ffffc3d224 */ /* 0x000fe200078e0ac3 */
[----:B------:R-:W-:Y:S01]  /*18a0*/  ISETP.GE.AND P5, PT, R10, RZ, PT ;  /* 0x000000ff0a00720c */ /* 0x000fe20003fa6270 */
[----:B------:R-:W-:Y:S01]  /*18b0*/  @!P6 IMAD.IADD R159, R159, 0x1, -R3 ;  /* 0x000000019f9fe824 */ /* 0x000fe200078e0a03 */
[----:B------:R-:W-:Y:S01]  /*18c0*/  ISETP.GT.U32.AND P6, PT, R3, R184, PT ;  /* 0x000000b80300720c */ /* 0x000fe20003fc4070 */
[----:B------:R-:W-:-:S04]  /*18d0*/  IMAD.HI.U32 R5, R2, R196, RZ ;  /* 0x000000c402057227 */ /* 0x000fc800078e00ff */
[----:B------:R-:W-:Y:S02]  /*18e0*/  IMAD.MOV R5, RZ, RZ, -R5 ;  /* 0x000000ffff057224 */ /* 0x000fe400078e0a05 */
[--C-:B------:R-:W-:Y:S01]  /*18f0*/  @!P1 IMAD.IADD R234, R234, 0x1, -R3.reuse ;  /* 0x00000001eaea9824 */ /* 0x100fe200078e0a03 */
[----:B------:R-:W-:Y:S01]  /*1900*/  ISETP.GE.AND P1, PT, R15, RZ, PT ;  /* 0x000000ff0f00720c */ /* 0x000fe20003f26270 */
[--C-:B------:R-:W-:Y:S01]  /*1910*/  @!P0 IMAD.IADD R172, R172, 0x1, -R3.reuse ;  /* 0x00000001acac8824 */ /* 0x100fe200078e0a03 */
[----:B------:R-:W-:Y:S01]  /*1920*/  ISETP.GE.AND P0, PT, R8, RZ, PT ;  /* 0x000000ff0800720c */ /* 0x000fe20003f06270 */
[C---:B------:R-:W-:Y:S02]  /*1930*/  IMAD R196, R3.reuse, R5, R196 ;  /* 0x0000000503c47224 */ /* 0x040fe400078e02c4 */
[----:B------:R-:W-:Y:S02]  /*1940*/  @!P6 IMAD.IADD R184, R184, 0x1, -R3 ;  /* 0x00000001b8b8e824 */ /* 0x000fe400078e0a03 */
[----:B------:R-:W-:Y:S01]  /*1950*/  @!P5 IMAD.MOV R234, RZ, RZ, -R234 ;  /* 0x000000ffffead224 */ /* 0x000fe200078e0aea */
[C---:B------:R-:W-:Y:S01]  /*1960*/  ISETP.GT.U32.AND P5, PT, R3.reuse, R172, PT ;  /* 0x000000ac0300720c */ /* 0x040fe20003fa4070 */
[----:B------:R-:W-:Y:S01]  /*1970*/  @!P3 IMAD.MOV R209, RZ, RZ, -R209 ;  /* 0x000000ffffd1b224 */ /* 0x000fe200078e0ad1 */
[C---:B------:R-:W-:Y:S01]  /*1980*/  ISETP.GT.U32.AND P6, PT, R3.reuse, R196, PT ;  /* 0x000000c40300720c */ /* 0x040fe20003fc4070 */
[C---:B------:R-:W-:Y:S01]  /*1990*/  VIADD R12, R0.reuse, 0x17 ;  /* 0x00000017000c7836 */ /* 0x040fe20000000000 */
[----:B------:R-:W-:Y:S01]  /*19a0*/  ISETP.GT.U32.AND P3, PT, R3, R144, PT ;  /* 0x000000900300720c */ /* 0x000fe20003f64070 */
[----:B------:R-:W-:-:S02]  /*19b0*/  VIADD R10, R0, 0x15 ;  /* 0x00000015000a7836 */ /* 0x000fc40000000000 */
[C---:B------:R-:W-:Y:S01]  /*19c0*/  VIADD R8, R0.reuse, 0x16 ;  /* 0x0000001600087836 */ /* 0x040fe20000000000 */
[----:B------:R-:W-:Y:S01]  /*19d0*/  IABS R252, R12 ;  /* 0x0000000c00fc7213 */ /* 0x000fe20000000000 */
[----:B------:R-:W-:Y:S01]  /*19e0*/  @!P2 IMAD.MOV R159, RZ, RZ, -R159 ;  /* 0x000000ffff9fa224 */ /* 0x000fe200078e0a9f */
[----:B------:R-:W-:Y:S01]  /*19f0*/  IABS R210, R10 ;  /* 0x0000000a00d27213 */ /* 0x000fe20000000000 */
[----:B------:R-:W-:Y:S01]  /*1a00*/  VIADD R14, R0, 0x1b ;  /* 0x0000001b000e7836 */ /* 0x000fe20000000000 */
[----:B------:R-:W-:Y:S01]  /*1a10*/  IABS R224, R8 ;  /* 0x0000000800e07213 */ /* 0x000fe20000000000 */
[--C-:B------:R-:W-:Y:S01]  /*1a20*/  @!P5 IMAD.IADD R172, R172, 0x1, -R3.reuse ;  /* 0x00000001acacd824 */ /* 0x100fe200078e0a03 */
[----:B------:R-:W-:Y:S01]  /*1a30*/  ISETP.GE.AND P2, PT, R10, RZ, PT ;  /* 0x000000ff0a00720c */ /* 0x000fe20003f46270 */
[--C-:B------:R-:W-:Y:S01]  /*1a40*/  @!P6 IMAD.IADD R196, R196, 0x1, -R3.reuse ;  /* 0x00000001c4c4e824 */ /* 0x100fe200078e0a03 */
[----:B------:R-:W-:Y:S01]  /*1a50*/  IABS R183, R14 ;  /* 0x0000000e00b77213 */ /* 0x000fe20000000000 */
[----:B------:R-:W-:Y:S01]  /*1a60*/  @!P3 IMAD.IADD R144, R144, 0x1, -R3 ;  /* 0x000000019090b824 */ /* 0x000fe200078e0a03 */
[----:B------:R-:W-:Y:S01]  /*1a70*/  ISETP.GE.AND P3, PT, R7, RZ, PT ;  /* 0x000000ff0700720c */ /* 0x000fe20003f66270 */
[----:B------:R-:W-:Y:S01]  /*1a80*/  @!P1 IMAD.MOV R172, RZ, RZ, -R172 ;  /* 0x000000ffffac9224 */ /* 0x000fe200078e0aac */
[----:B------:R-:W-:Y:S01]  /*1a90*/  ISETP.GT.U32.AND P1, PT, R3, R196, PT ;  /* 0x000000c40300720c */ /* 0x000fe20003f24070 */
[----:B------:R-:W-:Y:S01]  /*1aa0*/  IMAD.HI.U32 R7, R2, R252, RZ ;  /* 0x000000fc02077227 */ /* 0x000fe200078e00ff */
[----:B------:R-:W-:-:S03]  /*1ab0*/  ISETP.GE.AND P6, PT, R12, RZ, PT ;  /* 0x000000ff0c00720c */ /* 0x000fc60003fc6270 */
[----:B------:R-:W-:-:S04]  /*1ac0*/  IMAD.HI.U32 R5, R2, R210, RZ ;  /* 0x000000d202057227 */ /* 0x000fc800078e00ff */
[----:B------:R-:W-:Y:S02]  /*1ad0*/  IMAD.MOV R7, RZ, RZ, -R7 ;  /* 0x000000ffff077224 */ /* 0x000fe400078e0a07 */
[----:B------:R-:W-:Y:S01]  /*1ae0*/  @!P4 IMAD.MOV R144, RZ, RZ, -R144 ;  /* 0x000000ffff90c224 */ /* 0x000fe200078e0a90 */
[C---:B------:R-:W-:Y:S01]  /*1af0*/  ISETP.GT.U32.AND P4, PT, R3.reuse, R184, PT ;  /* 0x000000b80300720c */ /* 0x040fe20003f84070 */
[----:B------:R-:W-:Y:S02]  /*1b00*/  IMAD.MOV R5, RZ, RZ, -R5 ;  /* 0x000000ffff057224 */ /* 0x000fe400078e0a05 */
[C---:B------:R-:W-:Y:S02]  /*1b10*/  IMAD R252, R3.reuse, R7, R252 ;  /* 0x0000000703fc7224 */ /* 0x040fe400078e02fc */
[C---:B------:R-:W-:Y:S02]  /*1b20*/  IMAD R210, R3.reuse, R5, R210 ;  /* 0x0000000503d27224 */ /* 0x040fe400078e02d2 */
[----:B------:R-:W-:Y:S01]  /*1b30*/  @!P1 IMAD.IADD R196, R196, 0x1, -R3 ;  /* 0x00000001c4c49824 */ /* 0x000fe200078e0a03 */
[C---:B------:R-:W-:Y:S01]  /*1b40*/  ISETP.GT.U32.AND P1, PT, R3.reuse, R252, PT ;  /* 0x000000fc0300720c */ /* 0x040fe20003f24070 */
[----:B------:R-:W-:Y:S01]  /*1b50*/  IMAD.HI.U32 R5, R2, R224, RZ ;  /* 0x000000e002057227 */ /* 0x000fe200078e00ff */
[----:B------:R-:W-:-:S03]  /*1b60*/  ISETP.GT.U32.AND P5, PT, R3, R210, PT ;  /* 0x000000d20300720c */ /* 0x000fc60003fa4070 */
[----:B------:R-:W-:Y:S02]  /*1b70*/  IMAD.MOV R5, RZ, RZ, -R5 ;  /* 0x000000ffff057224 */ /* 0x000fe400078e0a05 */
[----:B------:R-:W-:Y:S02]  /*1b80*/  VIADD R10, R0, 0x18 ;  /* 0x00000018000a7836 */ /* 0x000fe40000000000 */
[--C-:B------:R-:W-:Y:S01]  /*1b90*/  @!P4 IMAD.IADD R184, R184, 0x1, -R3.reuse ;  /* 0x00000001b8b8c824 */ /* 0x100fe200078e0a03 */
[----:B------:R-:W-:Y:S01]  /*1ba0*/  ISETP.GE.AND P4, PT, R8, RZ, PT ;  /* 0x000000ff0800720c */ /* 0x000fe20003f86270 */
[C---:B------:R-:W-:Y:S01]  /*1bb0*/  IMAD R224, R3.reuse, R5, R224 ;  /* 0x0000000503e07224 */ /* 0x040fe200078e02e0 */
[----:B------:R-:W-:Y:S01]  /*1bc0*/  IABS R143, R10 ;  /* 0x0000000a008f7213 */ /* 0x000fe20000000000 */
[----:B------:R-:W-:Y:S02]  /*1bd0*/  @!P3 IMAD.MOV R184, RZ, RZ, -R184 ;  /* 0x000000ffffb8b224 */ /* 0x000fe400078e0ab8 */
[----:B------:R-:W-:Y:S01]  /*1be0*/  @!P1 IMAD.IADD R252, R252, 0x1, -R3 ;  /* 0x00000001fcfc9824 */ /* 0x000fe200078e0a03 */
[----:B------:R-:W-:Y:S01]  /*1bf0*/  ISETP.GT.U32.AND P3, PT, R3, R224, PT ;  /* 0x000000e00300720c */ /* 0x000fe20003f64070 */
[----:B------:R-:W-:-:S03]  /*1c00*/  IMAD.HI.U32 R5, R2, R143, RZ ;  /* 0x0000008f02057227 */ /* 0x000fc600078e00ff */
[C---:B------:R-:W-:Y:S01]  /*1c10*/  ISETP.GT.U32.AND P1, PT, R3.reuse, R252, PT ;  /* 0x000000fc0300720c */ /* 0x040fe20003f24070 */
[----:B------:R-:W-:Y:S02]  /*1c20*/  IMAD.MOV R8, RZ, RZ, -R5 ;  /* 0x000000ffff087224 */ /* 0x000fe400078e0a05 */
[----:B------:R-:W-:Y:S02]  /*1c30*/  @!P5 IMAD.IADD R210, R210, 0x1, -R3 ;  /* 0x00000001d2d2d824 */ /* 0x000fe400078e0a03 */
[----:B------:R-:W-:Y:S02]  /*1c40*/  VIADD R12, R0, 0x19 ;  /* 0x00000019000c7836 */ /* 0x000fe40000000000 */
[C---:B------:R-:W-:Y:S01]  /*1c50*/  IMAD R143, R3.reuse, R8, R143 ;  /* 0x00000008038f7224 */ /* 0x040fe200078e028f */
[----:B------:R-:W-:Y:S01]  /*1c60*/  ISETP.GT.U32.AND P5, PT, R3, R210, PT ;  /* 0x000000d20300720c */ /* 0x000fe20003fa4070 */
[----:B------:R-:W-:Y:S01]  /*1c70*/  IMAD.HI.U32 R8, R2, R183, RZ ;  /* 0x000000b702087227 */ /* 0x000fe200078e00ff */
[----:B------:R-:W-:-:S03]  /*1c80*/  IABS R158, R12 ;  /* 0x0000000c009e7213 */ /* 0x000fc60000000000 */
[----:B------:R-:W-:Y:S02]  /*1c90*/  VIADD R13, R0, 0x1a ;  /* 0x0000001a000d7836 */ /* 0x000fe40000000000 */
[----:B------:R-:W-:Y:S01]  /*1ca0*/  @!P3 IMAD.IADD R224, R224, 0x1, -R3 ;  /* 0x00000001e0e0b824 */ /* 0x000fe200078e0a03 */
[C---:B------:R-:W-:Y:S01]  /*1cb0*/  ISETP.GT.U32.AND P3, PT, R3.reuse, R143, PT ;  /* 0x0000008f0300720c */ /* 0x040fe20003f64070 */
[----:B------:R-:W-:Y:S01]  /*1cc0*/  IMAD.MOV R8, RZ, RZ, -R8 ;  /* 0x000000ffff087224 */ /* 0x000fe200078e0a08 */
[----:B------:R-:W-:Y:S01]  /*1cd0*/  IABS R171, R13 ;  /* 0x0000000d00ab7213 */ /* 0x000fe20000000000 */
[----:B------:R-:W-:Y:S01]  /*1ce0*/  @!P0 IMAD.MOV R196, RZ, RZ, -R196 ;  /* 0x000000ffffc48224 */ /* 0x000fe200078e0ac4 */
[C---:B------:R-:W-:Y:S01]  /*1cf0*/  ISETP.GT.U32.AND P0, PT, R3.reuse, R224, PT ;  /* 0x000000e00300720c */ /* 0x040fe20003f04070 */
[----:B------:R-:W-:Y:S02]  /*1d00*/  IMAD R183, R3, R8, R183 ;  /* 0x0000000803b77224 */ /* 0x000fe400078e02b7 */
[----:B------:R-:W-:-:S02]  /*1d10*/  @!P1 IMAD.IADD R252, R252, 0x1, -R3 ;  /* 0x00000001fcfc9824 */ /* 0x000fc400078e0a03 */
[----:B------:R-:W-:-:S04]  /*1d20*/  IMAD.HI.U32 R5, R2, R158, RZ ;  /* 0x0000009e02057227 */ /* 0x000fc800078e00ff */
[----:B------:R-:W-:-:S04]  /*1d30*/  IMAD.HI.U32 R7, R2, R171, RZ ;  /* 0x000000ab02077227 */ /* 0x000fc800078e00ff */
[----:B------:R-:W-:Y:S01]  /*1d40*/  @!P6 IMAD.MOV R252, RZ, RZ, -R252 ;  /* 0x000000fffffce224 */ /* 0x000fe200078e0afc */
[C---:B------:R-:W-:Y:S01]  /*1d50*/  ISETP.GT.U32.AND P6, PT, R3.reuse, R183, PT ;  /* 0x000000b70300720c */ /* 0x040fe20003fc4070 */
[----:B------:R-:W-:Y:S02]  /*1d60*/  IMAD.MOV R5, RZ, RZ, -R5 ;  /* 0x000000ffff057224 */ /* 0x000fe400078e0a05 */
[----:B------:R-:W-:Y:S01]  /*1d70*/  @!P5 IMAD.IADD R210, R210, 0x1, -R3 ;  /* 0x00000001d2d2d824 */ /* 0x000fe200078e0a03 */
[----:B------:R-:W-:Y:S01]  /*1d80*/  ISETP.GE.AND P5, PT, R10, RZ, PT ;  /* 0x000000ff0a00720c */ /* 0x000fe20003fa6270 */
[----:B------:R-:W-:Y:S02]  /*1d90*/  IMAD.MOV R10, RZ, RZ, -R7 ;  /* 0x000000ffff0a7224 */ /* 0x000fe400078e0a07 */
[----:B------:R-:W-:Y:S02]  /*1da0*/  IMAD R158, R3, R5, R158 ;  /* 0x00000005039e7224 */ /* 0x000fe400078e029e */
[----:B------:R-:W-:-:S02]  /*1db0*/  VIADD R7, R0, 0x1c ;  /* 0x0000001c00077836 */ /* 0x000fc40000000000 */
[----:B------:R-:W-:Y:S02]  /*1dc0*/  @!P3 IMAD.IADD R143, R143, 0x1, -R3 ;  /* 0x000000018f8fb824 */ /* 0x000fe400078e0a03 */
[C---:B------:R-:W-:Y:S01]  /*1dd0*/  IMAD R171, R3.reuse, R10, R171 ;  /* 0x0000000a03ab7224 */ /* 0x040fe200078e02ab */
[----:B------:R-:W-:Y:S01]  /*1de0*/  IABS R197, R7 ;  /* 0x0000000700c57213 */ /* 0x000fe20000000000 */
[--C-:B------:R-:W-:Y:S01]  /*1df0*/  @!P0 IMAD.IADD R224, R224, 0x1, -R3.reuse ;  /* 0x00000001e0e08824 */ /* 0x100fe200078e0a03 */
[C---:B------:R-:W-:Y:S01]  /*1e00*/  ISETP.GT.U32.AND P0, PT, R3.reuse, R158, PT ;  /* 0x0000009e0300720c */ /* 0x040fe20003f04070 */
[----:B------:R-:W-:Y:S01]  /*1e10*/  VIADD R10, R0, 0x1d ;  /* 0x0000001d000a7836 */ /* 0x000fe20000000000 */
[C---:B------:R-:W-:Y:S01]  /*1e20*/  ISETP.GT.U32.AND P3, PT, R3.reuse, R143, PT ;  /* 0x0000008f0300720c */ /* 0x040fe20003f64070 */
[----:B------:R-:W-:Y:S01]  /*1e30*/  @!P2 IMAD.MOV R210, RZ, RZ, -R210 ;  /* 0x000000ffffd2a224 */ /* 0x000fe200078e0ad2 */
[----:B------:R-:W-:Y:S01]  /*1e40*/  ISETP.GT.U32.AND P1, PT, R3, R171, PT ;  /* 0x000000ab0300720c */ /* 0x000fe20003f24070 */
[----:B------:R-:W-:Y:S01]  /*1e50*/  @!P6 IMAD.IADD R183, R183, 0x1, -R3 ;  /* 0x00000001b7b7e824 */ /* 0x000fe200078e0a03 */
[----:B------:R-:W-:Y:S01]  /*1e60*/  ISETP.GE.AND P2, PT, R12, RZ, PT ;  /* 0x000000ff0c00720c */ /* 0x000fe20003f46270 */
[----:B------:R-:W-:Y:S01]  /*1e70*/  IMAD.HI.U32 R5, R2, R197, RZ ;  /* 0x000000c502057227 */ /* 0x000fe200078e00ff */
[----:B------:R-:W-:-:S02]  /*1e80*/  IABS R211, R10 ;  /* 0x0000000a00d37213 */ /* 0x000fc40000000000 */
[----:B------:R-:W-:Y:S01]  /*1e90*/  ISETP.GT.U32.AND P6, PT, R3, R183, PT ;  /* 0x000000b70300720c */ /* 0x000fe20003fc4070 */
[----:B------:R-:W-:Y:S02]  /*1ea0*/  VIADD R12, R0, 0x1e ;  /* 0x0000001e000c7836 */ /* 0x000fe40000000000 */
[----:B------:R-:W-:Y:S02]  /*1eb0*/  IMAD.MOV R8, RZ, RZ, -R5 ;  /* 0x000000ffff087224 */ /* 0x000fe400078e0a05 */
[----:B------:R-:W-:Y:S01]  /*1ec0*/  IMAD.HI.U32 R5, R2, R211, RZ ;  /* 0x000000d302057227 */ /* 0x000fe200078e00ff */
[----:B------:R-:W-:-:S03]  /*1ed0*/  IABS R223, R12 ;  /* 0x0000000c00df7213 */ /* 0x000fc60000000000 */
[----:B------:R-:W-:Y:S02]  /*1ee0*/  @!P0 IMAD.IADD R158, R158, 0x1, -R3 ;  /* 0x000000019e9e8824 */ /* 0x000fe400078e0a03 */
[----:B------:R-:W-:Y:S02]  /*1ef0*/  IMAD R197, R3, R8, R197 ;  /* 0x0000000803c57224 */ /* 0x000fe400078e02c5 */
[----:B------:R-:W-:Y:S01]  /*1f00*/  @!P3 IMAD.IADD R143, R143, 0x1, -R3 ;  /* 0x000000018f8fb824 */ /* 0x000fe200078e0a03 */
[----:B------:R-:W-:Y:S01]  /*1f10*/  ISETP.GE.AND P3, PT, R14, RZ, PT ;  /* 0x000000ff0e00720c */ /* 0x000fe20003f66270 */
[----:B------:R-:W-:Y:S01]  /*1f20*/  IMAD.MOV R8, RZ, RZ, -R5 ;  /* 0x000000ffff087224 */ /* 0x000fe200078e0a05 */
[----:B------:R-:W-:Y:S01]  /*1f30*/  ISETP.GT.U32.AND P0, PT, R3, R158, PT ;  /* 0x0000009e0300720c */ /* 0x000fe20003f04070 */
[----:B------:R-:W-:-:S04]  /*1f40*/  IMAD.HI.U32 R5, R2, R223, RZ ;  /* 0x000000df02057227 */ /* 0x000fc800078e00ff */
[----:B------:R-:W-:Y:S02]  /*1f50*/  @!P1 IMAD.IADD R171, R171, 0x1, -R3 ;  /* 0x00000001abab9824 */ /* 0x000fe400078e0a03 */
[C---:B------:R-:W-:Y:S02]  /*1f60*/  IMAD R211, R3.reuse, R8, R211 ;  /* 0x0000000803d37224 */ /* 0x040fe400078e02d3 */
[----:B------:R-:W-:Y:S01]  /*1f70*/  IMAD.MOV R8, RZ, RZ, -R5 ;  /* 0x000000ffff087224 */ /* 0x000fe200078e0a05 */
[----:B------:R-:W-:Y:S01]  /*1f80*/  ISETP.GT.U32.AND P1, PT, R3, R171, PT ;  /* 0x000000ab0300720c */ /* 0x000fe20003f24070 */
[----:B------:R-:W-:Y:S01]  /*1f90*/  @!P6 IMAD.IADD R183, R183, 0x1, -R3 ;  /* 0x00000001b7b7e824 */ /* 0x000fe200078e0a03 */
[C---:B------:R-:W-:Y:S01]  /*1fa0*/  ISETP.GT.U32.AND P6, PT, R3.reuse, R211, PT ;  /* 0x000000d30300720c */ /* 0x040fe20003fc4070 */
[----:B------:R-:W-:Y:S02]  /*1fb0*/  IMAD R223, R3, R8, R223 ;  /* 0x0000000803df7224 */ /* 0x000fe400078e02df */
[----:B------:R-:W-:Y:S01]  /*1fc0*/  @!P4 IMAD.MOV R224, RZ, RZ, -R224 ;  /* 0x000000ffffe0c224 */ /* 0x000fe200078e0ae0 */
[----:B------:R-:W-:Y:S01]  /*1fd0*/  ISETP.GE.AND P4, PT, R13, RZ, PT ;  /* 0x000000ff0d00720c */ /* 0x000fe20003f86270 */
[----:B------:R-:W-:Y:S01]  /*1fe0*/  @!P5 IMAD.MOV R143, RZ, RZ, -R143 ;  /* 0x000000ffff8fd224 */ /* 0x000fe200078e0a8f */
[----:B------:R-:W-:Y:S01]  /*1ff0*/  ISETP.GT.U32.AND P5, PT, R3, R197, PT ;  /* 0x000000c50300720c */ /* 0x000fe20003fa4070 */
[----:B------:R-:W-:-:S02]  /*2000*/  VIADD R13, R0, 0x1f ;  /* 0x0000001f000d7836 */ /* 0x000fc40000000000 */
[----:B------:R-:W-:Y:S01]  /*2010*/  @!P3 IMAD.MOV R183, RZ, RZ, -R183 ;  /* 0x000000ffffb7b224 */ /* 0x000fe200078e0ab7 */
[----:B------:R-:W-:Y:S01]  /*2020*/  ISETP.GT.U32.AND P3, PT, R3, R223, PT ;  /* 0x000000df0300720c */ /* 0x000fe20003f64070 */
[--C-:B------:R-:W-:Y:S01]  /*2030*/  @!P0 IMAD.IADD R158, R158, 0x1, -R3.reuse ;  /* 0x000000019e9e8824 */ /* 0x100fe200078e0a03 */
[----:B------:R-:W-:Y:S01]  /*2040*/  ISETP.GE.AND P0, PT, R7, RZ, PT ;  /* 0x000000ff0700720c */ /* 0x000fe20003f06270 */
[--C-:B------:R-:W-:Y:S01]  /*2050*/  @!P1 IMAD.IADD R171, R171, 0x1, -R3.reuse ;  /* 0x00000001abab9824 */ /* 0x100fe200078e0a03 */
[----:B------:R-:W-:Y:S01]  /*2060*/  IABS R7, R13 ;  /* 0x0000000d00077213 */ /* 0x000fe20000000000 */
[----:B------:R-:W-:Y:S01]  /*2070*/  @!P6 IMAD.IADD R211, R211, 0x1, -R3 ;  /* 0x00000001d3d3e824 */ /* 0x000fe200078e0a03 */
[----:B------:R-:W-:Y:S01]  /*2080*/  ISETP.GE.AND P1, PT, R10, RZ, PT ;  /* 0x000000ff0a00720c */ /* 0x000fe20003f26270 */
[----:B------:R-:W-:Y:S02]  /*2090*/  VIADD R10, R0, 0x20 ;  /* 0x00000020000a7836 */ /* 0x000fe40000000000 */
[----:B------:R-:W-:Y:S01]  /*20a0*/  IMAD.HI.U32 R5, R2, R7, RZ ;  /* 0x0000000702057227 */ /* 0x000fe200078e00ff */
[----:B------:R-:W-:-:S02]  /*20b0*/  ISETP.GT.U32.AND P6, PT, R3, R211, PT ;  /* 0x000000d30300720c */ /* 0x000fc40003fc4070 */
[----:B------:R-:W-:Y:S01]  /*20c0*/  IABS R142, R10 ;  /* 0x0000000a008e7213 */ /* 0x000fe20000000000 */
[----:B------:R-:W-:Y:S01]  /*20d0*/  @!P5 IMAD.IADD R197, R197, 0x1, -R3 ;  /* 0x00000001c5c5d824 */ /* 0x000fe200078e0a03 */
[----:B------:R-:W-:Y:S01]  /*20e0*/  ISETP.GE.AND P5, PT, R12, RZ, PT ;  /* 0x000000ff0c00720c */ /* 0x000fe20003fa6270 */
[----:B------:R-:W-:Y:S02]  /*20f0*/  VIADD R12, R0, 0x21 ;  /* 0x00000021000c7836 */ /* 0x000fe40000000000 */
[----:B------:R-:W-:Y:S02]  /*2100*/  IMAD.MOV R8, RZ, RZ, -R5 ;  /* 0x000000ffff087224 */ /* 0x000fe400078e0a05 */
[----:B------:R-:W-:Y:S01]  /*2110*/  @!P3 IMAD.IADD R223, R223, 0x1, -R3 ;  /* 0x00000001dfdfb824 */ /* 0x000fe200078e0a03 */
[----:B------:R-:W-:Y:S01]  /*2120*/  IABS R157, R12 ;  /* 0x0000000c009d7213 */ /* 0x000fe20000000000 */
[C---:B------:R-:W-:Y:S02]  /*2130*/  IMAD R5, R3.reuse, R8, R7 ;  /* 0x0000000803057224 */ /* 0x040fe400078e0207 */
[----:B------:R-:W-:Y:S01]  /*2140*/  IMAD.HI.U32 R7, R2, R142, RZ ;  /* 0x0000008e02077227 */ /* 0x000fe200078e00ff */
[----:B------:R-:W-:-:S03]  /*2150*/  ISETP.GT.U32.AND P3, PT, R3, R223, PT ;  /* 0x000000df0300720c */ /* 0x000fc60003f64070 */
[----:B------:R-:W-:Y:S01]  /*2160*/  @!P2 IMAD.MOV R158, RZ, RZ, -R158 ;  /* 0x000000ffff9ea224 */ /* 0x000fe200078e0a9e */
[----:B------:R-:W-:Y:S01]  /*2170*/  ISETP.GT.U32.AND P2, PT, R3, R197, PT ;  /* 0x000000c50300720c */ /* 0x000fe20003f44070 */
[----:B------:R-:W-:Y:S02]  /*2180*/  IMAD.MOV R8, RZ, RZ, -R7 ;  /* 0x000000ffff087224 */ /* 0x000fe400078e0a07 */
[----:B------:R-:W-:-:S04]  /*2190*/  IMAD.HI.U32 R7, R2, R157, RZ ;  /* 0x0000009d02077227 */ /* 0x000fc800078e00ff */
[----:B------:R-:W-:Y:S01]  /*21a0*/  @!P6 IMAD.IADD R211, R211, 0x1, -R3 ;  /* 0x00000001d3d3e824 */ /* 0x000fe200078e0a03 */
[C---:B------:R-:W-:Y:S01]  /*21b0*/  ISETP.GT.U32.AND P6, PT, R3.reuse, R5, PT ;  /* 0x000000050300720c */ /* 0x040fe20003fc4070 */
[----:B------:R-:W-:Y:S02]  /*21c0*/  IMAD R142, R3, R8, R142 ;  /* 0x00000008038e7224 */ /* 0x000fe400078e028e */
[----:B------:R-:W-:Y:S02]  /*21d0*/  IMAD.MOV R8, RZ, RZ, -R7 ;  /* 0x000000ffff087224 */ /* 0x000fe400078e0a07 */
[----:B------:R-:W-:Y:S01]  /*21e0*/  @!P3 IMAD.IADD R223, R223, 0x1, -R3 ;  /* 0x00000001dfdfb824 */ /* 0x000fe200078e0a03 */
[C---:B------:R-:W-:Y:S01]  /*21f0*/  ISETP.GT.U32.AND P3, PT, R3.reuse, R142, PT ;  /* 0x0000008e0300720c */ /* 0x040fe20003f64070 */
[----:B------:R-:W-:Y:S02]  /*2200*/  IMAD R157, R3, R8, R157 ;  /* 0x00000008039d7224 */ /* 0x000fe400078e029d */
[----:B------:R-:W-:Y:S01]  /*2210*/  @!P2 IMAD.IADD R197, R197, 0x1, -R3 ;  /* 0x00000001c5c5a824 */ /* 0x000fe200078e0a03 */
[----:B------:R-:W-:Y:S01]  /*2220*/  ISETP.GE.AND P2, PT, R10, RZ, PT ;  /* 0x000000ff0a00720c */ /* 0x000fe20003f46270 */
[----:B------:R-:W-:-:S02]  /*2230*/  VIADD R10, R0, 0x22 ;  /* 0x00000022000a7836 */ /* 0x000fc40000000000 */
[----:B------:R-:W-:Y:S01]  /*2240*/  @!P5 IMAD.MOV R223, RZ, RZ, -R223 ;  /* 0x000000ffffdfd224 */ /* 0x000fe200078e0adf */
[----:B------:R-:W-:Y:S01]  /*2250*/  ISETP.GT.U32.AND P5, PT, R3, R157, PT ;  /* 0x0000009d0300720c */ /* 0x000fe20003fa4070 */
[----:B------:R-:W-:Y:S01]  /*2260*/  @!P6 IMAD.IADD R5, R5, 0x1, -R3 ;  /* 0x000000010505e824 */ /* 0x000fe200078e0a03 */
[----:B------:R-:W-:Y:S01]  /*2270*/  IABS R170, R10 ;  /* 0x0000000a00aa7213 */ /* 0x000fe20000000000 */
[----:B------:R-:W-:Y:S01]  /*2280*/  @!P0 IMAD.MOV R197, RZ, RZ, -R197 ;  /* 0x000000ffffc58224 */ /* 0x000fe200078e0ac5 */
[----:B------:R-:W-:Y:S01]  /*2290*/  ISETP.GE.AND P0, PT, R12, RZ, PT ;  /* 0x000000ff0c00720c */ /* 0x000fe20003f06270 */
[----:B------:R-:W-:Y:S01]  /*22a0*/  VIADD R12, R0, 0x24 ;  /* 0x00000024000c7836 */ /* 0x000fe20000000000 */
[----:B------:R-:W-:Y:S01]  /*22b0*/  ISETP.GT.U32.AND P6, PT, R3, R5, PT ;  /* 0x000000050300720c */ /* 0x000fe20003fc4070 */
[----:B------:R-:W-:-:S03]  /*22c0*/  IMAD.HI.U32 R7, R2, R170, RZ ;  /* 0x000000aa02077227 */ /* 0x000fc600078e00ff */
[----:B------:R-:W-:Y:S01]  /*22d0*/  IABS R198, R12 ;  /* 0x0000000c00c67213 */ /* 0x000fe20000000000 */
[----:B------:R-:W-:Y:S02]  /*22e0*/  IMAD.MOV R7, RZ, RZ, -R7 ;  /* 0x000000ffff077224 */ /* 0x000fe400078e0a07 */
[----:B------:R-:W-:Y:S02]  /*22f0*/  @!P5 IMAD.IADD R157, R157, 0x1, -R3 ;  /* 0x000000019d9dd824 */ /* 0x000fe400078e0a03 */
[----:B------:R-:W-:Y:S01]  /*2300*/  @!P1 IMAD.MOV R211, RZ, RZ, -R211 ;  /* 0x000000ffffd39224 */ /* 0x000fe200078e0ad3 */
[----:B------:R-:W-:Y:S01]  /*2310*/  ISETP.GE.AND P1, PT, R10, RZ, PT ;  /* 0x000000ff0a00720c */ /* 0x000fe20003f26270 */
[----:B------:R-:W-:Y:S01]  /*2320*/  VIADD R10, R0, 0x23 ;  /* 0x00000023000a7836 */ /* 0x000fe20000000000 */
[C---:B------:R-:W-:Y:S01]  /*2330*/  ISETP.GT.U32.AND P5, PT, R3.reuse, R157, PT ;  /* 0x0000009d0300720c */ /* 0x040fe20003fa4070 */
[----:B------:R-:W-:Y:S02]  /*2340*/  IMAD R170, R3, R7, R170 ;  /* 0x0000000703aa7224 */ /* 0x000fe400078e02aa */
[----:B------:R-:W-:Y:S01]  /*2350*/  @!P6 IMAD.IADD R5, R5, 0x1, -R3 ;  /* 0x000000010505e824 */ /* 0x000fe200078e0a03 */
[----:B------:R-:W-:Y:S01]  /*2360*/  IABS R182, R10 ;  /* 0x0000000a00b67213 */ /* 0x000fe20000000000 */
[----:B------:R-:W-:Y:S01]  /*2370*/  IMAD.HI.U32 R8, R2, R198, RZ ;  /* 0x000000c602087227 */ /* 0x000fe200078e00ff */
[----:B------:R-:W-:-:S03]  /*2380*/  ISETP.GT.U32.AND P6, PT, R3, R170, PT ;  /* 0x000000aa0300720c */ /* 0x000fc60003fc4070 */
[----:B------:R-:W-:Y:S01]  /*2390*/  @!P4 IMAD.MOV R171, RZ, RZ, -R171 ;  /* 0x000000ffffabc224 */ /* 0x000fe200078e0aab */
[----:B------:R-:W-:Y:S01]  /*23a0*/  ISETP.GE.AND P4, PT, R13, RZ, PT ;  /* 0x000000ff0d00720c */ /* 0x000fe20003f86270 */
[----:B------:R-:W-:Y:S02]  /*23b0*/  VIADD R13, R0, 0x25 ;  /* 0x00000025000d7836 */ /* 0x000fe40000000000 */
[----:B------:R-:W-:-:S03]  /*23c0*/  IMAD.HI.U32 R7, R2, R182, RZ ;  /* 0x000000b602077227 */ /* 0x000fc600078e00ff */
[----:B------:R-:W-:Y:S01]  /*23d0*/  IABS R212, R13 ;  /* 0x0000000d00d47213 */ /* 0x000fe20000000000 */
[----:B------:R-:W-:Y:S02]  /*23e0*/  IMAD.MOV R8, RZ, RZ, -R8 ;  /* 0x000000ffff087224 */ /* 0x000fe400078e0a08 */
[----:B------:R-:W-:Y:S02]  /*23f0*/  IMAD.MOV R7, RZ, RZ, -R7 ;  /* 0x000000ffff077224 */ /* 0x000fe400078e0a07 */
[----:B------:R-:W-:Y:S02]  /*2400*/  IMAD R198, R3, R8, R198 ;  /* 0x0000000803c67224 */ /* 0x000fe400078e02c6 */
[--C-:B------:R-:W-:Y:S02]  /*2410*/  @!P5 IMAD.IADD R157, R157, 0x1, -R3.reuse ;  /* 0x000000019d9dd824 */ /* 0x100fe400078e0a03 */
[----:B------:R-:W-:Y:S02]  /*2420*/  @!P6 IMAD.IADD R170, R170, 0x1, -R3 ;  /* 0x00000001aaaae824 */ /* 0x000fe400078e0a03 */
[----:B------:R-:W-:-:S02]  /*2430*/  IMAD R182, R3, R7, R182 ;  /* 0x0000000703b67224 */ /* 0x000fc400078e02b6 */
[----:B------:R-:W-:Y:S01]  /*2440*/  @!P0 IMAD.MOV R157, RZ, RZ, -R157 ;  /* 0x000000ffff9d8224 */ /* 0x000fe200078e0a9d */
[C---:B------:R-:W-:Y:S01]  /*2450*/  ISETP.GT.U32.AND P0, PT, R3.reuse, R198, PT ;  /* 0x000000c60300720c */ /* 0x040fe20003f04070 */
[----:B------:R-:W-:Y:S01]  /*2460*/  IMAD.HI.U32 R7, R2, R212, RZ ;  /* 0x000000d402077227 */ /* 0x000fe200078e00ff */
[C---:B------:R-:W-:Y:S02]  /*2470*/  ISETP.GT.U32.AND P6, PT, R3.reuse, R170, PT ;  /* 0x000000aa0300720c */ /* 0x040fe40003fc4070 */
[C---:B------:R-:W-:Y:S01]  /*2480*/  ISETP.GT.U32.AND P5, PT, R3.reuse, R182, PT ;  /* 0x000000b60300720c */ /* 0x040fe20003fa4070 */
[----:B------:R-:W-:Y:S02]  /*2490*/  IMAD.MOV R7, RZ, RZ, -R7 ;  /* 0x000000ffff077224 */ /* 0x000fe400078e0a07 */
[----:B------:R-:W-:Y:S02]  /*24a0*/  @!P3 IMAD.IADD R142, R142, 0x1, -R3 ;  /* 0x000000018e8eb824 */ /* 0x000fe400078e0a03 */
[----:B------:R-:W-:-:S02]  /*24b0*/  IMAD R212, R3, R7, R212 ;  /* 0x0000000703d47224 */ /* 0x000fc400078e02d4 */
[----:B------:R-:W-:Y:S01]  /*24c0*/  VIADD R7, R0, 0x26 ;  /* 0x0000002600077836 */ /* 0x000fe20000000000 */
[----:B------:R-:W-:Y:S01]  /*24d0*/  ISETP.GT.U32.AND P3, PT, R3, R142, PT ;  /* 0x0000008e0300720c */ /* 0x000fe20003f64070 */
[--C-:B------:R-:W-:Y:S02]  /*24e0*/  @!P0 IMAD.IADD R198, R198, 0x1, -R3.reuse ;  /* 0x00000001c6c68824 */ /* 0x100fe400078e0a03 */
[----:B------:R-:W-:Y:S01]  /*24f0*/  @!P6 IMAD.IADD R170, R170, 0x1, -R3 ;  /* 0x00000001aaaae824 */ /* 0x000fe200078e0a03 */
[----:B------:R-:W-:Y:S01]  /*2500*/  IABS R222, R7 ;  /* 0x0000000700de7213 */ /* 0x000fe20000000000 */
[----:B------:R-:W-:Y:S01]  /*2510*/  @!P4 IMAD.MOV R5, RZ, RZ, -R5 ;  /* 0x000000ffff05c224 */ /* 0x000fe200078e0a05 */
[----:B------:R-:W-:Y:S01]  /*2520*/  ISETP.GE.AND P6, PT, R7, RZ, PT ;  /* 0x000000ff0700720c */ /* 0x000fe20003fc6270 */
[----:B------:R-:W-:Y:S01]  /*2530*/  @!P1 IMAD.MOV R170, RZ, RZ, -R170 ;  /* 0x000000ffffaa9224 */ /* 0x000fe200078e0aaa */
[C---:B------:R-:W-:Y:S01]  /*2540*/  ISETP.GT.U32.AND P0, PT, R3.reuse, R198, PT ;  /* 0x000000c60300720c */ /* 0x040fe20003f04070 */
[----:B------:R-:W-:Y:S01]  /*2550*/  IMAD.HI.U32 R7, R2, R222, RZ ;  /* 0x000000de02077227 */ /* 0x000fe200078e00ff */
[----:B------:R-:W-:-:S02]  /*2560*/  ISETP.GT.U32.AND P1, PT, R3, R212, PT ;  /* 0x000000d40300720c */ /* 0x000fc40003f24070 */
[----:B------:R-:W-:Y:S01]  /*2570*/  ISETP.GE.AND P4, PT, R10, RZ, PT ;  /* 0x000000ff0a00720c */ /* 0x000fe20003f86270 */
[----:B------:R-:W-:Y:S02]  /*2580*/  IMAD.MOV R7, RZ, RZ, -R7 ;  /* 0x000000ffff077224 */ /* 0x000fe400078e0a07 */
[--C-:B------:R-:W-:Y:S01]  /*2590*/  @!P3 IMAD.IADD R142, R142, 0x1, -R3.reuse ;  /* 0x000000018e8eb824 */ /* 0x100fe200078e0a03 */
[----:B------:R-:W-:Y:S01]  /*25a0*/  ISETP.GE.AND P3, PT, R12, RZ, PT ;  /* 0x000000ff0c00720c */ /* 0x000fe20003f66270 */
[----:B------:R-:W-:Y:S02]  /*25b0*/  VIADD R12, R0, 0x27 ;  /* 0x00000027000c7836 */ /* 0x000fe40000000000 */
[C---:B------:R-:W-:Y:S02]  /*25c0*/  IMAD R222, R3.reuse, R7, R222 ;  /* 0x0000000703de7224 */ /* 0x040fe400078e02de */
[--C-:B------:R-:W-:Y:S01]  /*25d0*/  @!P0 IMAD.IADD R198, R198, 0x1, -R3.reuse ;  /* 0x00000001c6c68824 */ /* 0x100fe200078e0a03 */
[----:B------:R-:W-:Y:S01]  /*25e0*/  IABS R10, R12 ;  /* 0x0000000c000a7213 */ /* 0x000fe20000000000 */
[----:B------:R-:W-:Y:S01]  /*25f0*/  @!P2 IMAD.MOV R142, RZ, RZ, -R142 ;  /* 0x000000ffff8ea224 */ /* 0x000fe200078e0a8e */
[----:B------:R-:W-:Y:S01]  /*2600*/  ISETP.GT.U32.AND P0, PT, R3, R222, PT ;  /* 0x000000de0300720c */ /* 0x000fe20003f04070 */
[----:B------:R-:W-:Y:S01]  /*2610*/  @!P1 IMAD.IADD R212, R212, 0x1, -R3 ;  /* 0x00000001d4d49824 */ /* 0x000fe200078e0a03 */
[----:B------:R-:W-:Y:S01]  /*2620*/  ISETP.GE.AND P2, PT, R13, RZ, PT ;  /* 0x000000ff0d00720c */ /* 0x000fe20003f46270 */
[----:B------:R-:W-:-:S02]  /*2630*/  VIADD R13, R0, 0x28 ;  /* 0x00000028000d7836 */ /* 0x000fc40000000000 */
[----:B------:R-:W-:Y:S01]  /*2640*/  IMAD.HI.U32 R8, R2, R10, RZ ;  /* 0x0000000a02087227 */ /* 0x000fe200078e00ff */
[C---:B------:R-:W-:Y:S02]  /*2650*/  ISETP.GT.U32.AND P1, PT, R3.reuse, R212, PT ;  /* 0x000000d40300720c */ /* 0x040fe40003f24070 */
[----:B------:R-:W-:Y:S01]  /*2660*/  IABS R141, R13 ;  /* 0x0000000d008d7213 */ /* 0x000fe20000000000 */
[----:B------:R-:W-:Y:S02]  /*2670*/  IMAD.MOV R8, RZ, RZ, -R8 ;  /* 0x000000ffff087224 */ /* 0x000fe400078e0a08 */
[----:B------:R-:W-:Y:S02]  /*2680*/  VIADD R14, R0, 0x29 ;  /* 0x00000029000e7836 */ /* 0x000fe40000000000 */
[----:B------:R-:W-:Y:S02]  /*2690*/  IMAD R7, R3, R8, R10 ;  /* 0x0000000803077224 */ /* 0x000fe400078e020a */
[----:B------:R-:W-:Y:S01]  /*26a0*/  IMAD.HI.U32 R8, R2, R141, RZ ;  /* 0x0000008d02087227 */ /* 0x000fe200078e00ff */
[----:B------:R-:W-:-:S03]  /*26b0*/  IABS R156, R14 ;  /* 0x0000000e009c7213 */ /* 0x000fc60000000000 */
[--C-:B------:R-:W-:Y:S02]  /*26c0*/  @!P0 IMAD.IADD R222, R222, 0x1, -R3.reuse ;  /* 0x00000001dede8824 */ /* 0x100fe400078e0a03 */
[----:B------:R-:W-:Y:S02]  /*26d0*/  @!P5 IMAD.IADD R182, R182, 0x1, -R3 ;  /* 0x00000001b6b6d824 */ /* 0x000fe400078e0a03 */
[----:B------:R-:W-:Y:S01]  /*26e0*/  IMAD.MOV R8, RZ, RZ, -R8 ;  /* 0x000000ffff087224 */ /* 0x000fe200078e0a08 */
[C---:B------:R-:W-:Y:S01]  /*26f0*/  ISETP.GT.U32.AND P0, PT, R3.reuse, R222, PT ;  /* 0x000000de0300720c */ /* 0x040fe20003f04070 */
[----:B------:R-:W-:Y:S01]  /*2700*/  IMAD.HI.U32 R10, R2, R156, RZ ;  /* 0x0000009c020a7227 */ /* 0x000fe200078e00ff */
[----:B------:R-:W-:-:S03]  /*2710*/  ISETP.GT.U32.AND P5, PT, R3, R182, PT ;  /* 0x000000b60300720c */ /* 0x000fc60003fa4070 */
[C---:B------:R-:W-:Y:S02]  /*2720*/  IMAD R141, R3.reuse, R8, R141 ;  /* 0x00000008038d7224 */ /* 0x040fe400078e028d */
[----:B------:R-:W-:Y:S02]  /*2730*/  IMAD.MOV R10, RZ, RZ, -R10 ;  /* 0x000000ffff0a7224 */ /* 0x000fe400078e0a0a */
[--C-:B------:R-:W-:Y:S01]  /*2740*/  @!P1 IMAD.IADD R212, R212, 0x1, -R3.reuse ;  /* 0x00000001d4d49824 */ /* 0x100fe200078e0a03 */
[C---:B------:R-:W-:Y:S01]  /*2750*/  ISETP.GT.U32.AND P1, PT, R3.reuse, R141, PT ;  /* 0x0000008d0300720c */ /* 0x040fe20003f24070 */
[C---:B------:R-:W-:Y:S02]  /*2760*/  IMAD R156, R3.reuse, R10, R156 ;  /* 0x0000000a039c7224 */ /* 0x040fe400078e029c */
[--C-:B------:R-:W-:Y:S02]  /*2770*/  @!P0 IMAD.IADD R222, R222, 0x1, -R3.reuse ;  /* 0x00000001dede8824 */ /* 0x100fe400078e0a03 */
[--C-:B------:R-:W-:Y:S01]  /*2780*/  @!P5 IMAD.IADD R182, R182, 0x1, -R3.reuse ;  /* 0x00000001b6b6d824 */ /* 0x100fe200078e0a03 */
[C---:B------:R-:W-:Y:S01]  /*2790*/  ISETP.GT.U32.AND P0, PT, R3.reuse, R156, PT ;  /* 0x0000009c0300720c */ /* 0x040fe20003f04070 */
[----:B------:R-:W-:Y:S01]  /*27a0*/  VIADD R15, R0, 0x2a ;  /* 0x0000002a000f7836 */ /* 0x000fe20000000000 */
[----:B------:R-:W-:Y:S01]  /*27b0*/  ISETP.GE.AND P5, PT, R12, RZ, PT ;  /* 0x000000ff0c00720c */ /* 0x000fe20003fa6270 */
[----:B------:R-:W-:Y:S01]  /*27c0*/  @!P4 IMAD.MOV R182, RZ, RZ, -R182 ;  /* 0x000000ffffb6c224 */ /* 0x000fe200078e0ab6 */
[----:B------:R-:W-:Y:S01]  /*27d0*/  ISETP.GT.U32.AND P4, PT, R3, R7, PT ;  /* 0x000000070300720c */ /* 0x000fe20003f84070 */
[----:B------:R-:W-:Y:S01]  /*27e0*/  VIADD R16, R0, 0x2b ;  /* 0x0000002b00107836 */ /* 0x000fe20000000000 */
[----:B------:R-:W-:Y:S01]  /*27f0*/  IABS R12, R15 ;  /* 0x0000000f000c7213 */ /* 0x000fe20000000000 */
[----:B------:R-:W-:-:S02]  /*2800*/  @!P1 IMAD.IADD R141, R141, 0x1, -R3 ;  /* 0x000000018d8d9824 */ /* 0x000fc400078e0a03 */
[----:B------:R-:W-:Y:S01]  /*2810*/  @!P3 IMAD.MOV R198, RZ, RZ, -R198 ;  /* 0x000000ffffc6b224 */ /* 0x000fe200078e0ac6 */
[----:B------:R-:W-:Y:S01]  /*2820*/  ISETP.GE.AND P3, PT, R13, RZ, PT ;  /* 0x000000ff0d00720c */ /* 0x000fe20003f66270 */
[----:B------:R-:W-:Y:S01]  /*2830*/  IMAD.HI.U32 R8, R2, R12, RZ ;  /* 0x0000000c02087227 */ /* 0x000fe200078e00ff */
[----:B------:R-:W-:Y:S02]  /*2840*/  ISETP.GT.U32.AND P1, PT, R3, R141, PT ;  /* 0x0000008d0300720c */ /* 0x000fe40003f24070 */
[----:B------:R-:W-:Y:S01]  /*2850*/  IABS R13, R16 ;  /* 0x00000010000d7213 */ /* 0x000fe20000000000 */
[--C-:B------:R-:W-:Y:S02]  /*2860*/  @!P0 IMAD.IADD R156, R156, 0x1, -R3.reuse ;  /* 0x000000019c9c8824 */ /* 0x100fe400078e0a03 */
[----:B------:R-:W-:Y:S02]  /*2870*/  IMAD.MOV R8, RZ, RZ, -R8 ;  /* 0x000000ffff087224 */ /* 0x000fe400078e0a08 */
[----:B------:R-:W-:Y:S01]  /*2880*/  @!P4 IMAD.IADD R7, R7, 0x1, -R3 ;  /* 0x000000010707c824 */ /* 0x000fe200078e0a03 */
[C---:B------:R-:W-:Y:S01]  /*2890*/  ISETP.GT.U32.AND P0, PT, R3.reuse, R156, PT ;  /* 0x0000009c0300720c */ /* 0x040fe20003f04070 */
[----:B------:R-:W-:Y:S01]  /*28a0*/  @!P2 IMAD.MOV R212, RZ, RZ, -R212 ;  /* 0x000000ffffd4a224 */ /* 0x000fe200078e0ad4 */
[----:B------:R-:W-:Y:S01]  /*28b0*/  ISETP.GE.AND P2, PT, R14, RZ, PT ;  /* 0x000000ff0e00720c */ /* 0x000fe20003f46270 */
[C---:B------:R-:W-:Y:S01]  /*28c0*/  IMAD R8, R3.reuse, R8, R12 ;  /* 0x0000000803087224 */ /* 0x040fe200078e020c */
[----:B------:R-:W-:Y:S01]  /*28d0*/  ISETP.GT.U32.AND P4, PT, R3, R7, PT ;  /* 0x000000070300720c */ /* 0x000fe20003f84070 */
[----:B------:R-:W-:-:S04]  /*28e0*/  IMAD.HI.U32 R10, R2, R13, RZ ;  /* 0x0000000d020a7227 */ /* 0x000fc800078e00ff */
[--C-:B------:R-:W-:Y:S01]  /*28f0*/  @!P1 IMAD.IADD R141, R141, 0x1, -R3.reuse ;  /* 0x000000018d8d9824 */ /* 0x100fe200078e0a03 */
[C---:B------:R-:W-:Y:S01]  /*2900*/  ISETP.GT.U32.AND P1, PT, R3.reuse, R8, PT ;  /* 0x000000080300720c */ /* 0x040fe20003f24070 */
[----:B------:R-:W-:Y:S02]  /*2910*/  IMAD.MOV R10, RZ, RZ, -R10 ;  /* 0x000000ffff0a7224 */ /* 0x000fe400078e0a0a */
[----:B------:R-:W-:Y:S02]  /*2920*/  @!P0 IMAD.IADD R156, R156, 0x1, -R3 ;  /* 0x000000019c9c8824 */ /* 0x000fe400078e0a03 */
[C---:B------:R-:W-:Y:S02]  /*2930*/  IMAD R12, R3.reuse, R10, R13 ;  /* 0x0000000a030c7224 */ /* 0x040fe400078e020d */
[----:B------:R-:W-:Y:S02]  /*2940*/  VIADD R10, R0, 0x2c ;  /* 0x0000002c000a7836 */ /* 0x000fe40000000000 */
[----:B------:R-:W-:Y:S01]  /*2950*/  @!P2 IMAD.MOV R156, RZ, RZ, -R156 ;  /* 0x000000ffff9ca224 */ /* 0x000fe200078e0a9c */
[----:B------:R-:W-:Y:S01]  /*2960*/  ISETP.GT.U32.AND P2, PT, R3, R12, PT ;  /* 0x0000000c0300720c */ /* 0x000fe20003f44070 */
[--C-:B------:R-:W-:Y:S01]  /*2970*/  @!P4 IMAD.IADD R7, R7, 0x1, -R3.reuse ;  /* 0x000000010707c824 */ /* 0x100fe200078e0a03 */
[----:B------:R-:W-:Y:S01]  /*2980*/  IABS R14, R10 ;  /* 0x0000000a000e7213 */ /* 0x000fe20000000000 */
[----:B------:R-:W-:Y:S01]  /*2990*/  @!P1 IMAD.IADD R8, R8, 0x1, -R3 ;  /* 0x0000000108089824 */ /* 0x000fe200078e0a03 */
[----:B------:R-:W-:Y:S01]  /*29a0*/  ISETP.GE.AND P4, PT, R16, RZ, PT ;  /* 0x000000ff1000720c */ /* 0x000fe20003f86270 */
[----:B------:R-:W-:Y:S01]  /*29b0*/  @!P6 IMAD.MOV R222, RZ, RZ, -R222 ;  /* 0x000000ffffdee224 */ /* 0x000fe200078e0ade */
[----:B------:R-:W-:Y:S01]  /*29c0*/  ISETP.GE.AND P6, PT, R15, RZ, PT ;  /* 0x000000ff0f00720c */ /* 0x000fe20003fc6270 */
[----:B------:R-:W-:Y:S01]  /*29d0*/  VIADD R15, R0, 0x2e ;  /* 0x0000002e000f7836 */ /* 0x000fe20000000000 */
[----:B------:R-:W-:Y:S01]  /*29e0*/  ISETP.GT.U32.AND P1, PT, R3, R8, PT ;  /* 0x000000080300720c */ /* 0x000fe20003f24070 */
[----:B------:R-:W-:Y:S01]  /*29f0*/  @!P5 IMAD.MOV R7, RZ, RZ, -R7 ;  /* 0x000000ffff07d224 */ /* 0x000fe200078e0a07 */
[----:B------:R-:W-:Y:S01]  /*2a00*/  ISETP.GE.AND P5, PT, R10, RZ, PT ;  /* 0x000000ff0a00720c */ /* 0x000fe20003fa6270 */
[----:B------:R-:W-:Y:S01]  /*2a10*/  VIADD R13, R0, 0x2d ;  /* 0x0000002d000d7836 */ /* 0x000fe20000000000 */
[----:B------:R-:W-:Y:S01]  /*2a20*/  ISETP.GE.AND P0, PT, R15, RZ, PT ;  /* 0x000000ff0f00720c */ /* 0x000fe20003f06270 */
[----:B------:R-:W-:Y:S01]  /*2a30*/  IMAD.HI.U32 R10, R2, R14, RZ ;  /* 0x0000000e020a7227 */ /* 0x000fe200078e00ff */
[----:B------:R-:W-:-:S02]  /*2a40*/  IABS R18, R15 ;  /* 0x0000000f00127213 */ /* 0x000fc40000000000 */
[----:B------:R-:W-:Y:S01]  /*2a50*/  IABS R16, R13 ;  /* 0x0000000d00107213 */ /* 0x000fe20000000000 */
[----:B------:R-:W-:Y:S02]  /*2a60*/  IMAD.MOV R15, RZ, RZ, -R10 ;  /* 0x000000ffff0f7224 */ /* 0x000fe400078e0a0a */
[----:B------:R-:W-:Y:S02]  /*2a70*/  @!P2 IMAD.IADD R12, R12, 0x1, -R3 ;  /* 0x000000010c0ca824 */ /* 0x000fe400078e0a03 */
[----:B------:R-:W-:Y:S01]  /*2a80*/  @!P3 IMAD.MOV R141, RZ, RZ, -R141 ;  /* 0x000000ffff8db224 */ /* 0x000fe200078e0a8d */
[----:B------:R-:W-:Y:S01]  /*2a90*/  ISETP.GE.AND P3, PT, R13, RZ, PT ;  /* 0x000000ff0d00720c */ /* 0x000fe20003f66270 */
[C---:B------:R-:W-:Y:S01]  /*2aa0*/  IMAD R14, R3.reuse, R15, R14 ;  /* 0x0000000f030e7224 */ /* 0x040fe200078e020e */
[----:B------:R-:W-:Y:S01]  /*2ab0*/  ISETP.GT.U32.AND P2, PT, R3, R12, PT ;  /* 0x0000000c0300720c */ /* 0x000fe20003f44070 */
[----:B------:R-:W-:-:S04]  /*2ac0*/  IMAD.HI.U32 R13, R2, R16, RZ ;  /* 0x00000010020d7227 */ /* 0x000fc800078e00ff */
[----:B------:R-:W-:Y:S01]  /*2ad0*/  @!P1 IMAD.IADD R8, R8, 0x1, -R3 ;  /* 0x0000000108089824 */ /* 0x000fe200078e0a03 */
[----:B------:R-:W-:Y:S01]  /*2ae0*/  ISETP.GT.U32.AND P1, PT, R3, R14, PT ;  /* 0x0000000e0300720c */ /* 0x000fe20003f24070 */
[C---:B-1----:R-:W-:Y:S02]  /*2af0*/  VIADD R17, R0.reuse, 0x2f ;  /* 0x0000002f00117836 */ /* 0x042fe40000000000 */
[----:B------:R-:W-:Y:S02]  /*2b00*/  VIADD R19, R0, 0x30 ;  /* 0x0000003000137836 */ /* 0x000fe40000000000 */
[----:B------:R-:W-:Y:S01]  /*2b10*/  IMAD.MOV R13, RZ, RZ, -R13 ;  /* 0x000000ffff0d7224 */ /* 0x000fe200078e0a0d */
[----:B------:R-:W-:Y:S01]  /*2b20*/  IABS R20, R17 ;  /* 0x0000001100147213 */ /* 0x000fe20000000000 */
[----:B------:R-:W-:Y:S01]  /*2b30*/  IMAD.HI.U32 R10, R2, R18, RZ ;  /* 0x00000012020a7227 */ /* 0x000fe200078e00ff */
[----:B------:R-:W-:-:S03]  /*2b40*/  IABS R22, R19 ;  /* 0x0000001300167213 */ /* 0x000fc60000000000 */
[C---:B------:R-:W-:Y:S02]  /*2b50*/  IMAD R16, R3.reuse, R13, R16 ;  /* 0x0000000d03107224 */ /* 0x040fe400078e0210 */
[----:B------:R-:W-:Y:S02]  /*2b60*/  IMAD.MOV R10, RZ, RZ, -R10 ;  /* 0x000000ffff0a7224 */ /* 0x000fe400078e0a0a */
[----:B------:R-:W-:Y:S01]  /*2b70*/  @!P2 IMAD.IADD R12, R12, 0x1, -R3 ;  /* 0x000000010c0ca824 */ /* 0x000fe200078e0a03 */
[C---:B------:R-:W-:Y:S01]  /*2b80*/  ISETP.GT.U32.AND P2, PT, R3.reuse, R16, PT ;  /* 0x000000100300720c */ /* 0x040fe20003f44070 */
[----:B------:R-:W-:Y:S02]  /*2b90*/  IMAD R18, R3, R10, R18 ;  /* 0x0000000a03127224 */ /* 0x000fe400078e0212 */
[----:B------:R-:W-:-:S04]  /*2ba0*/  IMAD.HI.U32 R10, R2, R20, RZ ;  /* 0x00000014020a7227 */ /* 0x000fc800078e00ff */
[----:B------:R-:W-:-:S04]  /*2bb0*/  IMAD.HI.U32 R13, R2, R22, RZ ;  /* 0x00000016020d7227 */ /* 0x000fc800078e00ff */
[----:B------:R-:W-:Y:S02]  /*2bc0*/  @!P1 IMAD.IADD R14, R14, 0x1, -R3 ;  /* 0x000000010e0e9824 */ /* 0x000fe400078e0a03 */
[----:B------:R-:W-:Y:S02]  /*2bd0*/  IMAD.MOV R10, RZ, RZ, -R10 ;  /* 0x000000ffff0a7224 */ /* 0x000fe400078e0a0a */
[----:B------:R-:W-:Y:S01]  /*2be0*/  IMAD.MOV R13, RZ, RZ, -R13 ;  /* 0x000000ffff0d7224 */ /* 0x000fe200078e0a0d */
[C---:B------:R-:W-:Y:S01]  /*2bf0*/  ISETP.GT.U32.AND P1, PT, R3.reuse, R14, PT ;  /* 0x0000000e0300720c */ /* 0x040fe20003f24070 */
[C---:B------:R-:W-:Y:S02]  /*2c00*/  IMAD R20, R3.reuse, R10, R20 ;  /* 0x0000000a03147224 */ /* 0x040fe400078e0214 */
[----:B------:R-:W-:Y:S02]  /*2c10*/  IMAD R22, R3, R13, R22 ;  /* 0x0000000d03167224 */ /* 0x000fe400078e0216 */
[----:B------:R-:W-:-:S02]  /*2c20*/  IMAD.MOV.U32 R10, RZ, RZ, R8 ;  /* 0x000000ffff0a7224 */ /* 0x000fc400078e0008 */
[----:B------:R-:W-:Y:S02]  /*2c30*/  VIADD R23, R0, 0x31 ;  /* 0x0000003100177836 */ /* 0x000fe40000000000 */
[----:B------:R-:W-:Y:S01]  /*2c40*/  @!P6 IMAD.MOV R10, RZ, RZ, -R10 ;  /* 0x000000ffff0ae224 */ /* 0x000fe200078e0a0a */
[C---:B------:R-:W-:Y:S01]  /*2c50*/  ISETP.GT.U32.AND P6, PT, R3.reuse, R18, PT ;  /* 0x000000120300720c */ /* 0x040fe20003fc4070 */
[--C-:B------:R-:W-:Y:S01]  /*2c60*/  @!P2 IMAD.IADD R16, R16, 0x1, -R3.reuse ;  /* 0x000000011010a824 */ /* 0x100fe200078e0a03 */
[----:B------:R-:W-:Y:S01]  /*2c70*/  ISETP.GT.U32.AND P2, PT, R3, R22, PT ;  /* 0x000000160300720c */ /* 0x000fe20003f44070 */
[----:B------:R-:W-:Y:S01]  /*2c80*/  VIADD R25, R0, 0x32 ;  /* 0x0000003200197836 */ /* 0x000fe20000000000 */
[----:B------:R-:W-:Y:S01]  /*2c90*/  IABS R15, R23 ;  /* 0x00000017000f7213 */ /* 0x000fe20000000000 */
[----:B------:R-:W-:Y:S01]  /*2ca0*/  @!P1 IMAD.IADD R14, R14, 0x1, -R3 ;  /* 0x000000010e0e9824 */ /* 0x000fe200078e0a03 */
[----:B------:R-:W-:Y:S01]  /*2cb0*/  ISETP.GE.AND P1, PT, R17, RZ, PT ;  /* 0x000000ff1100720c */ /* 0x000fe20003f26270 */
[----:B------:R-:W-:Y:S01]  /*2cc0*/  VIADD R17, R0, 0x33 ;  /* 0x0000003300117836 */ /* 0x000fe20000000000 */
[----:B------:R-:W-:Y:S01]  /*2cd0*/  IABS R26, R25 ;  /* 0x00000019001a7213 */ /* 0x000fe20000000000 */
[----:B------:R-:W-:-:S03]  /*2ce0*/  IMAD.HI.U32 R13, R2, R15, RZ ;  /* 0x0000000f020d7227 */ /* 0x000fc600078e00ff */
[----:B------:R-:W-:Y:S01]  /*2cf0*/  IABS R28, R17 ;  /* 0x00000011001c7213 */ /* 0x000fe20000000000 */
[----:B------:R-:W-:-:S04]  /*2d00*/  IMAD.HI.U32 R8, R2, R26, RZ ;  /* 0x0000001a02087227 */ /* 0x000fc800078e00ff */
[----:B------:R-:W-:Y:S01]  /*2d10*/  @!P4 IMAD.MOV R12, RZ, RZ, -R12 ;  /* 0x000000ffff0cc224 */ /* 0x000fe200078e0a0c */
[C---:B------:R-:W-:Y:S01]  /*2d20*/  ISETP.GT.U32.AND P4, PT, R3.reuse, R20, PT ;  /* 0x000000140300720c */ /* 0x040fe20003f84070 */
[----:B------:R-:W-:Y:S02]  /*2d30*/  IMAD.MOV R24, RZ, RZ, -R13 ;  /* 0x000000ffff187224 */ /* 0x000fe400078e0a0d */
[--C-:B------:R-:W-:Y:S01]  /*2d40*/  @!P6 IMAD.IADD R18, R18, 0x1, -R3.reuse ;  /* 0x000000011212e824 */ /* 0x100fe200078e0a03 */
[C---:B------:R-:W-:Y:S01]  /*2d50*/  ISETP.GT.U32.AND P6, PT, R3.reuse, R16, PT ;  /* 0x000000100300720c */ /* 0x040fe20003fc4070 */
[----:B------:R-:W-:Y:S02]  /*2d60*/  @!P2 IMAD.IADD R22, R22, 0x1, -R3 ;  /* 0x000000011616a824 */ /* 0x000fe400078e0a03 */
[----:B------:R-:W-:Y:S02]  /*2d70*/  IMAD.MOV R13, RZ, RZ, -R8 ;  /* 0x000000ffff0d7224 */ /* 0x000fe400078e0a08 */
[C---:B------:R-:W-:Y:S01]  /*2d80*/  IMAD R8, R3.reuse, R24, R15 ;  /* 0x0000001803087224 */ /* 0x040fe200078e020f */
[C---:B------:R-:W-:Y:S01]  /*2d90*/  ISETP.GT.U32.AND P2, PT, R3.reuse, R22, PT ;  /* 0x000000160300720c */ /* 0x040fe20003f44070 */
[----:B------:R-:W-:-:S02]  /*2da0*/  IMAD R26, R3, R13, R26 ;  /* 0x0000000d031a7224 */ /* 0x000fc400078e021a */
[----:B------:R-:W-:-:S04]  /*2db0*/  IMAD.HI.U32 R13, R2, R28, RZ ;  /* 0x0000001c020d7227 */ /* 0x000fc800078e00ff */
[----:B------:R-:W-:Y:S02]  /*2dc0*/  IMAD.MOV R15, RZ, RZ, -R13 ;  /* 0x000000ffff0f7224 */ /* 0x000fe400078e0a0d */
[--C-:B------:R-:W-:Y:S01]  /*2dd0*/  @!P4 IMAD.IADD R20, R20, 0x1, -R3.reuse ;  /* 0x000000011414c824 */ /* 0x100fe200078e0a03 */
[C---:B------:R-:W-:Y:S01]  /*2de0*/  ISETP.GT.U32.AND P4, PT, R3.reuse, R18, PT ;  /* 0x000000120300720c */ /* 0x040fe20003f84070 */
[--C-:B------:R-:W-:Y:S01]  /*2df0*/  @!P6 IMAD.IADD R16, R16, 0x1, -R3.reuse ;  /* 0x000000011010e824 */ /* 0x100fe200078e0a03 */
[C---:B------:R-:W-:Y:S01]  /*2e00*/  ISETP.GT.U32.AND P6, PT, R3.reuse, R8, PT ;  /* 0x000000080300720c */ /* 0x040fe20003fc4070 */
[C---:B------:R-:W-:Y:S02]  /*2e10*/  IMAD R28, R3.reuse, R15, R28 ;  /* 0x0000000f031c7224 */ /* 0x040fe400078e021c */
[--C-:B------:R-:W-:Y:S02]  /*2e20*/  @!P2 IMAD.IADD R22, R22, 0x1, -R3.reuse ;  /* 0x000000011616a824 */ /* 0x100fe400078e0a03 */
[C---:B------:R-:W-:Y:S01]  /*2e30*/  VIADD R27, R0.reuse, 0x35 ;  /* 0x00000035001b7836 */ /* 0x040fe20000000000 */
[C---:B------:R-:W-:Y:S01]  /*2e40*/  ISETP.GT.U32.AND P2, PT, R3.reuse, R28, PT ;  /* 0x0000001c0300720c */ /* 0x040fe20003f44070 */
[----:B------:R-:W-:Y:S01]  /*2e50*/  @!P5 IMAD.MOV R14, RZ, RZ, -R14 ;  /* 0x000000ffff0ed224 */ /* 0x000fe200078e0a0e */
[C---:B------:R-:W-:Y:S01]  /*2e60*/  ISETP.GT.U32.AND P5, PT, R3.reuse, R20, PT ;  /* 0x000000140300720c */ /* 0x040fe20003fa4070 */
[----:B------:R-:W-:Y:S01]  /*2e70*/  VIADD R24, R0, 0x34 ;  /* 0x0000003400187836 */ /* 0x000fe20000000000 */
[----:B------:R-:W-:Y:S01]  /*2e80*/  IABS R32, R27 ;  /* 0x0000001b00207213 */ /* 0x000fe20000000000 */
[--C-:B------:R-:W-:Y:S01]  /*2e90*/  @!P4 IMAD.IADD R18, R18, 0x1, -R3.reuse ;  /* 0x000000011212c824 */ /* 0x100fe200078e0a03 */
[----:B------:R-:W-:Y:S01]  /*2ea0*/  ISETP.GT.U32.AND P4, PT, R3, R26, PT ;  /* 0x0000001a0300720c */ /* 0x000fe20003f84070 */
[----:B------:R-:W-:Y:S01]  /*2eb0*/  @!P6 IMAD.IADD R8, R8, 0x1, -R3 ;  /* 0x000000010808e824 */ /* 0x000fe200078e0a03 */
[----:B------:R-:W-:Y:S01]  /*2ec0*/  IABS R30, R24 ;  /* 0x00000018001e7213 */ /* 0x000fe20000000000 */
[----:B------:R-:W-:Y:S01]  /*2ed0*/  IMAD.HI.U32 R15, R2, R32, RZ ;  /* 0x00000020020f7227 */ /* 0x000fe200078e00ff */
[----:B------:R-:W-:-:S03]  /*2ee0*/  ISETP.GE.AND P6, PT, R23, RZ, PT ;  /* 0x000000ff1700720c */ /* 0x000fc60003fc6270 */
[----:B------:R-:W-:Y:S01]  /*2ef0*/  @!P2 IMAD.IADD R28, R28, 0x1, -R3 ;  /* 0x000000011c1ca824 */ /* 0x000fe200078e0a03 */
[----:B------:R-:W-:Y:S01]  /*2f00*/  ISETP.GT.U32.AND P2, PT, R3, R8, PT ;  /* 0x000000080300720c */ /* 0x000fe20003f44070 */
[----:B------:R-:W-:Y:S02]  /*2f10*/  IMAD.MOV R15, RZ, RZ, -R15 ;  /* 0x000000ffff0f7224 */ /* 0x000fe400078e0a0f */
[----:B------:R-:W-:Y:S02]  /*2f20*/  @!P3 IMAD.MOV R16, RZ, RZ, -R16 ;  /* 0x000000ffff10b224 */ /* 0x000fe400078e0a10 */
[----:B------:R-:W-:Y:S01]  /*2f30*/  @!P4 IMAD.IADD R26, R26, 0x1, -R3 ;  /* 0x000000011a1ac824 */ /* 0x000fe200078e0a03 */
[----:B------:R-:W-:Y:S01]  /*2f40*/  ISETP.GE.AND P4, PT, R25, RZ, PT ;  /* 0x000000ff1900720c */ /* 0x000fe20003f86270 */
[C---:B------:R-:W-:Y:S02]  /*2f50*/  IMAD R32, R3.reuse, R15, R32 ;  /* 0x0000000f03207224 */ /* 0x040fe400078e0220 */
[----:B------:R-:W-:Y:S01]  /*2f60*/  IMAD.HI.U32 R13, R2, R30, RZ ;  /* 0x0000001e020d7227 */ /* 0x000fe200078e00ff */
[----:B------:R-:W-:-:S03]  /*2f70*/  ISETP.GT.U32.AND P3, PT, R3, R26, PT ;  /* 0x0000001a0300720c */ /* 0x000fc60003f64070 */
[--C-:B------:R-:W-:Y:S01]  /*2f80*/  @!P2 IMAD.IADD R8, R8, 0x1, -R3.reuse ;  /* 0x000000010808a824 */ /* 0x100fe200078e0a03 */
[----:B------:R-:W-:Y:S01]  /*2f90*/  ISETP.GT.U32.AND P2, PT, R3, R32, PT ;  /* 0x000000200300720c */ /* 0x000fe20003f44070 */
[----:B------:R-:W-:Y:S01]  /*2fa0*/  @!P5 IMAD.IADD R20, R20, 0x1, -R3 ;  /* 0x000000011414d824 */ /* 0x000fe200078e0a03 */
[----:B------:R-:W-:Y:S01]  /*2fb0*/  ISETP.GE.AND P5, PT, R19, RZ, PT ;  /* 0x000000ff1300720c */ /* 0x000fe20003fa6270 */
[C---:B------:R-:W-:Y:S02]  /*2fc0*/  VIADD R19, R0.reuse, 0x36 ;  /* 0x0000003600137836 */ /* 0x040fe40000000000 */
[----:B------:R-:W-:Y:S02]  /*2fd0*/  IMAD.MOV R13, RZ, RZ, -R13 ;  /* 0x000000ffff0d7224 */ /* 0x000fe400078e0a0d */
[----:B------:R-:W-:Y:S01]  /*2fe0*/  VIADD R23, R0, 0x37 ;  /* 0x0000003700177836 */ /* 0x000fe20000000000 */
[----:B------:R-:W-:Y:S01]  /*2ff0*/  IABS R34, R19 ;  /* 0x0000001300227213 */ /* 0x000fe20000000000 */
[----:B------:R-:W-:-:S02]  /*3000*/  IMAD R30, R3, R13, R30 ;  /* 0x0000000d031e7224 */ /* 0x000fc400078e021e */
[--C-:B------:R-:W-:Y:S01]  /*3010*/  @!P3 IMAD.IADD R26, R26, 0x1, -R3.reuse ;  /* 0x000000011a1ab824 */ /* 0x100fe200078e0a03 */
[----:B------:R-:W-:Y:S01]  /*3020*/  ISETP.GE.AND P3, PT, R24, RZ, PT ;  /* 0x000000ff1800720c */ /* 0x000fe20003f66270 */
[----:B------:R-:W-:Y:S01]  /*3030*/  @!P0 IMAD.MOV R18, RZ, RZ, -R18 ;  /* 0x000000ffff128224 */ /* 0x000fe200078e0a12 */
[C---:B------:R-:W-:Y:S01]  /*3040*/  ISETP.GT.U32.AND P0, PT, R3.reuse, R28, PT ;  /* 0x0000001c0300720c */ /* 0x040fe20003f04070 */
[----:B------:R-:W-:Y:S01]  /*3050*/  @!P1 IMAD.MOV R20, RZ, RZ, -R20 ;  /* 0x000000ffff149224 */ /* 0x000fe200078e0a14 */
[----:B------:R-:W-:Y:S01]  /*3060*/  ISETP.GT.U32.AND P1, PT, R3, R30, PT ;  /* 0x0000001e0300720c */ /* 0x000fe20003f24070 */
[----:B------:R-:W-:Y:S01]  /*3070*/  IMAD.MOV.U32 R24, RZ, RZ, R8 ;  /* 0x000000ffff187224 */ /* 0x000fe200078e0008 */
[----:B------:R-:W-:Y:S01]  /*3080*/  IABS R36, R23 ;  /* 0x0000001700247213 */ /* 0x000fe20000000000 */
[----:B------:R-:W-:Y:S02]  /*3090*/  @!P2 IMAD.IADD R32, R32, 0x1, -R3 ;  /* 0x000000012020a824 */ /* 0x000fe400078e0a03 */
[----:B------:R-:W-:-:S04]  /*30a0*/  IMAD.HI.U32 R13, R2, R34, RZ ;  /* 0x00000022020d7227 */ /* 0x000fc800078e00ff */
[----:B------:R-:W-:Y:S01]  /*30b0*/  @!P5 IMAD.MOV R22, RZ, RZ, -R22 ;  /* 0x000000ffff16d224 */ /* 0x000fe200078e0a16 */
[----:B------:R-:W-:Y:S01]  /*30c0*/  ISETP.GE.AND P5, PT, R17, RZ, PT ;  /* 0x000000ff1100720c */ /* 0x000fe20003fa6270 */
[----:B------:R-:W-:Y:S01]  /*30d0*/  @!P6 IMAD.MOV R24, RZ, RZ, -R24 ;  /* 0x000000ffff18e224 */ /* 0x000fe200078e0a18 */
[----:B------:R-:W-:Y:S01]  /*30e0*/  ISETP.GT.U32.AND P6, PT, R3, R32, PT ;  /* 0x000000200300720c */ /* 0x000fe20003fc4070 */
[----:B------:R-:W-:Y:S01]  /*30f0*/  IMAD.MOV R15, RZ, RZ, -R13 ;  /* 0x000000ffff0f7224 */ /* 0x000fe200078e0a0d */
[----:B------:R-:W-:Y:S01]  /*3100*/  IABS R17, R0 ;  /* 0x0000000000117213 */ /* 0x000fe20000000000 */
[----:B------:R-:W-:-:S04]  /*3110*/  IMAD.HI.U32 R13, R2, R36, RZ ;  /* 0x00000024020d7227 */ /* 0x000fc800078e00ff */
[----:B------:R-:W-:Y:S02]  /*3120*/  IMAD.MOV R13, RZ, RZ, -R13 ;  /* 0x000000ffff0d7224 */ /* 0x000fe400078e0a0d */
[--C-:B------:R-:W-:Y:S01]  /*3130*/  @!P0 IMAD.IADD R28, R28, 0x1, -R3.reuse ;  /* 0x000000011c1c8824 */ /* 0x100fe200078e0a03 */
[----:B------:R-:W-:Y:S01]  /*3140*/  ISETP.GE.AND P0, PT, R27, RZ, PT ;  /* 0x000000ff1b00720c */ /* 0x000fe20003f06270 */
[--C-:B------:R-:W-:Y:S01]  /*3150*/  @!P1 IMAD.IADD R30, R30, 0x1, -R3.reuse ;  /* 0x000000011e1e9824 */ /* 0x100fe200078e0a03 */
[----:B------:R-:W-:Y:S01]  /*3160*/  ISETP.GE.AND P1, PT, R19, RZ, PT ;  /* 0x000000ff1300720c */ /* 0x000fe20003f26270 */
[C---:B------:R-:W-:Y:S02]  /*3170*/  IMAD R34, R3.reuse, R15, R34 ;  /* 0x0000000f03227224 */ /* 0x040fe400078e0222 */
[C---:B------:R-:W-:Y:S01]  /*3180*/  IMAD R36, R3.reuse, R13, R36 ;  /* 0x0000000d03247224 */ /* 0x040fe200078e0224 */
[C---:B------:R-:W-:Y:S01]  /*3190*/  ISETP.GT.U32.AND P2, PT, R3.reuse, R30, PT ;  /* 0x0000001e0300720c */ /* 0x040fe20003f44070 */
[----:B------:R-:W-:Y:S01]  /*31a0*/  @!P5 IMAD.MOV R28, RZ, RZ, -R28 ;  /* 0x000000ffff1cd224 */ /* 0x000fe200078e0a1c */
[C---:B------:R-:W-:Y:S01]  /*31b0*/  ISETP.GT.U32.AND P5, PT, R3.reuse, R34, PT ;  /* 0x000000220300720c */ /* 0x040fe20003fa4070 */
        /* <DEDUP_REMOVED lines=8> */
[--C-:B------:R-:W-:Y:S01]  /*3240*/  @!P2 IMAD.IADD R30, R30, 0x1, -R3.reuse ;  /* 0x000000011e1ea824 */ /* 0x100fe200078e0a03 */
[----:B------:R-:W-:Y:S01]  /*3250*/  ISETP.GE.AND P4, PT, R23, RZ, PT ;  /* 0x000000ff1700720c */ /* 0x000fe20003f86270 */
[--C-:B------:R-:W-:Y:S01]  /*3260*/  @!P5 IMAD.IADD R34, R34, 0x1, -R3.reuse ;  /* 0x000000012222d824 */ /* 0x100fe200078e0a03 */
[----:B------:R-:W-:Y:S01]  /*3270*/  ISETP.GE.AND P5, PT, R13, RZ, PT ;  /* 0x000000ff0d00720c */ /* 0x000fe20003fa6270 */
[----:B------:R-:W-:Y:S01]  /*3280*/  @!P6 IMAD.IADD R36, R36, 0x1, -R3 ;  /* 0x000000012424e824 */ /* 0x000fe200078e0a03 */
[----:B------:R-:W-:Y:S01]  /*3290*/  IABS R42, R25 ;  /* 0x00000019002a7213 */ /* 0x000fe20000000000 */
[----:B------:R-:W-:Y:S01]  /*32a0*/  @!P3 IMAD.MOV R30, RZ, RZ, -R30 ;  /* 0x000000ffff1eb224 */ /* 0x000fe200078e0a1e */
[C---:B------:R-:W-:Y:S01]  /*32b0*/  ISETP.GT.U32.AND P3, PT, R3.reuse, R34, PT ;  /* 0x000000220300720c */ /* 0x040fe20003f64070 */
[----:B------:R-:W-:Y:S01]  /*32c0*/  IMAD.HI.U32 R13, R2, R38, RZ ;  /* 0x00000026020d7227 */ /* 0x000fe200078e00ff */
[----:B------:R-:W-:-:S02]  /*32d0*/  ISETP.GT.U32.AND P6, PT, R3, R36, PT ;  /* 0x000000240300720c */ /* 0x000fc40003fc4070 */
[----:B------:R-:W-:Y:S01]  /*32e0*/  ISETP.GE.AND P2, PT, R8, RZ, PT ;  /* 0x000000ff0800720c */ /* 0x000fe20003f46270 */
[----:B------:R-:W-:-:S04]  /*32f0*/  IMAD.HI.U32 R15, R2, R40, RZ ;  /* 0x00000028020f7227 */ /* 0x000fc800078e00ff */
[----:B------:R-:W-:Y:S02]  /*3300*/  VIADD R27, R0, 0x3b ;  /* 0x0000003b001b7836 */ /* 0x000fe40000000000 */
[----:B------:R-:W-:Y:S02]  /*3310*/  IMAD.MOV R19, RZ, RZ, -R13 ;  /* 0x000000ffff137224 */ /* 0x000fe400078e0a0d */
[----:B------:R-:W-:Y:S01]  /*3320*/  IMAD.MOV R23, RZ, RZ, -R15 ;  /* 0x000000ffff177224 */ /* 0x000fe200078e0a0f */
[----:B------:R-:W-:Y:S01]  /*3330*/  IABS R44, R27 ;  /* 0x0000001b002c7213 */ /* 0x000fe20000000000 */
[C---:B------:R-:W-:Y:S01]  /*3340*/  IMAD R38, R3.reuse, R19, R38 ;  /* 0x0000001303267224 */ /* 0x040fe200078e0226 */
[----:B------:R-:W-:Y:S01]  /*3350*/  SHF.R.U32.HI R19, RZ, 0x6, R127 ;  /* 0x00000006ff137819 */ /* 0x000fe2000001167f */
[C---:B------:R-:W-:Y:S02]  /*3360*/  IMAD R40, R3.reuse, R23, R40 ;  /* 0x0000001703287224 */ /* 0x040fe400078e0228 */
[--C-:B------:R-:W-:Y:S01]  /*3370*/  @!P3 IMAD.IADD R34, R34, 0x1, -R3.reuse ;  /* 0x000000012222b824 */ /* 0x100fe200078e0a03 */
[C---:B------:R-:W-:Y:S01]  /*3380*/  ISETP.GT.U32.AND P3, PT, R3.reuse, R38, PT ;  /* 0x000000260300720c */ /* 0x040fe20003f64070 */
[----:B------:R-:W-:Y:S01]  /*3390*/  @!P6 IMAD.IADD R36, R36, 0x1, -R3 ;  /* 0x000000012424e824 */ /* 0x000fe200078e0a03 */
[----:B------:R-:W-:Y:S01]  /*33a0*/  ISETP.GT.U32.AND P6, PT, R3, R40, PT ;  /* 0x000000280300720c */ /* 0x000fe20003fc4070 */
[----:B------:R-:W-:-:S04]  /*33b0*/  IMAD.HI.U32 R13, R2, R42, RZ ;  /* 0x0000002a020d7227 */ /* 0x000fc800078e00ff */
[----:B------:R-:W-:-:S04]  /*33c0*/  IMAD.HI.U32 R15, R2, R44, RZ ;  /* 0x0000002c020f7227 */ /* 0x000fc800078e00ff */
[----:B------:R-:W-:Y:S02]  /*33d0*/  IMAD.MOV R13, RZ, RZ, -R13 ;  /* 0x000000ffff0d7224 */ /* 0x000fe400078e0a0d */
        /* <DEDUP_REMOVED lines=8> */
[C---:B------:R-:W-:Y:S02]  /*3460*/  VIADD R29, R0.reuse, 0x3d ;  /* 0x0000003d001d7836 */ /* 0x040fe40000000000 */
[----:B------:R-:W-:Y:S01]  /*3470*/  VIADD R31, R0, 0x3e ;  /* 0x0000003e001f7836 */ /* 0x000fe20000000000 */
[----:B------:R-:W-:Y:S01]  /*3480*/  IABS R46, R23 ;  /* 0x00000017002e7213 */ /* 0x000fe20000000000 */
[----:B------:R-:W-:Y:S01]  /*3490*/  IMAD.HI.U32 R8, R2, R17, RZ ;  /* 0x0000001102087227 */ /* 0x000fe200078e00ff */
[----:B------:R-:W-:Y:S02]  /*34a0*/  IABS R48, R29 ;  /* 0x0000001d00307213 */ /* 0x000fe40000000000 */
[----:B------:R-:W-:Y:S01]  /*34b0*/  IABS R50, R31 ;  /* 0x0000001f00327213 */ /* 0x000fe20000000000 */
[--C-:B------:R-:W-:Y:S01]  /*34c0*/  @!P3 IMAD.IADD R42, R42, 0x1, -R3.reuse ;  /* 0x000000012a2ab824 */ /* 0x100fe200078e0a03 */
[----:B------:R-:W-:Y:S01]  /*34d0*/  ISETP.GT.U32.AND P3, PT, R3, R38, PT ;  /* 0x000000260300720c */ /* 0x000fe20003f64070 */
[----:B------:R-:W-:-:S02]  /*34e0*/  @!P6 IMAD.IADD R44, R44, 0x1, -R3 ;  /* 0x000000012c2ce824 */ /* 0x000fc400078e0a03 */
[----:B------:R-:W-:Y:S02]  /*34f0*/  IMAD.MOV R8, RZ, RZ, -R8 ;  /* 0x000000ffff087224 */ /* 0x000fe400078e0a08 */
[----:B------:R-:W-:Y:S01]  /*3500*/  @!P0 IMAD.MOV R32, RZ, RZ, -R32 ;  /* 0x000000ffff208224 */ /* 0x000fe200078e0a20 */
[C---:B------:R-:W-:Y:S01]  /*3510*/  ISETP.GT.U32.AND P0, PT, R3.reuse, R40, PT ;  /* 0x000000280300720c */ /* 0x040fe20003f04070 */
[----:B------:R-:W-:Y:S01]  /*3520*/  @!P1 IMAD.MOV R34, RZ, RZ, -R34 ;  /* 0x000000ffff229224 */ /* 0x000fe200078e0a22 */
[C---:B------:R-:W-:Y:S01]  /*3530*/  ISETP.GT.U32.AND P1, PT, R3.reuse, R42, PT ;  /* 0x0000002a0300720c */ /* 0x040fe20003f24070 */
[C---:B------:R-:W-:Y:S01]  /*3540*/  IMAD R8, R3.reuse, R8, R17 ;  /* 0x0000000803087224 */ /* 0x040fe200078e0211 */
[----:B------:R-:W-:Y:S01]  /*3550*/  ISETP.GT.U32.AND P6, PT, R3, R44, PT ;  /* 0x0000002c0300720c */ /* 0x000fe20003fc4070 */
[----:B------:R-:W-:-:S04]  /*3560*/  IMAD.HI.U32 R13, R2, R46, RZ ;  /* 0x0000002e020d7227 */ /* 0x000fc800078e00ff */
[----:B------:R-:W-:-:S04]  /*3570*/  IMAD.HI.U32 R15, R2, R48, RZ ;  /* 0x00000030020f7227 */ /* 0x000fc800078e00ff */
[----:B------:R-:W-:Y:S01]  /*3580*/  IMAD.HI.U32 R17, R2, R50, RZ ;  /* 0x0000003202117227 */ /* 0x000fe200078e00ff */
[----:B------:R-:W-:-:S03]  /*3590*/  SGXT.U32 R2, R19, 0x1 ;  /* 0x000000011302781a */ /* 0x000fc60000000000 */
[----:B------:R-:W-:Y:S02]  /*35a0*/  IMAD.MOV R13, RZ, RZ, -R13 ;  /* 0x000000ffff0d7224 */ /* 0x000fe400078e0a0d */
[----:B------:R-:W-:Y:S02]  /*35b0*/  IMAD.MOV R15, RZ, RZ, -R15 ;  /* 0x000000ffff0f7224 */ /* 0x000fe400078e0a0f */
[----:B------:R-:W-:Y:S02]  /*35c0*/  IMAD.MOV R17, RZ, RZ, -R17 ;  /* 0x000000ffff117224 */ /* 0x000fe400078e0a11 */
[C---:B------:R-:W-:Y:S02]  /*35d0*/  IMAD R46, R3.reuse, R13, R46 ;  /* 0x0000000d032e7224 */ /* 0x040fe400078e022e */
[C---:B------:R-:W-:Y:S02]  /*35e0*/  IMAD R48, R3.reuse, R15, R48 ;  /* 0x0000000f03307224 */ /* 0x040fe400078e0230 */
[----:B------:R-:W-:-:S02]  /*35f0*/  IMAD R50, R3, R17, R50 ;  /* 0x0000001103327224 */ /* 0x000fc400078e0232 */
[----:B------:R-:W-:Y:S02]  /*3600*/  IMAD R120, R2, UR16, RZ ;  /* 0x0000001002787c24 */ /* 0x000fe4000f8e02ff */
[----:B------:R-:W-:Y:S02]  /*3610*/  IMAD.U32 R13, RZ, RZ, UR16 ;  /* 0x00000010ff0d7e24 */ /* 0x000fe4000f8e00ff */
[--C-:B------:R-:W-:Y:S01]  /*3620*/  @!P3 IMAD.IADD R38, R38, 0x1, -R3.reuse ;  /* 0x000000012626b824 */ /* 0x100fe200078e0a03 */
[C---:B------:R-:W-:Y:S01]  /*3630*/  ISETP.GT.U32.AND P3, PT, R3.reuse, R46, PT ;  /* 0x0000002e0300720c */ /* 0x040fe20003f64070 */
[--C-:B------:R-:W-:Y:S01]  /*3640*/  @!P0 IMAD.IADD R40, R40, 0x1, -R3.reuse ;  /* 0x0000000128288824 */ /* 0x100fe200078e0a03 */
[C---:B------:R-:W-:Y:S01]  /*3650*/  ISETP.GT.U32.AND P0, PT, R3.reuse, R48, PT ;  /* 0x000000300300720c */ /* 0x040fe20003f04070 */
[--C-:B------:R-:W-:Y:S01]  /*3660*/  @!P1 IMAD.IADD R42, R42, 0x1, -R3.reuse ;  /* 0x000000012a2a9824 */ /* 0x100fe200078e0a03 */
[C---:B------:R-:W-:Y:S01]  /*3670*/  ISETP.GT.U32.AND P1, PT, R3.reuse, R50, PT ;  /* 0x000000320300720c */ /* 0x040fe20003f24070 */
[----:B------:R-:W-:Y:S01]  /*3680*/  @!P6 IMAD.IADD R44, R44, 0x1, -R3 ;  /* 0x000000012c2ce824 */ /* 0x000fe200078e0a03 */
[----:B------:R-:W-:Y:S01]  /*3690*/  ISETP.GT.U32.AND P6, PT, R3, R8, PT ;  /* 0x000000080300720c */ /* 0x000fe20003fc4070 */
[----:B------:R-:W-:Y:S01]  /*36a0*/  IMAD.U32 R15, RZ, RZ, UR16 ;  /* 0x00000010ff0f7e24 */ /* 0x000fe2000f8e00ff */
[----:B------:R-:W-:Y:S01]  /*36b0*/  STL [R1+0x1f8], R120 ;  /* 0x0001f87801007387 */ /* 0x000fe20000100800 */
[----:B------:R-:W-:-:S02]  /*36c0*/  IMAD R122, R13, 0x2, R120 ;  /* 0x000000020d7a7824 */ /* 0x000fc400078e0278 */
[----:B------:R-:W-:Y:S02]  /*36d0*/  @!P4 IMAD.MOV R36, RZ, RZ, -R36 ;  /* 0x000000ffff24c224 */ /* 0x000fe400078e0a24 */
[----:B------:R-:W-:Y:S01]  /*36e0*/  IMAD R124, R15, 0x2, R122 ;  /* 0x000000020f7c7824 */ /* 0x000fe200078e027a */
[----:B------:R-:W-:Y:S01]  /*36f0*/  STL [R1+0xe8], R122 ;  /* 0x0000e87a01007387 */ /* 0x000fe20000100800 */
[--C-:B------:R-:W-:Y:S01]  /*3700*/  @!P3 IMAD.IADD R46, R46, 0x1, -R3.reuse ;  /* 0x000000012e2eb824 */ /* 0x100fe200078e0a03 */
[----:B------:R-:W-:Y:S01]  /*3710*/  ISETP.GE.AND P3, PT, R25, RZ, PT ;  /* 0x000000ff1900720c */ /* 0x000fe20003f66270 */
[----:B------:R-:W-:Y:S01]  /*3720*/  IMAD R126, R13, 0x2, R124 ;  /* 0x000000020d7e7824 */ /* 0x000fe200078e027c */
[----:B------:R-:W-:Y:S01]  /*3730*/  STL [R1+0xe4], R124 ;  /* 0x0000e47c01007387 */ /* 0x000fe20000100800 */
[--C-:B------:R-:W-:Y:S01]  /*3740*/  @!P0 IMAD.IADD R48, R48, 0x1, -R3.reuse ;  /* 0x0000000130308824 */ /* 0x100fe200078e0a03 */
[----:B------:R-:W-:Y:S01]  /*3750*/  ISETP.GT.U32.AND P0, PT, R3, R46, PT ;  /* 0x0000002e0300720c */ /* 0x000fe20003f04070 */
[----:B------:R-:W-:Y:S01]  /*3760*/  IMAD R128, R15, 0x2, R126 ;  /* 0x000000020f807824 */ /* 0x000fe200078e027e */
[----:B------:R-:W-:Y:S01]  /*3770*/  STL [R1+0xe0], R126 ;  /* 0x0000e07e01007387 */ /* 0x000fe20000100800 */
[--C-:B------:R-:W-:Y:S01]  /*3780*/  @!P1 IMAD.IADD R50, R50, 0x1, -R3.reuse ;  /* 0x0000000132329824 */ /* 0x100fe200078e0a03 */
[----:B------:R-:W-:Y:S01]  /*3790*/  ISETP.GT.U32.AND P1, PT, R3, R48, PT ;  /* 0x000000300300720c */ /* 0x000fe20003f24070 */
[--C-:B------:R-:W-:Y:S01]  /*37a0*/  @!P6 IMAD.IADD R8, R8, 0x1, -R3.reuse ;  /* 0x000000010808e824 */ /* 0x100fe200078e0a03 */
[----:B------:R-:W-:Y:S01]  /*37b0*/  STL [R1+0xdc], R128 ;  /* 0x0000dc8001007387 */ /* 0x000fe20000100800 */
[----:B------:R-:W-:Y:S01]  /*37c0*/  IMAD R130, R13, 0x2, R128 ;  /* 0x000000020d827824 */ /* 0x000fe200078e0280 */
[C---:B------:R-:W-:Y:S01]  /*37d0*/  ISETP.GT.U32.AND P4, PT, R3.reuse, R50, PT ;  /* 0x000000320300720c */ /* 0x040fe20003f84070 */
[----:B------:R-:W-:Y:S01]  /*37e0*/  @!P2 IMAD.MOV R38, RZ, RZ, -R38 ;  /* 0x000000ffff26a224 */ /* 0x000fe200078e0a26 */
[----:B------:R-:W-:Y:S01]  /*37f0*/  ISETP.GT.U32.AND P2, PT, R3, R8, PT ;  /* 0x000000080300720c */ /* 0x000fe20003f44070 */
[----:B------:R-:W-:Y:S01]  /*3800*/  IMAD R132, R15, 0x2, R130 ;  /* 0x000000020f847824 */ /* 0x000fe200078e0282 */
[----:B------:R-:W-:Y:S01]  /*3810*/  STL [R1+0xd8], R130 ;  /* 0x0000d88201007387 */ /* 0x000fe20000100800 */
[--C-:B------:R-:W-:Y:S01]  /*3820*/  @!P0 IMAD.IADD R46, R46, 0x1, -R3.reuse ;  /* 0x000000012e2e8824 */ /* 0x100fe200078e0a03 */
[----:B------:R-:W-:Y:S01]  /*3830*/  ISETP.GE.AND P0, PT, R23, RZ, PT ;  /* 0x000000ff1700720c */ /* 0x000fe20003f06270 */
        /* <DEDUP_REMOVED lines=8> */
[----:B------:R-:W-:Y:S01]  /*38c0*/  @!P2 IMAD.IADD R8, R8, 0x1, -R3 ;  /* 0x000000010808a824 */ /* 0x000fe200078e0a03 */
[----:B------:R-:W-:Y:S01]  /*38d0*/  ISETP.NE.AND P2, PT, R11, RZ, PT ;  /* 0x000000ff0b00720c */ /* 0x000fe20003f45270 */
[----:B------:R-:W-:Y:S01]  /*38e0*/  IMAD.U32 R3, RZ, RZ, UR16 ;  /* 0x00000010ff037e24 */ /* 0x000fe2000f8e00ff */
[----:B------:R-:W-:Y:S01]  /*38f0*/  LOP3.LUT R11, RZ, R11, RZ, 0x33, !PT ;  /* 0x0000000bff0b7212 */ /* 0x000fe200078e33ff */
[----:B------:R-:W-:Y:S01]  /*3900*/  IMAD R150, R13, 0x2, R136 ;  /* 0x000000020d967824 */ /* 0x000fe200078e0288 */
[----:B------:R-:W-:Y:S01]  /*3910*/  STL [R1+0xcc], R136 ;  /* 0x0000cc8801007387 */ /* 0x000fe20000100800 */
[----:B------:R-:W-:Y:S01]  /*3920*/  @!P5 IMAD.MOV R40, RZ, RZ, -R40 ;  /* 0x000000ffff28d224 */ /* 0x000fe200078e0a28 */
[----:B------:R-:W-:Y:S01]  /*3930*/  SEL R5, R11, R5, !P2 ;  /* 0x000000050b057207 */ /* 0x000fe20005000000 */
[----:B------:R-:W-:Y:S01]  /*3940*/  IMAD R149, R3, 0x2, R150 ;  /* 0x0000000203957824 */ /* 0x000fe200078e0296 */
[----:B------:R-:W-:Y:S01]  /*3950*/  STL [R1+0xc8], R150 ;  /* 0x0000c89601007387 */ /* 0x000fe20000100800 */
[C---:B------:R-:W-:Y:S01]  /*3960*/  SEL R187, R11.reuse, R12, !P2 ;  /* 0x0000000c0bbb7207 */ /* 0x040fe20005000000 */
[----:B------:R-:W-:Y:S01]  /*3970*/  IMAD.U32 R12, RZ, RZ, UR16 ;  /* 0x00000010ff0c7e24 */ /* 0x000fe2000f8e00ff */
[----:B------:R-:W-:Y:S01]  /*3980*/  SEL R199, R11, R14, !P2 ;  /* 0x0000000e0bc77207 */ /* 0x000fe20005000000 */
[----:B------:R-:W-:Y:S01]  /*3990*/  IMAD R147, R13, 0x2, R149 ;  /* 0x000000020d937824 */ /* 0x000fe200078e0295 */
[----:B------:R-:W-:Y:S01]  /*39a0*/  STL [R1+0xc4], R149 ;  /* 0x0000c49501007387 */ /* 0x000fe20000100800 */
[----:B------:R-:W-:Y:S01]  /*39b0*/  IMAD.U32 R14, RZ, RZ, UR16 ;  /* 0x00000010ff0e7e24 */ /* 0x000fe2000f8e00ff */
[----:B------:R-:W-:Y:S01]  /*39c0*/  ISETP.GE.AND P5, PT, R0, RZ, PT ;  /* 0x000000ff0000720c */ /* 0x000fe20003fa6270 */
[----:B------:R-:W-:Y:S01]  /*39d0*/  IMAD R13, R3, 0x2, R147 ;  /* 0x00000002030d7824 */ /* 0x000fe200078e0293 */
[----:B------:R-:W-:Y:S01]  /*39e0*/  STL [R1+0xc0], R147 ;  /* 0x0000c09301007387 */ /* 0x000fe20000100800 */
[----:B------:R-:W-:Y:S01]  /*39f0*/  ISETP.GE.AND P6, PT, R27, RZ, PT ;  /* 0x000000ff1b00720c */ /* 0x000fe20003fc6270 */
[----:B------:R-:W-:Y:S01]  /*3a00*/  IMAD R21, R21, UR4, RZ ;  /* 0x0000000415157c24 */ /* 0x000fe2000f8e02ff */
[----:B------:R-:W-:Y:S01]  /*3a10*/  SEL R169, R11, R10, !P2 ;  /* 0x0000000a0ba97207 */ /* 0x000fe20005000000 */
[----:B------:R-:W-:Y:S01]  /*3a20*/  IMAD R15, R52, 0x2, R13 ;  /* 0x00000002340f7824 */ /* 0x000fe200078e020d */
[----:B------:R1:W-:Y:S01]  /*3a30*/  STL [R1+0xec], R5 ;  /* 0x0000ec0501007387 */ /* 0x0003e20000100800 */
[----:B------:R-:W-:Y:S01]  /*3a40*/  @!P0 IMAD.MOV R46, RZ, RZ, -R46 ;  /* 0x000000ffff2e8224 */ /* 0x000fe200078e0a2e */
[----:B------:R-:W-:Y:S01]  /*3a50*/  LEA R138, P0, R21, UR20, 0x2 ;  /* 0x00000014158a7c11 */ /* 0x000fe2000f8010ff */
[----:B------:R-:W-:Y:S01]  /*3a60*/  IMAD R17, R54, 0x2, R15 ;  /* 0x0000000236117824 */ /* 0x000fe200078e020f */
[C---:B------:R-:W-:Y:S01]  /*3a70*/  SEL R146, R11.reuse, R146, !P2 ;  /* 0x000000920b927207 */ /* 0x040fe20005000000 */
[----:B------:R-:W-:Y:S01]  /*3a80*/  @!P3 IMAD.MOV R42, RZ, RZ, -R42 ;  /* 0x000000ffff2ab224 */ /* 0x000fe200078e0a2a */
[C---:B------:R-:W-:Y:S01]  /*3a90*/  SEL R161, R11.reuse, R161, !P2 ;  /* 0x000000a10ba17207 */ /* 0x040fe20005000000 */
[----:B------:R-:W-:Y:S01]  /*3aa0*/  @!P5 IMAD.MOV R8, RZ, RZ, -R8 ;  /* 0x000000ffff08d224 */ /* 0x000fe200078e0a08 */
[C---:B------:R-:W-:Y:S01]  /*3ab0*/  SEL R174, R11.reuse, R174, !P2 ;  /* 0x000000ae0bae7207 */ /* 0x040fe20005000000 */
[----:B------:R-:W-:Y:S01]  /*3ac0*/  @!P6 IMAD.MOV R44, RZ, RZ, -R44 ;  /* 0x000000ffff2ce224 */ /* 0x000fe200078e0a2c */
[C---:B-1----:R-:W-:Y:S01]  /*3ad0*/  SEL R5, R11.reuse, R7, !P2 ;  /* 0x000000070b057207 */ /* 0x042fe20005000000 */
[----:B------:R-:W-:Y:S01]  /*3ae0*/  @!P1 IMAD.MOV R48, RZ, RZ, -R48 ;  /* 0x000000ffff309224 */ /* 0x000fe200078e0a30 */
[C---:B------:R-:W-:Y:S01]  /*3af0*/  SEL R7, R11.reuse, R6, !P2 ;  /* 0x000000060b077207 */ /* 0x040fe20005000000 */
[----:B------:R-:W-:Y:S01]  /*3b00*/  IMAD.U32 R6, RZ, RZ, UR16 ;  /* 0x00000010ff067e24 */ /* 0x000fe2000f8e00ff */
[C---:B------:R-:W-:Y:S01]  /*3b10*/  SEL R3, R11.reuse, R8, !P2 ;  /* 0x000000080b037207 */ /* 0x040fe20005000000 */
[----:B------:R1:W-:Y:S01]  /*3b20*/  STL [R1+0xf0], R5 ;  /* 0x0000f00501007387 */ /* 0x0003e20000100800 */
[----:B------:R-:W-:Y:S01]  /*3b30*/  @!P4 IMAD.MOV R50, RZ, RZ, -R50 ;  /* 0x000000ffff32c224 */ /* 0x000fe200078e0a32 */
[C---:B------:R-:W-:Y:S01]  /*3b40*/  SEL R186, R11.reuse, R186, !P2 ;  /* 0x000000ba0bba7207 */ /* 0x040fe20005000000 */
[----:B------:R-:W-:Y:S01]  /*3b50*/  IMAD R29, R6, 0x2, R17 ;  /* 0x00000002061d7824 */ /* 0x000fe200078e0211 */
[C---:B------:R-:W-:Y:S01]  /*3b60*/  SEL R194, R11.reuse, R194, !P2 ;  /* 0x000000c20bc27207 */ /* 0x040fe20005000000 */
[----:B------:R-:W-:Y:S01]  /*3b70*/  USHF.L.U32 UR4, UR12, 0x15, URZ ;  /* 0x000000150c047899 */ /* 0x000fe200080006ff */
[----:B------:R-:W-:Y:S01]  /*3b80*/  SEL R208, R11, R208, !P2 ;  /* 0x000000d00bd07207 */ /* 0x000fe20005000000 */
[----:B------:R-:W-:Y:S01]  /*3b90*/  IMAD R31, R12, 0x2, R29 ;  /* 0x000000020c1f7824 */ /* 0x000fe200078e021d */
[----:B------:R-:W-:Y:S01]  /*3ba0*/  LEA.HI.X.SX32 R12, R21, UR21, 0x2, P0 ;  /* 0x00000015150c7c11 */ /* 0x000fe200080f16ff */
[----:B------:R-:W-:Y:S01]  /*3bb0*/  IMAD R4, R9, 0x80, R4 ;  /* 0x0000008009047824 */ /* 0x000fe200078e0204 */
[C---:B-1----:R-:W-:Y:S01]  /*3bc0*/  SEL R5, R11.reuse, R20, !P2 ;  /* 0x000000140b057207 */ /* 0x042fe20005000000 */
[----:B------:R-:W-:Y:S01]  /*3bd0*/  IMAD R33, R14, 0x2, R31 ;  /* 0x000000020e217824 */ /* 0x000fe200078e021f */
[----:B------:R-:W-:Y:S01]  /*3be0*/  LEA R20, P1, R232, UR22, 0x2 ;  /* 0x00000016e8147c11 */ /* 0x000fe2000f8210ff */
[----:B------:R-:W-:Y:S01]  /*3bf0*/  ULOP3.LUT UR4, UR4, 0x600000, URZ, 0xc0, !UPT ;  /* 0x0060000004047892 */ /* 0x000fe2000f8ec0ff */
[C---:B------:R-:W-:Y:S01]  /*3c00*/  SEL R226, R11.reuse, R226, !P2 ;  /* 0x000000e20be27207 */ /* 0x040fe20005000000 */
[----:B------:R-:W-:Y:S01]  /*3c10*/  IMAD R35, R6, 0x2, R33 ;  /* 0x0000000206237824 */ /* 0x000fe200078e0221 */
[----:B------:R1:W-:Y:S01]  /*3c20*/  STL [R1+0x160], R5 ;  /* 0x0001600501007387 */ /* 0x0003e20000100800 */
[----:B------:R-:W-:-:S02]  /*3c30*/  SEL R145, R11, R145, !P2 ;  /* 0x000000910b917207 */ /* 0x000fc40005000000 */
[----:B------:R-:W-:Y:S01]  /*3c40*/  IMAD R37, R14, 0x2, R35 ;  /* 0x000000020e257824 */ /* 0x000fe200078e0223 */
[C---:B------:R-:W-:Y:S02]  /*3c50*/  SEL R160, R11.reuse, R160, !P2 ;  /* 0x000000a00ba07207 */ /* 0x040fe40005000000 */
[C---:B------:R-:W-:Y:S01]  /*3c60*/  SEL R173, R11.reuse, R173, !P2 ;  /* 0x000000ad0bad7207 */ /* 0x040fe20005000000 */
[----:B------:R-:W-:Y:S01]  /*3c70*/  IMAD R39, R6, 0x2, R37 ;  /* 0x0000000206277824 */ /* 0x000fe200078e0225 */
[C---:B------:R-:W-:Y:S02]  /*3c80*/  SEL R185, R11.reuse, R185, !P2 ;  /* 0x000000b90bb97207 */ /* 0x040fe40005000000 */
[C---:B-1----:R-:W-:Y:S01]  /*3c90*/  SEL R5, R11.reuse, R36, !P2 ;  /* 0x000000240b057207 */ /* 0x042fe20005000000 */
[----:B------:R-:W-:Y:S01]  /*3ca0*/  IMAD R41, R14, 0x2, R39 ;  /* 0x000000020e297824 */ /* 0x000fe200078e0227 */
[C---:B------:R-:W-:Y:S02]  /*3cb0*/  SEL R195, R11.reuse, R195, !P2 ;  /* 0x000000c30bc37207 */ /* 0x040fe40005000000 */
[C---:B------:R-:W-:Y:S01]  /*3cc0*/  SEL R209, R11.reuse, R209, !P2 ;  /* 0x000000d10bd17207 */ /* 0x040fe20005000000 */
[----:B------:R-:W-:Y:S01]  /*3cd0*/  STL [R1+0x1e8], R5 ;  /* 0x0001e80501007387 */ /* 0x000fe20000100800 */
[----:B------:R-:W-:Y:S01]  /*3ce0*/  IMAD R43, R6, 0x2, R41 ;  /* 0x00000002062b7824 */ /* 0x000fe200078e0229 */
[----:B------:R-:W-:-:S02]  /*3cf0*/  SEL R225, R11, R225, !P2 ;  /* 0x000000e10be17207 */ /* 0x000fc40005000000 */
[----:B------:R1:W-:Y:S01]  /*3d00*/  STL [R1+0x1ec], R7 ;  /* 0x0001ec0701007387 */ /* 0x0003e20000100800 */
[----:B------:R-:W-:Y:S01]  /*3d10*/  IMAD R45, R14, 0x2, R43 ;  /* 0x000000020e2d7824 */ /* 0x000fe200078e022b */
[C---:B------:R-:W-:Y:S02]  /*3d20*/  SEL R234, R11.reuse, R234, !P2 ;  /* 0x000000ea0bea7207 */ /* 0x040fe40005000000 */
[C---:B------:R-:W-:Y:S01]  /*3d30*/  SEL R144, R11.reuse, R144, !P2 ;  /* 0x000000900b907207 */ /* 0x040fe20005000000 */
[----:B------:R-:W-:Y:S01]  /*3d40*/  IMAD R47, R6, 0x2, R45 ;  /* 0x00000002062f7824 */ /* 0x000fe200078e022d */
[C---:B------:R-:W-:Y:S02]  /*3d50*/  SEL R159, R11.reuse, R159, !P2 ;  /* 0x0000009f0b9f7207 */ /* 0x040fe40005000000 */
[C---:B------:R-:W-:Y:S01]  /*3d60*/  SEL R172, R11.reuse, R172, !P2 ;  /* 0x000000ac0bac7207 */ /* 0x040fe20005000000 */
[----:B------:R-:W-:Y:S01]  /*3d70*/  IMAD R49, R14, 0x2, R47 ;  /* 0x000000020e317824 */ /* 0x000fe200078e022f */
[----:B------:R-:W-:Y:S01]  /*3d80*/  SEL R184, R11, R184, !P2 ;  /* 0x000000b80bb87207 */ /* 0x000fe20005000000 */
[----:B-1----:R-:W-:Y:S01]  /*3d90*/  VIADD R7, R233, 0x7f ;  /* 0x0000007fe9077836 */ /* 0x002fe20000000000 */
[C---:B------:R-:W-:Y:S01]  /*3da0*/  SEL R196, R11.reuse, R196, !P2 ;  /* 0x000000c40bc47207 */ /* 0x040fe20005000000 */
[----:B------:R-:W-:Y:S01]  /*3db0*/  IMAD R51, R6, 0x2, R49 ;  /* 0x0000000206337824 */ /* 0x000fe200078e0231 */
[----:B------:R-:W-:-:S02]  /*3dc0*/  SEL R210, R11, R210, !P2 ;  /* 0x000000d20bd27207 */ /* 0x000fc40005000000 */
[----:B------:R-:W-:Y:S01]  /*3dd0*/  ISETP.GT.AND P0, PT, R7, 0x7f, PT ;  /* 0x0000007f0700780c */ /* 0x000fe20003f04270 */
[----:B------:R-:W-:Y:S01]  /*3de0*/  IMAD R53, R14, 0x2, R51 ;  /* 0x000000020e357824 */ /* 0x000fe200078e0233 */
[C---:B------:R-:W-:Y:S02]  /*3df0*/  SEL R224, R11.reuse, R224, !P2 ;  /* 0x000000e00be07207 */ /* 0x040fe40005000000 */
[C---:B------:R-:W-:Y:S01]  /*3e00*/  SEL R252, R11.reuse, R252, !P2 ;  /* 0x000000fc0bfc7207 */ /* 0x040fe20005000000 */
[----:B------:R-:W-:Y:S01]  /*3e10*/  IMAD R55, R6, 0x2, R53 ;  /* 0x0000000206377824 */ /* 0x000fe200078e0235 */
[C---:B------:R-:W-:Y:S02]  /*3e20*/  SEL R143, R11.reuse, R143, !P2 ;  /* 0x0000008f0b8f7207 */ /* 0x040fe40005000000 */
[C---:B------:R-:W-:Y:S02]  /*3e30*/  SEL R158, R11.reuse, R158, !P2 ;  /* 0x0000009e0b9e7207 */ /* 0x040fe40005000000 */
[----:B------:R-:W-:-:S02]  /*3e40*/  SEL R171, R11, R171, !P2 ;  /* 0x000000ab0bab7207 */ /* 0x000fc40005000000 */
[C---:B------:R-:W-:Y:S02]  /*3e50*/  SEL R183, R11.reuse, R183, !P2 ;  /* 0x000000b70bb77207 */ /* 0x040fe40005000000 */
[C---:B------:R-:W-:Y:S02]  /*3e60*/  SEL R197, R11.reuse, R197, !P2 ;  /* 0x000000c50bc57207 */ /* 0x040fe40005000000 */
[C---:B------:R-:W-:Y:S02]  /*3e70*/  SEL R211, R11.reuse, R211, !P2 ;  /* 0x000000d30bd37207 */ /* 0x040fe40005000000 */
        /* <DEDUP_REMOVED lines=11> */
[C---:B------:R-:W-:Y:S01]  /*3f30*/  SEL R221, R11.reuse, R18, !P2 ;  /* 0x000000120bdd7207 */ /* 0x040fe20005000000 */
[----:B------:R-:W-:Y:S01]  /*3f40*/  IMAD.U32 R18, RZ, RZ, UR16 ;  /* 0x00000010ff127e24 */ /* 0x000fe2000f8e00ff */
        /* <DEDUP_REMOVED lines=10> */
[----:B------:R-:W-:-:S02]  /*3ff0*/  SEL R214, R11, R32, !P2 ;  /* 0x000000200bd67207 */ /* 0x000fc40005000000 */
[C---:B------:R-:W-:Y:S01]  /*4000*/  SEL R220, R11.reuse, R34, !P2 ;  /* 0x000000220bdc7207 */ /* 0x040fe20005000000 */
[----:B------:R-:W-:Y:S01]  /*4010*/  IMAD.U32 R34, RZ, RZ, UR16 ;  /* 0x00000010ff227e24 */ /* 0x000fe2000f8e00ff */
[C---:B------:R-:W-:Y:S01]  /*4020*/  SEL R10, R11.reuse, R38, !P2 ;  /* 0x000000260b0a7207 */ /* 0x040fe20005000000 */
[----:B------:R-:W-:Y:S01]  /*4030*/  IMAD.U32 R38, RZ, RZ, UR16 ;  /* 0x00000010ff267e24 */ /* 0x000fe2000f8e00ff */
[C---:B------:R-:W-:Y:S02]  /*4040*/  SEL R154, R11.reuse, R40, !P2 ;  /* 0x000000280b9a7207 */ /* 0x040fe40005000000 */
[C---:B------:R-:W-:Y:S02]  /*4050*/  SEL R8, R11.reuse, R42, !P2 ;  /* 0x0000002a0b087207 */ /* 0x040fe40005000000 */
[C---:B------:R-:W-:Y:S02]  /*4060*/  SEL R189, R11.reuse, R44, !P2 ;  /* 0x0000002c0bbd7207 */ /* 0x040fe40005000000 */
[C---:B------:R-:W-:Y:S01]  /*4070*/  SEL R201, R11.reuse, R46, !P2 ;  /* 0x0000002e0bc97207 */ /* 0x040fe20005000000 */
[----:B------:R-:W-:Y:S01]  /*4080*/  IMAD.U32 R46, RZ, RZ, UR16 ;  /* 0x00000010ff2e7e24 */ /* 0x000fe2000f8e00ff */
[----:B------:R-:W-:-:S02]  /*4090*/  SEL R215, R11, R48, !P2 ;  /* 0x000000300bd77207 */ /* 0x000fc40005000000 */
[----:B------:R-:W-:Y:S01]  /*40a0*/  SEL R5, R11, R50, !P2 ;  /* 0x000000320b057207 */ /* 0x000fe20005000000 */
[----:B------:R-:W-:Y:S01]  /*40b0*/  IMAD.U32 R50, RZ, RZ, UR16 ;  /* 0x00000010ff327e24 */ /* 0x000fe2000f8e00ff */
[----:B------:R-:W-:Y:S01]  /*40c0*/  LEA.HI.X.SX32 R19, R232, UR23, 0x2, P1 ;  /* 0x00000017e8137c11 */ /* 0x000fe200088f16ff */
[----:B------:R-:W1:Y:S01]  /*40d0*/  LDCU.64 UR22, c[0x0][0x358] ;  /* 0x00006b00ff1677ac */ /* 0x000e620008000a00 */
[C---:B------:R-:W-:Y:S02]  /*40e0*/  ISETP.GE.AND P1, PT, R2.reuse, R233, PT ;  /* 0x000000e90200720c */ /* 0x040fe40003f26270 */
[----:B------:R-:W-:Y:S02]  /*40f0*/  SEL R11, RZ, 0x4, !P0 ;  /* 0x00000004ff0b7807 */ /* 0x000fe40004000000 */
[----:B------:R-:W-:Y:S02]  /*4100*/  LOP3.LUT R16, R2, 0x2, RZ, 0xfc, !PT ;  /* 0x0000000202107812 */ /* 0x000fe400078efcff */
[----:B------:R-:W-:-:S02]  /*4110*/  SEL R7, R11, RZ, !P1 ;  /* 0x000000ff0b077207 */ /* 0x000fc40004800000 */
[-C--:B------:R-:W-:Y:S02]  /*4120*/  ISETP.GE.AND P0, PT, R16, R233.reuse, PT ;  /* 0x000000e91000720c */ /* 0x080fe40003f06270 */
[----:B------:R-:W-:Y:S02]  /*4130*/  LOP3.LUT R16, R2, 0x20, RZ, 0xfc, !PT ;  /* 0x0000002002107812 */ /* 0x000fe400078efcff */
[----:B------:R-:W-:Y:S02]  /*4140*/  ISETP.NE.U32.AND P2, PT, R7, RZ, PT ;  /* 0x000000ff0700720c */ /* 0x000fe40003f45070 */
[----:B------:R-:W-:Y:S02]  /*4150*/  SEL R7, R11, RZ, !P0 ;  /* 0x000000ff0b077207 */ /* 0x000fe40004000000 */
[----:B------:R-:W-:Y:S02]  /*4160*/  ISETP.GE.AND P0, PT, R16, R233, PT ;  /* 0x000000e91000720c */ /* 0x000fe40003f06270 */
[----:B------:R-:W-:-:S02]  /*4170*/  LOP3.LUT R16, R2, 0x22, RZ, 0xfc, !PT ;  /* 0x0000002202107812 */ /* 0x000fc400078efcff */
[----:B------:R-:W-:Y:S02]  /*4180*/  ISETP.NE.U32.AND P6, PT, R7, RZ, PT ;  /* 0x000000ff0700720c */ /* 0x000fe40003fc5070 */
[----:B------:R-:W-:Y:S02]  /*4190*/  SEL R7, R11, RZ, !P0 ;  /* 0x000000ff0b077207 */ /* 0x000fe40004000000 */
[----:B------:R-:W-:Y:S01]  /*41a0*/  ISETP.GE.AND P0, PT, R16, R233, PT ;  /* 0x000000e91000720c */ /* 0x000fe20003f06270 */
[----:B------:R-:W-:Y:S01]  /*41b0*/  IMAD.U32 R16, RZ, RZ, UR16 ;  /* 0x00000010ff107e24 */ /* 0x000fe2000f8e00ff */
[----:B------:R-:W-:Y:S02]  /*41c0*/  ISETP.NE.U32.AND P3, PT, R7, RZ, PT ;  /* 0x000000ff0700720c */ /* 0x000fe40003f65070 */
[----:B------:R-:W-:Y:S01]  /*41d0*/  SEL R7, R11, RZ, !P0 ;  /* 0x000000ff0b077207 */ /* 0x000fe20004000000 */
[----:B------:R-:W-:-:S03]  /*41e0*/  IMAD R57, R16, 0x2, R55 ;  /* 0x0000000210397824 */ /* 0x000fc600078e0237 */
[----:B------:R-:W-:Y:S01]  /*41f0*/  ISETP.NE.U32.AND P4, PT, R7, RZ, PT ;  /* 0x000000ff0700720c */ /* 0x000fe20003f85070 */
[----:B------:R-:W-:Y:S02]  /*4200*/  IMAD R59, R14, 0x2, R57 ;  /* 0x000000020e3b7824 */ /* 0x000fe400078e0239 */
[----:B------:R-:W-:Y:S02]  /*4210*/  IMAD.U32 R7, RZ, RZ, UR16 ;  /* 0x00000010ff077e24 */ /* 0x000fe4000f8e00ff */
[----:B------:R-:W-:-:S04]  /*4220*/  IMAD R61, R18, 0x2, R59 ;  /* 0x00000002123d7824 */ /* 0x000fc800078e023b */
[----:B------:R-:W-:Y:S01]  /*4230*/  IMAD R63, R22, 0x2, R61 ;  /* 0x00000002163f7824 */ /* 0x000fe200078e023d */
[----:B------:R-:W-:-:S03]  /*4240*/  LEA R22, P0, R13, R138, 0x2 ;  /* 0x0000008a0d167211 */ /* 0x000fc600078010ff */
[----:B------:R-:W-:Y:S01]  /*4250*/  IMAD R65, R6, 0x2, R63 ;  /* 0x0000000206417824 */ /* 0x000fe200078e023f */
[----:B------:R-:W-:-:S03]  /*4260*/  LEA.HI.X.SX32 R23, R13, R12, 0x2, P0 ;  /* 0x0000000c0d177211 */ /* 0x000fc600000f16ff */
[----:B------:R-:W-:Y:S01]  /*4270*/  IMAD R67, R24, 0x2, R65 ;  /* 0x0000000218437824 */ /* 0x000fe200078e0241 */
[----:B------:R-:W-:-:S03]  /*4280*/  LEA R24, P1, R15, R138, 0x2 ;  /* 0x0000008a0f187211 */ /* 0x000fc600078210ff */
[----:B------:R-:W-:Y:S01]  /*4290*/  IMAD R69, R26, 0x2, R67 ;  /* 0x000000021a457824 */ /* 0x000fe200078e0243 */
[----:B------:R-:W-:Y:S02]  /*42a0*/  LEA.HI.X.SX32 R25, R15, R12, 0x2, P1 ;  /* 0x0000000c0f197211 */ /* 0x000fe400008f16ff */
[----:B------:R-:W-:Y:S01]  /*42b0*/  LEA R26, P0, R17, R138, 0x2 ;  /* 0x0000008a111a7211 */ /* 0x000fe200078010ff */
[----:B------:R-:W-:-:S03]  /*42c0*/  IMAD R71, R16, 0x2, R69 ;  /* 0x0000000210477824 */ /* 0x000fc600078e0245 */
[----:B------:R-:W-:Y:S01]  /*42d0*/  LEA.HI.X.SX32 R27, R17, R12, 0x2, P0 ;  /* 0x0000000c111b7211 */ /* 0x000fe200000f16ff */
[----:B------:R-:W-:Y:S01]  /*42e0*/  IMAD R73, R28, 0x2, R71 ;  /* 0x000000021c497824 */ /* 0x000fe200078e0247 */
[----:B------:R-:W-:-:S03]  /*42f0*/  LEA R28, P1, R29, R138, 0x2 ;  /* 0x0000008a1d1c7211 */ /* 0x000fc600078210ff */
[----:B------:R-:W-:Y:S01]  /*4300*/  IMAD R75, R30, 0x2, R73 ;  /* 0x000000021e4b7824 */ /* 0x000fe200078e0249 */
[----:B------:R-:W-:Y:S02]  /*4310*/  LEA.HI.X.SX32 R29, R29, R12, 0x2, P1 ;  /* 0x0000000c1d1d7211 */ /* 0x000fe400008f16ff */
[-C--:B------:R-:W-:Y:S01]  /*4320*/  LEA R32, P1, R33, R138.reuse, 0x2 ;  /* 0x0000008a21207211 */ /* 0x080fe200078210ff */
[----:B------:R-:W-:Y:S01]  /*4330*/  IMAD R13, R14, 0x2, R75 ;  /* 0x000000020e0d7824 */ /* 0x000fe200078e024b */
[----:B------:R-:W-:Y:S02]  /*4340*/  LEA R30, P0, R31, R138, 0x2 ;  /* 0x0000008a1f1e7211 */ /* 0x000fe400078010ff */
[----:B------:R-:W-:Y:S01]  /*4350*/  LEA.HI.X.SX32 R33, R33, R12, 0x2, P1 ;  /* 0x0000000c21217211 */ /* 0x000fe200008f16ff */
[----:B------:R-:W-:Y:S01]  /*4360*/  IMAD R15, R34, 0x2, R13 ;  /* 0x00000002220f7824 */ /* 0x000fe200078e020d */
[----:B------:R-:W-:Y:S02]  /*4370*/  LEA R36, P1, R37, R138, 0x2 ;  /* 0x0000008a25247211 */ /* 0x000fe400078210ff */
[-C--:B------:R-:W-:Y:S01]  /*4380*/  LEA.HI.X.SX32 R31, R31, R12.reuse, 0x2, P0 ;  /* 0x0000000c1f1f7211 */ /* 0x080fe200000f16ff */
[----:B------:R-:W-:Y:S01]  /*4390*/  IMAD R17, R38, 0x2, R15 ;  /* 0x0000000226117824 */ /* 0x000fe200078e020f */
[----:B------:R-:W-:-:S02]  /*43a0*/  LEA.HI.X.SX32 R37, R37, R12, 0x2, P1 ;  /* 0x0000000c25257211 */ /* 0x000fc400008f16ff */
        /* <DEDUP_REMOVED lines=12> */
[-C--:B------:R-:W-:Y:S01]  /*4470*/  LEA.HI.X.SX32 R49, R49, R12.reuse, 0x2, P1 ;  /* 0x0000000c31317211 */ /* 0x080fe200008f16ff */
[----:B------:R-:W-:Y:S01]  /*4480*/  IMAD R91, R58, 0x2, R89 ;  /* 0x000000023a5b7824 */ /* 0x000fe200078e0259 */
[----:B------:R-:W-:Y:S02]  /*4490*/  LEA.HI.X.SX32 R39, R39, R12, 0x2, P0 ;  /* 0x0000000c27277211 */ /* 0x000fe400000f16ff */
[-C--:B------:R-:W-:Y:S01]  /*44a0*/  LEA R52, P1, R53, R138.reuse, 0x2 ;  /* 0x0000008a35347211 */ /* 0x080fe200078210ff */
[----:B------:R-:W-:Y:S01]  /*44b0*/  IMAD R93, R62, 0x2, R91 ;  /* 0x000000023e5d7824 */ /* 0x000fe200078e025b */
[----:B------:R-:W-:-:S02]  /*44c0*/  LEA R42, P0, R43, R138, 0x2 ;  /* 0x0000008a2b2a7211 */ /* 0x000fc400078010ff */
[-C--:B------:R-:W-:Y:S01]  /*44d0*/  LEA.HI.X.SX32 R53, R53, R12.reuse, 0x2, P1 ;  /* 0x0000000c35357211 */ /* 0x080fe200008f16ff */
[----:B------:R-:W-:Y:S01]  /*44e0*/  IMAD R95, R66, 0x2, R93 ;  /* 0x00000002425f7824 */ /* 0x000fe200078e025d */
[----:B------:R-:W-:Y:S02]  /*44f0*/  LEA.HI.X.SX32 R43, R43, R12, 0x2, P0 ;  /* 0x0000000c2b2b7211 */ /* 0x000fe400000f16ff */
[-C--:B------:R-:W-:Y:S01]  /*4500*/  LEA R56, P1, R57, R138.reuse, 0x2 ;  /* 0x0000008a39387211 */ /* 0x080fe200078210ff */
        /* <DEDUP_REMOVED lines=8> */
[-C--:B------:R-:W-:Y:S02]  /*4590*/  LEA.HI.X.SX32 R61, R61, R12.reuse, 0x2, P1 ;  /* 0x0000000c3d3d7211 */ /* 0x080fe400008f16ff */
[----:B------:R-:W-:Y:S02]  /*45a0*/  LEA.HI.X.SX32 R51, R51, R12, 0x2, P0 ;  /* 0x0000000c33337211 */ /* 0x000fe400000f16ff */
[-C--:B------:R-:W-:Y:S02]  /*45b0*/  LEA R64, P1, R65, R138.reuse, 0x2 ;  /* 0x0000008a41407211 */ /* 0x080fe400078210ff */
[----:B------:R-:W-:-:S02]  /*45c0*/  LEA R54, P0, R55, R138, 0x2 ;  /* 0x0000008a37367211 */ /* 0x000fc400078010ff */
[-C--:B------:R-:W-:Y:S02]  /*45d0*/  LEA.HI.X.SX32 R65, R65, R12.reuse, 0x2, P1 ;  /* 0x0000000c41417211 */ /* 0x080fe400008f16ff */
[----:B------:R-:W-:Y:S02]  /*45e0*/  LEA.HI.X.SX32 R55, R55, R12, 0x2, P0 ;  /* 0x0000000c37377211 */ /* 0x000fe400000f16ff */
[-C--:B------:R-:W-:Y:S02]  /*45f0*/  LEA R68, P1, R69, R138.reuse, 0x2 ;  /* 0x0000008a45447211 */ /* 0x080fe400078210ff */
[----:B------:R-:W-:Y:S02]  /*4600*/  LEA R58, P0, R59, R138, 0x2 ;  /* 0x0000008a3b3a7211 */ /* 0x000fe400078010ff */
[-C--:B------:R-:W-:Y:S02]  /*4610*/  LEA.HI.X.SX32 R69, R69, R12.reuse, 0x2, P1 ;  /* 0x0000000c45457211 */ /* 0x080fe400008f16ff */
[----:B------:R-:W-:-:S02]  /*4620*/  LEA.HI.X.SX32 R59, R59, R12, 0x2, P0 ;  /* 0x0000000c3b3b7211 */ /* 0x000fc400000f16ff */
[-C--:B------:R-:W-:Y:S02]  /*4630*/  LEA R72, P1, R73, R138.reuse, 0x2 ;  /* 0x0000008a49487211 */ /* 0x080fe400078210ff */
[----:B------:R-:W-:Y:S02]  /*4640*/  LEA R62, P0, R63, R138, 0x2 ;  /* 0x0000008a3f3e7211 */ /* 0x000fe400078010ff */
[-C--:B------:R-:W-:Y:S02]  /*4650*/  LEA.HI.X.SX32 R73, R73, R12.reuse, 0x2, P1 ;  /* 0x0000000c49497211 */ /* 0x080fe400008f16ff */
[----:B------:R-:W-:Y:S02]  /*4660*/  LEA.HI.X.SX32 R63, R63, R12, 0x2, P0 ;  /* 0x0000000c3f3f7211 */ /* 0x000fe400000f16ff */
[-C--:B------:R-:W-:Y:S02]  /*4670*/  LEA R76, P1, R13, R138.reuse, 0x2 ;  /* 0x0000008a0d4c7211 */ /* 0x080fe400078210ff */
[----:B------:R-:W-:-:S02]  /*4680*/  LEA R66, P0, R67, R138, 0x2 ;  /* 0x0000008a43427211 */ /* 0x000fc400078010ff */
[-C--:B------:R-:W-:Y:S01]  /*4690*/  LEA.HI.X.SX32 R77, R13, R12.reuse, 0x2, P1 ;  /* 0x0000000c0d4d7211 */ /* 0x080fe200008f16ff */
[----:B------:R-:W-:Y:S01]  /*46a0*/  IMAD R13, R82, 0x2, R101 ;  /* 0x00000002520d7824 */ /* 0x000fe200078e0265 */
        /* <DEDUP_REMOVED lines=11> */
[-C--:B------:R-:W-:Y:S02]  /*4760*/  LEA.HI.X.SX32 R89, R89, R12.reuse, 0x2, P1 ;  /* 0x0000000c59597211 */ /* 0x080fe400008f16ff */
[----:B------:R-:W-:Y:S01]  /*4770*/  LEA.HI.X.SX32 R79, R15, R12, 0x2, P0 ;  /* 0x0000000c0f4f7211 */ /* 0x000fe200000f16ff */
[----:B------:R-:W-:Y:S01]  /*4780*/  IMAD R15, R86, 0x2, R13 ;  /* 0x00000002560f7824 */ /* 0x000fe200078e020d */
[-C--:B------:R-:W-:Y:S02]  /*4790*/  LEA R92, P1, R93, R138.reuse, 0x2 ;  /* 0x0000008a5d5c7211 */ /* 0x080fe400078210ff */
[----:B------:R-:W-:Y:S01]  /*47a0*/  LEA R82, P0, R83, R138, 0x2 ;  /* 0x0000008a53527211 */ /* 0x000fe200078010ff */
[----:B------:R-:W-:Y:S01]  /*47b0*/  IMAD R17, R90, 0x2, R15 ;  /* 0x000000025a117824 */ /* 0x000fe200078e020f */
[----:B------:R-:W-:Y:S02]  /*47c0*/  LEA.HI.X.SX32 R93, R93, R12, 0x2, P1 ;  /* 0x0000000c5d5d7211 */ /* 0x000fe400008f16ff */
[----:B------:R-:W-:Y:S01]  /*47d0*/  LEA R96, P1, R97, R138, 0x2 ;  /* 0x0000008a61607211 */ /* 0x000fe200078210ff */
[----:B------:R-:W-:Y:S01]  /*47e0*/  IMAD R109, R94, 0x2, R17 ;  /* 0x000000025e6d7824 */ /* 0x000fe200078e0211 */
[----:B------:R-:W-:-:S02]  /*47f0*/  LEA.HI.X.SX32 R83, R83, R12, 0x2, P0 ;  /* 0x0000000c53537211 */ /* 0x000fc400000f16ff */
        /* <DEDUP_REMOVED lines=12> */
[----:B------:R-:W-:Y:S02]  /*48c0*/  LEA R90, P0, R91, R138, 0x2 ;  /* 0x0000008a5b5a7211 */ /* 0x000fe400078010ff */
[----:B------:R-:W-:Y:S02]  /*48d0*/  LEA.HI.X.SX32 R109, R109, R12, 0x2, P1 ;  /* 0x0000000c6d6d7211 */ /* 0x000fe400008f16ff */
[----:B------:R-:W-:Y:S02]  /*48e0*/  LEA R112, P1, R113, R138, 0x2 ;  /* 0x0000008a71707211 */ /* 0x000fe400078210ff */
[----:B------:R-:W-:-:S02]  /*48f0*/  LEA.HI.X.SX32 R91, R91, R12, 0x2, P0 ;  /* 0x0000000c5b5b7211 */ /* 0x000fc400000f16ff */
[----:B------:R-:W-:Y:S02]  /*4900*/  LEA R94, P0, R95, R138, 0x2 ;  /* 0x0000008a5f5e7211 */ /* 0x000fe400078010ff */
[----:B------:R-:W-:Y:S02]  /*4910*/  LEA.HI.X.SX32 R113, R113, R12, 0x2, P1 ;  /* 0x0000000c71717211 */ /* 0x000fe400008f16ff */
[----:B------:R-:W-:Y:S02]  /*4920*/  LEA R238, P1, R7, R138, 0x2 ;  /* 0x0000008a07ee7211 */ /* 0x000fe400078210ff */
[----:B------:R-:W-:Y:S02]  /*4930*/  LEA.HI.X.SX32 R95, R95, R12, 0x2, P0 ;  /* 0x0000000c5f5f7211 */ /* 0x000fe400000f16ff */
[----:B------:R-:W-:Y:S02]  /*4940*/  LEA R98, P0, R99, R138, 0x2 ;  /* 0x0000008a63627211 */ /* 0x000fe400078010ff */
[----:B------:R-:W-:-:S02]  /*4950*/  LEA.HI.X.SX32 R239, R7, R12, 0x2, P1 ;  /* 0x0000000c07ef7211 */ /* 0x000fc400008f16ff */
[C---:B------:R-:W-:Y:S02]  /*4960*/  LEA R118, P1, R122.reuse, R138, 0x2 ;  /* 0x0000008a7a767211 */ /* 0x040fe400078210ff */
[----:B------:R-:W-:Y:S02]  /*4970*/  LEA.HI.X.SX32 R99, R99, R12, 0x2, P0 ;  /* 0x0000000c63637211 */ /* 0x000fe400000f16ff */
[C---:B------:R-:W-:Y:S02]  /*4980*/  LEA R102, P0, R13.reuse, R138, 0x2 ;  /* 0x0000008a0d667211 */ /* 0x040fe400078010ff */
[----:B------:R-:W-:Y:S02]  /*4990*/  LEA.HI.X.SX32 R119, R122, R12, 0x2, P1 ;  /* 0x0000000c7a777211 */ /* 0x000fe400008f16ff */
[----:B------:R-:W-:Y:S02]  /*49a0*/  LEA R122, P1, R126, R138, 0x2 ;  /* 0x0000008a7e7a7211 */ /* 0x000fe400078210ff */
[-C--:B------:R-:W-:Y:S01]  /*49b0*/  LEA.HI.X.SX32 R103, R13, R12.reuse, 0x2, P0 ;  /* 0x0000000c0d677211 */ /* 0x080fe200000f16ff */
[----:B------:R-:W-:Y:S01]  /*49c0*/  IMAD R13, R6, 0x2, R7 ;  /* 0x00000002060d7824 */ /* 0x000fe200078e0207 */
[----:B------:R-:W-:-:S02]  /*49d0*/  LEA.HI.X.SX32 R123, R126, R12, 0x2, P1 ;  /* 0x0000000c7e7b7211 */ /* 0x000fc400008f16ff */
[----:B------:R-:W-:Y:S01]  /*49e0*/  LEA R126, P1, R130, R138, 0x2 ;  /* 0x0000008a827e7211 */ /* 0x000fe200078210ff */
[----:B------:R-:W-:Y:S01]  /*49f0*/  IMAD R7, R6, 0x2, R13 ;  /* 0x0000000206077824 */ /* 0x000fe200078e020d */
[C---:B------:R-:W-:Y:S01]  /*4a00*/  LOP3.LUT R14, R127.reuse, 0x60, RZ, 0xc0, !PT ;  /* 0x000000607f0e7812 */ /* 0x040fe200078ec0ff */
[----:B------:R-:W-:Y:S01]  /*4a10*/  IMAD.SHL.U32 R6, R127, 0x4, RZ ;  /* 0x000000047f067824 */ /* 0x000fe200078e00ff */
[----:B------:R-:W-:Y:S02]  /*4a20*/  LEA.HI.X.SX32 R127, R130, R12, 0x2, P1 ;  /* 0x0000000c827f7211 */ /* 0x000fe400008f16ff */
[CC--:B------:R-:W-:Y:S02]  /*4a30*/  LEA R130, P1, R134.reuse, R138.reuse, 0x2 ;  /* 0x0000008a86827211 */ /* 0x0c0fe400078210ff */
[----:B------:R-:W-:Y:S02]  /*4a40*/  LEA R244, P5, R13, R138, 0x2 ;  /* 0x0000008a0df47211 */ /* 0x000fe400078a10ff */
[----:B------:R-:W-:-:S02]  /*4a50*/  LEA.HI.X.SX32 R131, R134, R12, 0x2, P1 ;  /* 0x0000000c86837211 */ /* 0x000fc400008f16ff */
[----:B------:R-:W-:Y:S02]  /*4a60*/  LEA R106, P0, R17, R138, 0x2 ;  /* 0x0000008a116a7211 */ /* 0x000fe400078010ff */
[----:B------:R-:W-:Y:S01]  /*4a70*/  LEA.HI.X.SX32 R245, R13, R12, 0x2, P5 ;  /* 0x0000000c0df57211 */ /* 0x000fe200028f16ff */
[----:B------:R-:W-:Y:S01]  /*4a80*/  IMAD R13, R16, 0x2, R7 ;  /* 0x00000002100d7824 */ /* 0x000fe200078e0207 */
[----:B------:R-:W-:Y:S02]  /*4a90*/  LEA R134, P1, R150, R138, 0x2 ;  /* 0x0000008a96867211 */ /* 0x000fe400078210ff */
[-C--:B------:R-:W-:Y:S01]  /*4aa0*/  LEA.HI.X.SX32 R107, R17, R12.reuse, 0x2, P0 ;  /* 0x0000000c116b7211 */ /* 0x080fe200000f16ff */
[----:B------:R-:W-:Y:S01]  /*4ab0*/  IMAD R15, R18, 0x2, R13 ;  /* 0x00000002120f7824 */ /* 0x000fe200078e020d */
[----:B------:R-:W-:Y:S01]  /*4ac0*/  LEA.HI.X.SX32 R135, R150, R12, 0x2, P1 ;  /* 0x0000000c96877211 */ /* 0x000fe200008f16ff */
[----:B------:R-:W-:Y:S01]  /*4ad0*/  IMAD R17, R3, UR13, RZ ;  /* 0x0000000d03117c24 */ /* 0x000fe2000f8e02ff */
[----:B------:R-:W-:-:S02]  /*4ae0*/  LEA R110, P0, R111, R138, 0x2 ;  /* 0x0000008a6f6e7211 */ /* 0x000fc400078010ff */
[-C--:B------:R-:W-:Y:S02]  /*4af0*/  LEA R150, P1, R7, R138.reuse, 0x2 ;  /* 0x0000008a07967211 */ /* 0x080fe400078210ff */
[----:B------:R-:W-:Y:S02]  /*4b00*/  LEA R152, P5, R13, R138, 0x2 ;  /* 0x0000008a0d987211 */ /* 0x000fe400078a10ff */
[-C--:B------:R-:W-:Y:S02]  /*4b10*/  LEA.HI.X.SX32 R111, R111, R12.reuse, 0x2, P0 ;  /* 0x0000000c6f6f7211 */ /* 0x080fe400000f16ff */
[----:B------:R-:W-:Y:S02]  /*4b20*/  LEA.HI.X.SX32 R151, R7, R12, 0x2, P1 ;  /* 0x0000000c07977211 */ /* 0x000fe400008f16ff */
[----:B------:R-:W-:Y:S02]  /*4b30*/  LEA R114, P0, R115, R138, 0x2 ;  /* 0x0000008a73727211 */ /* 0x000fe400078010ff */
[-C--:B------:R-:W-:Y:S01]  /*4b40*/  LEA.HI.X.SX32 R153, R13, R12.reuse, 0x2, P5 ;  /* 0x0000000c0d997211 */ /* 0x080fe200028f16ff */
[----:B------:R-:W-:Y:S01]  /*4b50*/  STL.64 [R1+0x8], R150 ;  /* 0x0000089601007387 */ /* 0x000fe20000100a00 */
[----:B------:R-:W-:-:S02]  /*4b60*/  LEA.HI.X.SX32 R115, R115, R12, 0x2, P0 ;  /* 0x0000000c73737211 */ /* 0x000fc400000f16ff */
[----:B------:R-:W-:Y:S01]  /*4b70*/  LEA R116, P0, R120, R138, 0x2 ;  /* 0x0000008a78747211 */ /* 0x000fe200078010ff */
[----:B------:R2:W-:Y:S01]  /*4b80*/  STL.64 [R1+0x10], R152 ;  /* 0x0000109801007387 */ /* 0x0005e20000100a00 */
[----:B------:R-:W-:Y:S02]  /*4b90*/  LOP3.LUT R18, R2, 0x40, RZ, 0xfc, !PT ;  /* 0x0000004002127812 */ /* 0x000fe400078efcff */
[----:B------:R-:W-:Y:S01]  /*4ba0*/  LEA.HI.X.SX32 R117, R120, R12, 0x2, P0 ;  /* 0x0000000c78757211 */ /* 0x000fe200000f16ff */
[----:B------:R3:W-:Y:S01]  /*4bb0*/  STL [R1+0x1e4], R17 ;  /* 0x0001e41101007387 */ /* 0x0007e20000100800 */
[----:B------:R-:W-:Y:S02]  /*4bc0*/  LEA R120, P0, R124, R138, 0x2 ;  /* 0x0000008a7c787211 */ /* 0x000fe400078010ff */
[----:B------:R-:W-:Y:S02]  /*4bd0*/  ISETP.GE.AND P5, PT, R18, R233, PT ;  /* 0x000000e91200720c */ /* 0x000fe40003fa6270 */
[----:B------:R-:W-:-:S02]  /*4be0*/  LEA.HI.X.SX32 R121, R124, R12, 0x2, P0 ;  /* 0x0000000c7c797211 */ /* 0x000fc400000f16ff */
[CC--:B------:R-:W-:Y:S02]  /*4bf0*/  LEA R124, P0, R128.reuse, R138.reuse, 0x2 ;  /* 0x0000008a807c7211 */ /* 0x0c0fe400078010ff */
[C---:B--2---:R-:W-:Y:S02]  /*4c00*/  LEA R152, P1, R15.reuse, R138, 0x2 ;  /* 0x0000008a0f987211 */ /* 0x044fe400078210ff */
[-C--:B------:R-:W-:Y:S02]  /*4c10*/  LEA.HI.X.SX32 R125, R128, R12.reuse, 0x2, P0 ;  /* 0x0000000c807d7211 */ /* 0x080fe400000f16ff */
[----:B------:R-:W-:Y:S02]  /*4c20*/  LEA.HI.X.SX32 R153, R15, R12, 0x2, P1 ;  /* 0x0000000c0f997211 */ /* 0x000fe400008f16ff */
[----:B------:R-:W-:Y:S02]  /*4c30*/  LEA R128, P0, R132, R138, 0x2 ;  /* 0x0000008a84807211 */ /* 0x000fe400078010ff */
[----:B------:R-:W-:Y:S01]  /*4c40*/  LOP3.LUT R16, R2, 0x42, RZ, 0xfc, !PT ;  /* 0x0000004202107812 */ /* 0x000fe200078efcff */
[----:B------:R3:W-:Y:S01]  /*4c50*/  STL.64 [R1+0x18], R152 ;  /* 0x0000189801007387 */ /* 0x0007e20000100a00 */
[----:B------:R-:W-:-:S02]  /*4c60*/  LEA.HI.X.SX32 R129, R132, R12, 0x2, P0 ;  /* 0x0000000c84817211 */ /* 0x000fc400000f16ff */
[----:B------:R-:W-:Y:S02]  /*4c70*/  LEA R132, P0, R136, R138, 0x2 ;  /* 0x0000008a88847211 */ /* 0x000fe400078010ff */
[----:B------:R-:W-:Y:S02]  /*4c80*/  LOP3.LUT R3, R6, 0x7c, RZ, 0xc0, !PT ;  /* 0x0000007c06037812 */ /* 0x000fe400078ec0ff */
[----:B------:R-:W-:Y:S02]  /*4c90*/  LEA.HI.X.SX32 R133, R136, R12, 0x2, P0 ;  /* 0x0000000c88857211 */ /* 0x000fe400000f16ff */
[----:B------:R-:W-:Y:S01]  /*4ca0*/  LEA R136, P0, R149, R138, 0x2 ;  /* 0x0000008a95887211 */ /* 0x000fe200078010ff */
[----:B------:R-:W-:Y:S01]  /*4cb0*/  IMAD R3, R14, 0x100, R3 ;  /* 0x000001000e037824 */ /* 0x000fe200078e0203 */
[----:B------:R-:W-:Y:S02]  /*4cc0*/  LEA R6, P1, R17, R20, 0x2 ;  /* 0x0000001411067211 */ /* 0x000fe400078210ff */
[----:B------:R-:W-:-:S02]  /*4cd0*/  SEL R13, R11, RZ, !P5 ;  /* 0x000000ff0b0d7207 */ /* 0x000fc40006800000 */
[----:B------:R-:W-:Y:S02]  /*4ce0*/  ISETP.GE.AND P5, PT, R16, R233, PT ;  /* 0x000000e91000720c */ /* 0x000fe40003fa6270 */
[----:B------:R-:W-:Y:S02]  /*4cf0*/  LEA.HI.X.SX32 R137, R149, R12, 0x2, P0 ;  /* 0x0000000c95897211 */ /* 0x000fe400000f16ff */
[----:B------:R-:W-:Y:S02]  /*4d00*/  LEA.HI.X.SX32 R7, R17, R19, 0x2, P1 ;  /* 0x0000001311077211 */ /* 0x000fe400008f16ff */
[----:B------:R-:W-:Y:S02]  /*4d10*/  ISETP.NE.U32.AND P0, PT, R148, RZ, PT ;  /* 0x000000ff9400720c */ /* 0x000fe40003f05070 */
[----:B------:R-:W-:Y:S02]  /*4d20*/  LEA R138, P1, R147, R138, 0x2 ;  /* 0x0000008a938a7211 */ /* 0x000fe400078210ff */
[----:B------:R-:W-:Y:S01]  /*4d30*/  SEL R14, R11, RZ, !P5 ;  /* 0x000000ff0b0e7207 */ /* 0x000fe20006800000 */
[----:B-1-3--:R-:W-:Y:S10]  /*4d40*/  BRA.U UP0, `(.L_x_5) ;  /* 0x0000000100187547 */ /* 0x00aff4000b800000 */
[----:B------:R-:W-:Y:S01]  /*4d50*/  ELECT P5, URZ, PT ;  /* 0x0000000000ff782f */ /* 0x000fe200038a0000 */
[----:B------:R-:W-:Y:S01]  /*4d60*/  IMAD.MOV.U32 R9, RZ, RZ, 0x1 ;  /* 0x00000001ff097424 */ /* 0x000fe200078e00ff */
[----:B------:R-:W-:Y:S01]  /*4d70*/  UMOV UR6, 0x40 ;  /* 0x0000004000067882 */ /* 0x000fe20000000000 */
[----:B------:R-:W-:Y:S01]  /*4d80*/  UVIRTCOUNT.DEALLOC.SMPOOL 0x80 ;  /* 0x000000800000784c */ /* 0x000fe20000000000 */
[----:B------:R-:W-:-:S09]  /*4d90*/  ULEA UR6, UR5, UR6, 0x18 ;  /* 0x0000000605067291 */ /* 0x000fd2000f8ec0ff */
[----:B------:R1:W-:Y:S03]  /*4da0*/  @P5 STS.U8 [UR6], R9 ;  /* 0x00000009ff005988 */ /* 0x0003e60008000006 */
.L_x_5:
[----:B------:R-:W-:Y:S01]  /*4db0*/  UIADD3 UR6, UPT, UPT, UR8, UR4, URZ ;  /* 0x0000000408067290 */ /* 0x000fe2000fffe0ff */
[----:B------:R-:W-:Y:S01]  /*4dc0*/  ISETP.NE.U32.AND P5, PT, R14, RZ, PT ;  /* 0x000000ff0e00720c */ /* 0x000fe20003fa5070 */
[----:B------:R-:W-:Y:S01]  /*4dd0*/  VOTEU.ALL UP1, P0 ;  /* 0x0000000000ff7886 */ /* 0x000fe20000020000 */
[----:B------:R-:W-:Y:S02]  /*4de0*/  UIADD3 UR14, UPT, UPT, UR7, 0x30000, URZ ;  /* 0x00030000070e7890 */ /* 0x000fe4000fffe0ff */
[----:B------:R-:W-:Y:S01]  /*4df0*/  VIADD R14, R4, UR7 ;  /* 0x00000007040e7c36 */ /* 0x000fe20008000000 */
[----:B------:R-:W-:Y:S01]  /*4e00*/  VOTEU.ALL UP2, P0 ;  /* 0x0000000000ff7886 */ /* 0x000fe20000040000 */
[----:B------:R-:W-:Y:S01]  /*4e10*/  LEA.HI.X.SX32 R139, R147, R12, 0x2, P1 ;  /* 0x0000000c938b7211 */ /* 0x000fe200008f16ff */
[----:B------:R-:W-:Y:S01]  /*4e20*/  IMAD.U32 R12, RZ, RZ, UR6 ;  /* 0x00000006ff0c7e24 */ /* 0x000fe2000f8e00ff */
[----:B------:R-:W-:-:S04]  /*4e30*/  @!UP1 UIADD3 UR10, UPT, UPT, -UR9, 0x100000, URZ ;  /* 0x00100000090a9890 */ /* 0x000fc8000fffe1ff */
[----:B------:R-:W-:Y:S02]  /*4e40*/  @!UP1 USHF.L.U32 UR11, UR10, 0xb, URZ ;  /* 0x0000000b0a0b9899 */ /* 0x000fe400080006ff */
[----:B------:R-:W-:Y:S01]  /*4e50*/  @!UP1 USHF.L.U32 UR10, UR10, 0x1, URZ ;  /* 0x000000010a0a9899 */ /* 0x000fe200080006ff */
[----:B------:R-:W-:Y:S01]  /*4e60*/  STTM.16dp32bit_t0_t15.x32 tmem[UR6], RZ ;  /* 0x000000ff000079ed */ /* 0x000fe20008a80006 */
[----:B------:R-:W-:Y:S01]  /*4e70*/  STTM.16dp32bit_t16_t31.x32 tmem[UR6+0x20], RZ ;  /* 0x000020ff000079ed */ /* 0x000fe20008aa0006 */
[----:B------:R-:W2:Y:S01]  /*4e80*/  FENCE.VIEW.ASYNC.T ;  /* 0x00000000000073c6 */ /* 0x000ea20000000200 */
[----:B------:R-:W-:-:S04]  /*4e90*/  @!UP1 UIADD3 UR4, UPT, UPT, -UR9, 0x100000, URZ ;  /* 0x0010000009049890 */ /* 0x000fc8000fffe1ff */
[----:B------:R-:W-:Y:S02]  /*4ea0*/  @!UP1 USHF.L.U32 UR5, UR4, 0xb, URZ ;  /* 0x0000000b04059899 */ /* 0x000fe400080006ff */
[----:B------:R-:W-:Y:S01]  /*4eb0*/  @!UP1 USHF.L.U32 UR4, UR4, 0x1, URZ ;  /* 0x0000000104049899 */ /* 0x000fe200080006ff */
[----:B--2---:R-:W-:Y:S01]  /*4ec0*/  BAR.SYNC.DEFER_BLOCKING 0x0 ;  /* 0x0000000000007b1d */ /* 0x004fe20000010000 */
[C---:B------:R-:W-:Y:S02]  /*4ed0*/  LOP3.LUT R15, R2.reuse, 0x60, RZ, 0xfc, !PT ;  /* 0x00000060020f7812 */ /* 0x040fe400078efcff */
[----:B------:R-:W-:Y:S02]  /*4ee0*/  ISETP.NE.U32.AND P1, PT, R13, RZ, PT ;  /* 0x000000ff0d00720c */ /* 0x000fe40003f25070 */
[C---:B-1----:R-:W-:Y:S01]  /*4ef0*/  LOP3.LUT R9, R2.reuse, 0x62, RZ, 0xfc, !PT ;  /* 0x0000006202097812 */ /* 0x042fe200078efcff */
[----:B------:R-:W-:Y:S01]  /*4f00*/  UMOV UR9, UR14 ;  /* 0x0000000e00097c82 */ /* 0x000fe20008000000 */
[----:B------:R-:W-:Y:S01]  /*4f10*/  VOTEU.ALL UP1, P0 ;  /* 0x0000000000ff7886 */ /* 0x000fe20000020000 */
[----:B------:R1:W-:Y:S01]  /*4f20*/  STL [R1+0x1f4], R12 ;  /* 0x0001f40c01007387 */ /* 0x0003e20000100800 */
[----:B------:R-:W-:-:S02]  /*4f30*/  LOP3.LUT R13, R2, 0x6, RZ, 0xfc, !PT ;  /* 0x00000006020d7812 */ /* 0x000fc400078efcff */
[C---:B------:R-:W-:Y:S02]  /*4f40*/  LOP3.LUT R16, R2.reuse, 0x24, RZ, 0xfc, !PT ;  /* 0x0000002402107812 */ /* 0x040fe400078efcff */
[----:B-1----:R-:W-:Y:S01]  /*4f50*/  LOP3.LUT R12, R2, 0x4, RZ, 0xfc, !PT ;  /* 0x00000004020c7812 */ /* 0x002fe200078efcff */
[----:B------:R-:W1:Y:S02]  /*4f60*/  FENCE.VIEW.ASYNC.S ;  /* 0x00000000000073c6 */ /* 0x000e640000000000 */
[----:B-1----:R-:W1:Y:S02]  /*4f70*/  @!UP1 SYNCS.EXCH.64 URZ, [UR9], UR10 ;  /* 0x0000000a09ff95b2 */ /* 0x002e640008000100 */
[----:B-1----:R-:W-:Y:S06]  /*4f80*/  BAR.SYNC.DEFER_BLOCKING 0x0 ;  /* 0x0000000000007b1d */ /* 0x002fec0000010000 */
[----:B------:R1:W2:Y:S02]  /*4f90*/  @!UP2 SYNCS.EXCH.64 URZ, [UR7+0x30008], UR4 ;  /* 0x0300080407ffa5b2 */ /* 0x0002a40008000100 */
[----:B------:R-:W-:Y:S01]  /*4fa0*/  @!PT LDS RZ, [RZ] ;  /* 0x00000000fffff984 */ /* 0x000fe20000000800 */
[----:B------:R-:W-:Y:S01]  /*4fb0*/  @!PT LDS RZ, [RZ] ;  /* 0x00000000fffff984 */ /* 0x000fe20000000800 */
[----:B------:R-:W-:Y:S01]  /*4fc0*/  @!PT LDS RZ, [RZ] ;  /* 0x00000000fffff984 */ /* 0x000fe20000000800 */
[----:B--2---:R-:W-:Y:S01]  /*4fd0*/  LDGSTS.E [R14], desc[UR22][R116.64], P2 ;  /* 0x00000000740e7fae */ /* 0x004fe200091a1016 */
[----:B------:R-:W-:-:S02]  /*4fe0*/  ISETP.GE.AND P2, PT, R15, R233, PT ;  /* 0x000000e90f00720c */ /* 0x000fc40003f46270 */
[----:B------:R-:W-:Y:S01]  /*4ff0*/  LOP3.LUT R15, R2, 0x44, RZ, 0xfc, !PT ;  /* 0x00000044020f7812 */ /* 0x000fe200078efcff */
[----:B------:R-:W-:Y:S01]  /*5000*/  LDGSTS.E [R14+0x8], desc[UR22][R118.64], P6 ;  /* 0x00008000760e7fae */ /* 0x000fe2000b1a1016 */
[-C--:B------:R-:W-:Y:S02]  /*5010*/  ISETP.GE.AND P6, PT, R9, R233.reuse, PT ;  /* 0x000000e90900720c */ /* 0x080fe40003fc6270 */
[C---:B------:R-:W-:Y:S01]  /*5020*/  SEL R9, R11.reuse, RZ, !P2 ;  /* 0x000000ff0b097207 */ /* 0x040fe20005000000 */
[----:B------:R-:W-:Y:S01]  /*5030*/  LDGSTS.E [R14+0x2000], desc[UR22][R30.64], P3 ;  /* 0x020000001e0e7fae */ /* 0x000fe200099a1016 */
[----:B------:R-:W-:Y:S02]  /*5040*/  ISETP.GE.AND P2, PT, R12, R233, PT ;  /* 0x000000e90c00720c */ /* 0x000fe40003f46270 */
[----:B------:R-:W-:Y:S01]  /*5050*/  SEL R12, R11, RZ, !P6 ;  /* 0x000000ff0b0c7207 */ /* 0x000fe20007000000 */
[----:B------:R-:W-:Y:S01]  /*5060*/  LDGSTS.E [R14+0x2008], desc[UR22][R32.64], P4 ;  /* 0x02008000200e7fae */ /* 0x000fe2000a1a1016 */
[----:B------:R-:W-:-:S02]  /*5070*/  ISETP.NE.U32.AND P3, PT, R9, RZ, PT ;  /* 0x000000ff0900720c */ /* 0x000fc40003f65070 */
[-C--:B------:R-:W-:Y:S01]  /*5080*/  ISETP.GE.AND P6, PT, R13, R233.reuse, PT ;  /* 0x000000e90d00720c */ /* 0x080fe20003fc6270 */
[----:B------:R-:W-:Y:S01]  /*5090*/  LDGSTS.E [R14+0x4000], desc[UR22][R62.64], P1 ;  /* 0x040000003e0e7fae */ /* 0x000fe200089a1016 */
[----:B------:R-:W-:Y:S02]  /*50a0*/  LOP3.LUT R13, R2, 0x26, RZ, 0xfc, !PT ;  /* 0x00000026020d7812 */ /* 0x000fe400078efcff */
[C---:B------:R-:W-:Y:S01]  /*50b0*/  SEL R9, R11.reuse, RZ, !P2 ;  /* 0x000000ff0b097207 */ /* 0x040fe20005000000 */
[----:B------:R-:W-:Y:S01]  /*50c0*/  LDGSTS.E [R14+0x4008], desc[UR22][R64.64], P5 ;  /* 0x04008000400e7fae */ /* 0x000fe2000a9a1016 */
[----:B------:R-:W-:Y:S02]  /*50d0*/  ISETP.NE.U32.AND P2, PT, R12, RZ, PT ;  /* 0x000000ff0c00720c */ /* 0x000fe40003f45070 */
[----:B------:R-:W-:Y:S02]  /*50e0*/  SEL R12, R11, RZ, !P6 ;  /* 0x000000ff0b0c7207 */ /* 0x000fe40007000000 */
[-C--:B------:R-:W-:Y:S01]  /*50f0*/  ISETP.GE.AND P1, PT, R16, R233.reuse, PT ;  /* 0x000000e91000720c */ /* 0x080fe20003f26270 */
[----:B------:R-:W-:Y:S01]  /*5100*/  LDGSTS.E [R14+0x6000], desc[UR22][R94.64], P3 ;  /* 0x060000005e0e7fae */ /* 0x000fe200099a1016 */
[----:B------:R-:W-:-:S02]  /*5110*/  ISETP.GE.AND P5, PT, R13, R233, PT ;  /* 0x000000e90d00720c */ /* 0x000fc40003fa6270 */
[----:B------:R-:W-:Y:S02]  /*5120*/  LOP3.LUT R13, R2, 0x46, RZ, 0xfc, !PT ;  /* 0x00000046020d7812 */ /* 0x000fe400078efcff */
[----:B------:R-:W-:Y:S02]  /*5130*/  ISETP.NE.U32.AND P4, PT, R9, RZ, PT ;  /* 0x000000ff0900720c */ /* 0x000fe40003f85070 */
[----:B------:R-:W-:Y:S01]  /*5140*/  ISETP.NE.U32.AND P6, PT, R12, RZ, PT ;  /* 0x000000ff0c00720c */ /* 0x000fe20003fc5070 */
[----:B------:R2:W-:Y:S01]  /*5150*/  LDGSTS.E [R14+0x6008], desc[UR22][R96.64], P2 ;  /* 0x06008000600e7fae */ /* 0x0005e200091a1016 */
[C---:B------:R-:W-:Y:S02]  /*5160*/  SEL R9, R11.reuse, RZ, !P1 ;  /* 0x000000ff0b097207 */ /* 0x040fe40004800000 */
[----:B------:R-:W-:Y:S02]  /*5170*/  SEL R12, R11, RZ, !P5 ;  /* 0x000000ff0b0c7207 */ /* 0x000fe40006800000 */
[----:B------:R-:W-:-:S02]  /*5180*/  ISETP.GE.AND P1, PT, R15, R233, PT ;  /* 0x000000e90f00720c */ /* 0x000fc40003f26270 */
[----:B------:R-:W-:Y:S02]  /*5190*/  ISETP.GE.AND P5, PT, R13, R233, PT ;  /* 0x000000e90d00720c */ /* 0x000fe40003fa6270 */
[----:B------:R-:W-:Y:S02]  /*51a0*/  LOP3.LUT R13, R4, 0x10, RZ, 0x3c, !PT ;  /* 0x00000010040d7812 */ /* 0x000fe400078e3cff */
[----:B------:R-:W-:Y:S02]  /*51b0*/  ISETP.NE.U32.AND P3, PT, R9, RZ, PT ;  /* 0x000000ff0900720c */ /* 0x000fe40003f65070 */
[----:B------:R-:W-:Y:S01]  /*51c0*/  SEL R9, R11, RZ, !P1 ;  /* 0x000000ff0b097207 */ /* 0x000fe20004800000 */
[----:B------:R-:W-:Y:S01]  /*51d0*/  VIADD R18, R13, UR7 ;  /* 0x000000070d127c36 */ /* 0x000fe20008000000 */
[----:B------:R-:W-:Y:S02]  /*51e0*/  ISETP.NE.U32.AND P1, PT, R12, RZ, PT ;  /* 0x000000ff0c00720c */ /* 0x000fe40003f25070 */
[----:B------:R-:W-:-:S02]  /*51f0*/  SEL R12, R11, RZ, !P5 ;  /* 0x000000ff0b0c7207 */ /* 0x000fc40006800000 */
[----:B------:R-:W-:Y:S01]  /*5200*/  LOP3.LUT R13, R2, 0x64, RZ, 0xfc, !PT ;  /* 0x00000064020d7812 */ /* 0x000fe200078efcff */
[----:B------:R-:W-:Y:S01]  /*5210*/  LDGSTS.E [R18], desc[UR22][R120.64], P4 ;  /* 0x0000000078127fae */ /* 0x000fe2000a1a1016 */
[----:B------:R-:W-:Y:S02]  /*5220*/  ISETP.NE.U32.AND P2, PT, R9, RZ, PT ;  /* 0x000000ff0900720c */ /* 0x000fe40003f45070 */
[----:B------:R-:W-:Y:S01]  /*5230*/  ISETP.NE.U32.AND P5, PT, R12, RZ, PT ;  /* 0x000000ff0c00720c */ /* 0x000fe20003fa5070 */
[----:B------:R-:W-:Y:S01]  /*5240*/  LDGSTS.E [R18+0x8], desc[UR22][R122.64], P6 ;  /* 0x000080007a127fae */ /* 0x000fe2000b1a1016 */
[C---:B------:R-:W-:Y:S02]  /*5250*/  LOP3.LUT R9, R2.reuse, 0x66, RZ, 0xfc, !PT ;  /* 0x0000006602097812 */ /* 0x040fe400078efcff */
[----:B------:R-:W-:Y:S01]  /*5260*/  ISETP.GE.AND P4, PT, R13, R233, PT ;  /* 0x000000e90d00720c */ /* 0x000fe20003f86270 */
[----:B------:R-:W-:Y:S01]  /*5270*/  LDGSTS.E [R18+0x2000], desc[UR22][R34.64], P3 ;  /* 0x0200000022127fae */ /* 0x000fe200099a1016 */
[----:B------:R-:W-:-:S02]  /*5280*/  LOP3.LUT R12, R2, 0x8, RZ, 0xfc, !PT ;  /* 0x00000008020c7812 */ /* 0x000fc400078efcff */
[-C--:B------:R-:W-:Y:S01]  /*5290*/  ISETP.GE.AND P6, PT, R9, R233.reuse, PT ;  /* 0x000000e90900720c */ /* 0x080fe20003fc6270 */
[----:B------:R-:W-:Y:S01]  /*52a0*/  LDGSTS.E [R18+0x2008], desc[UR22][R36.64], P1 ;  /* 0x0200800024127fae */ /* 0x000fe200089a1016 */
[----:B------:R-:W-:Y:S02]  /*52b0*/  LOP3.LUT R13, R2, 0xa, RZ, 0xfc, !PT ;  /* 0x0000000a020d7812 */ /* 0x000fe400078efcff */
[C---:B------:R-:W-:Y:S01]  /*52c0*/  SEL R9, R11.reuse, RZ, !P4 ;  /* 0x000000ff0b097207 */ /* 0x040fe20006000000 */
[----:B------:R-:W-:Y:S01]  /*52d0*/  LDGSTS.E [R18+0x4000], desc[UR22][R66.64], P2 ;  /* 0x0400000042127fae */ /* 0x000fe200091a1016 */
[-C--:B------:R-:W-:Y:S02]  /*52e0*/  ISETP.GE.AND P4, PT, R12, R233.reuse, PT ;  /* 0x000000e90c00720c */ /* 0x080fe40003f86270 */
[----:B------:R-:W-:Y:S01]  /*52f0*/  SEL R12, R11, RZ, !P6 ;  /* 0x000000ff0b0c7207 */ /* 0x000fe20007000000 */
[----:B------:R-:W-:Y:S01]  /*5300*/  LDGSTS.E [R18+0x4008], desc[UR22][R68.64], P5 ;  /* 0x0400800044127fae */ /* 0x000fe2000a9a1016 */
[----:B------:R-:W-:-:S02]  /*5310*/  ISETP.GE.AND P6, PT, R13, R233, PT ;  /* 0x000000e90d00720c */ /* 0x000fc40003fc6270 */
[----:B------:R-:W-:Y:S02]  /*5320*/  ISETP.NE.U32.AND P3, PT, R9, RZ, PT ;  /* 0x000000ff0900720c */ /* 0x000fe40003f65070 */
[----:B------:R-:W-:Y:S02]  /*5330*/  LOP3.LUT R13, R2, 0x2a, RZ, 0xfc, !PT ;  /* 0x0000002a020d7812 */ /* 0x000fe400078efcff */
[C---:B------:R-:W-:Y:S02]  /*5340*/  SEL R9, R11.reuse, RZ, !P4 ;  /* 0x000000ff0b097207 */ /* 0x040fe40006000000 */
[----:B------:R-:W-:Y:S02]  /*5350*/  ISETP.NE.U32.AND P4, PT, R12, RZ, PT ;  /* 0x000000ff0c00720c */ /* 0x000fe40003f85070 */
[----:B------:R-:W-:Y:S02]  /*5360*/  LOP3.LUT R15, R2, 0x28, RZ, 0xfc, !PT ;  /* 0x00000028020f7812 */ /* 0x000fe400078efcff */
[----:B------:R-:W-:-:S02]  /*5370*/  SEL R12, R11, RZ, !P6 ;  /* 0x000000ff0b0c7207 */ /* 0x000fc40007000000 */
[-C--:B------:R-:W-:Y:S01]  /*5380*/  ISETP.GE.AND P5, PT, R13, R233.reuse, PT ;  /* 0x000000e90d00720c */ /* 0x080fe20003fa6270 */
[----:B------:R-:W-:Y:S01]  /*5390*/  LDGSTS.E [R18+0x6000], desc[UR22][R98.64], P3 ;  /* 0x0600000062127fae */ /* 0x000fe200099a1016 */
[----:B------:R-:W-:Y:S02]  /*53a0*/  LOP3.LUT R13, R2, 0x4a, RZ, 0xfc, !PT ;  /* 0x0000004a020d7812 */ /* 0x000fe400078efcff */
[----:B------:R-:W-:Y:S02]  /*53b0*/  ISETP.GE.AND P2, PT, R15, R233, PT ;  /* 0x000000e90f00720c */ /* 0x000fe40003f46270 */
[----:B------:R-:W-:Y:S01]  /*53c0*/  ISETP.NE.U32.AND P1, PT, R9, RZ, PT ;  /* 0x000000ff0900720c */ /* 0x000fe20003f25070 */
[----:B------:R-:W-:Y:S01]  /*53d0*/  LDGSTS.E [R18+0x6008], desc[UR22][R100.64], P4 ;  /* 0x0600800064127fae */ /* 0x000fe2000a1a1016 */
[----:B------:R-:W-:Y:S02]  /*53e0*/  ISETP.NE.U32.AND P6, PT, R12, RZ, PT ;  /* 0x000000ff0c00720c */ /* 0x000fe40003fc5070 */
[----:B--2---:R-:W-:-:S02]  /*53f0*/  LOP3.LUT R14, R2, 0x48, RZ, 0xfc, !PT ;  /* 0x00000048020e7812 */ /* 0x004fc400078efcff */
[----:B------:R-:W-:Y:S02]  /*5400*/  SEL R12, R11, RZ, !P5 ;  /* 0x000000ff0b0c7207 */ /* 0x000fe40006800000 */
[-C--:B------:R-:W-:Y:S02]  /*5410*/  ISETP.GE.AND P5, PT, R13, R233.reuse, PT ;  /* 0x000000e90d00720c */ /* 0x080fe40003fa6270 */
[----:B------:R-:W-:Y:S02]  /*5420*/  SEL R9, R11, RZ, !P2 ;  /* 0x000000ff0b097207 */ /* 0x000fe40005000000 */
[----:B------:R-:W-:Y:S02]  /*5430*/  LOP3.LUT R13, R4, 0x20, RZ, 0x3c, !PT ;  /* 0x00000020040d7812 */ /* 0x000fe400078e3cff */
[----:B------:R-:W-:Y:S02]  /*5440*/  ISETP.GE.AND P2, PT, R14, R233, PT ;  /* 0x000000e90e00720c */ /* 0x000fe40003f46270 */
[----:B------:R-:W-:Y:S01]  /*5450*/  ISETP.NE.U32.AND P3, PT, R9, RZ, PT ;  /* 0x000000ff0900720c */ /* 0x000fe20003f65070 */
[----:B------:R-:W-:Y:S01]  /*5460*/  VIADD R17, R13, UR7 ;  /* 0x000000070d117c36 */ /* 0x000fe20008000000 */
[----:B------:R-:W-:-:S02]  /*5470*/  SEL R9, R11, RZ, !P2 ;  /* 0x000000ff0b097207 */ /* 0x000fc40005000000 */
[----:B------:R-:W-:Y:S02]  /*5480*/  ISETP.NE.U32.AND P2, PT, R12, RZ, PT ;  /* 0x000000ff0c00720c */ /* 0x000fe40003f45070 */
[----:B------:R-:W-:Y:S01]  /*5490*/  SEL R12, R11, RZ, !P5 ;  /* 0x000000ff0b0c7207 */ /* 0x000fe20006800000 */
[----:B------:R-:W-:Y:S01]  /*54a0*/  LDGSTS.E [R17], desc[UR22][R124.64], P1 ;  /* 0x000000007c117fae */ /* 0x000fe200089a1016 */
[C---:B------:R-:W-:Y:S02]  /*54b0*/  LOP3.LUT R13, R2.reuse, 0x68, RZ, 0xfc, !PT ;  /* 0x00000068020d7812 */ /* 0x040fe400078efcff */
[----:B------:R-:W-:Y:S01]  /*54c0*/  ISETP.NE.U32.AND P4, PT, R9, RZ, PT ;  /* 0x000000ff0900720c */ /* 0x000fe20003f85070 */
[----:B------:R-:W-:Y:S01]  /*54d0*/  LDGSTS.E [R17+0x8], desc[UR22][R126.64], P6 ;  /* 0x000080007e117fae */ /* 0x000fe2000b1a1016 */
[----:B------:R-:W-:Y:S02]  /*54e0*/  LOP3.LUT R9, R2, 0x6a, RZ, 0xfc, !PT ;  /* 0x0000006a02097812 */ /* 0x000fe400078efcff */
[----:B------:R-:W-:Y:S01]  /*54f0*/  ISETP.NE.U32.AND P5, PT, R12, RZ, PT ;  /* 0x000000ff0c00720c */ /* 0x000fe20003fa5070 */
[----:B------:R-:W-:Y:S01]  /*5500*/  LDGSTS.E [R17+0x2000], desc[UR22][R38.64], P3 ;  /* 0x0200000026117fae */ /* 0x000fe200099a1016 */
[----:B------:R-:W-:-:S02]  /*5510*/  ISETP.GE.AND P1, PT, R13, R233, PT ;  /* 0x000000e90d00720c */ /* 0x000fc40003f26270 */
[C---:B------:R-:W-:Y:S01]  /*5520*/  LOP3.LUT R12, R2.reuse, 0xc, RZ, 0xfc, !PT ;  /* 0x0000000c020c7812 */ /* 0x040fe200078efcff */
[----:B------:R-:W-:Y:S01]  /*5530*/  LDGSTS.E [R17+0x2008], desc[UR22][R40.64], P2 ;  /* 0x0200800028117fae */ /* 0x000fe200091a1016 */
[-C--:B------:R-:W-:Y:S02]  /*5540*/  ISETP.GE.AND P6, PT, R9, R233.reuse, PT ;  /* 0x000000e90900720c */ /* 0x080fe40003fc6270 */
[C---:B------:R-:W-:Y:S01]  /*5550*/  SEL R9, R11.reuse, RZ, !P1 ;  /* 0x000000ff0b097207 */ /* 0x040fe20004800000 */
[----:B------:R-:W-:Y:S01]  /*5560*/  LDGSTS.E [R17+0x4000], desc[UR22][R70.64], P4 ;  /* 0x0400000046117fae */ /* 0x000fe2000a1a1016 */
[----:B------:R-:W-:Y:S02]  /*5570*/  LOP3.LUT R13, R2, 0xe, RZ, 0xfc, !PT ;  /* 0x0000000e020d7812 */ /* 0x000fe400078efcff */
[----:B------:R-:W-:Y:S01]  /*5580*/  ISETP.GE.AND P1, PT, R12, R233, PT ;  /* 0x000000e90c00720c */ /* 0x000fe20003f26270 */
[----:B------:R-:W-:Y:S01]  /*5590*/  LDGSTS.E [R17+0x4008], desc[UR22][R72.64], P5 ;  /* 0x0400800048117fae */ /* 0x000fe2000a9a1016 */
[----:B------:R-:W-:-:S02]  /*55a0*/  SEL R12, R11, RZ, !P6 ;  /* 0x000000ff0b0c7207 */ /* 0x000fc40007000000 */
[----:B------:R-:W-:Y:S02]  /*55b0*/  ISETP.NE.U32.AND P3, PT, R9, RZ, PT ;  /* 0x000000ff0900720c */ /* 0x000fe40003f65070 */
[----:B------:R-:W-:Y:S02]  /*55c0*/  ISETP.GE.AND P6, PT, R13, R233, PT ;  /* 0x000000e90d00720c */ /* 0x000fe40003fc6270 */
[C---:B------:R-:W-:Y:S02]  /*55d0*/  LOP3.LUT R15, R2.reuse, 0x2c, RZ, 0xfc, !PT ;  /* 0x0000002c020f7812 */ /* 0x040fe400078efcff */
[----:B------:R-:W-:Y:S02]  /*55e0*/  LOP3.LUT R13, R2, 0x2e, RZ, 0xfc, !PT ;  /* 0x0000002e020d7812 */ /* 0x000fe400078efcff */
[----:B------:R-:W-:Y:S02]  /*55f0*/  SEL R9, R11, RZ, !P1 ;  /* 0x000000ff0b097207 */ /* 0x000fe40004800000 */
[----:B------:R-:W-:-:S02]  /*5600*/  ISETP.NE.U32.AND P1, PT, R12, RZ, PT ;  /* 0x000000ff0c00720c */ /* 0x000fc40003f25070 */
[----:B------:R-:W-:Y:S01]  /*5610*/  SEL R12, R11, RZ, !P6 ;  /* 0x000000ff0b0c7207 */ /* 0x000fe20007000000 */
[----:B------:R-:W-:Y:S01]  /*5620*/  LDGSTS.E [R17+0x6000], desc[UR22][R102.64], P3 ;  /* 0x0600000066117fae */ /* 0x000fe200099a1016 */
[-C--:B------:R-:W-:Y:S02]  /*5630*/  ISETP.GE.AND P4, PT, R15, R233.reuse, PT ;  /* 0x000000e90f00720c */ /* 0x080fe40003f86270 */
[----:B------:R-:W-:Y:S02]  /*5640*/  ISETP.GE.AND P5, PT, R13, R233, PT ;  /* 0x000000e90d00720c */ /* 0x000fe40003fa6270 */
[C---:B------:R-:W-:Y:S02]  /*5650*/  LOP3.LUT R14, R2.reuse, 0x4c, RZ, 0xfc, !PT ;  /* 0x0000004c020e7812 */ /* 0x040fe400078efcff */
[----:B------:R-:W-:Y:S02]  /*5660*/  LOP3.LUT R13, R2, 0x4e, RZ, 0xfc, !PT ;  /* 0x0000004e020d7812 */ /* 0x000fe400078efcff */
[----:B------:R-:W-:Y:S01]  /*5670*/  ISETP.NE.U32.AND P2, PT, R9, RZ, PT ;  /* 0x000000ff0900720c */ /* 0x000fe20003f45070 */
[----:B------:R-:W-:Y:S01]  /*5680*/  LDGSTS.E [R17+0x6008], desc[UR22][R104.64], P1 ;  /* 0x0600800068117fae */ /* 0x000fe200089a1016 */
[----:B------:R-:W-:-:S02]  /*5690*/  ISETP.NE.U32.AND P6, PT, R12, RZ, PT ;  /* 0x000000ff0c00720c */ /* 0x000fc40003fc5070 */
[C---:B------:R-:W-:Y:S02]  /*56a0*/  SEL R9, R11.reuse, RZ, !P4 ;  /* 0x000000ff0b097207 */ /* 0x040fe40006000000 */
[----:B------:R-:W-:Y:S02]  /*56b0*/  SEL R12, R11, RZ, !P5 ;  /* 0x000000ff0b0c7207 */ /* 0x000fe40006800000 */
[-C--:B------:R-:W-:Y:S02]  /*56c0*/  ISETP.GE.AND P4, PT, R14, R233.reuse, PT ;  /* 0x000000e90e00720c */ /* 0x080fe40003f86270 */
[----:B------:R-:W-:Y:S02]  /*56d0*/  ISETP.GE.AND P5, PT, R13, R233, PT ;  /* 0x000000e90d00720c */ /* 0x000fe40003fa6270 */
[----:B------:R-:W-:Y:S02]  /*56e0*/  LOP3.LUT R13, R4, 0x30, RZ, 0x3c, !PT ;  /* 0x00000030040d7812 */ /* 0x000fe400078e3cff */
[----:B------:R-:W-:-:S02]  /*56f0*/  ISETP.NE.U32.AND P3, PT, R9, RZ, PT ;  /* 0x000000ff0900720c */ /* 0x000fc40003f65070 */
[----:B------:R-:W-:Y:S01]  /*5700*/  SEL R9, R11, RZ, !P4 ;  /* 0x000000ff0b097207 */ /* 0x000fe20006000000 */
[----:B------:R-:W-:Y:S01]  /*5710*/  VIADD R16, R13, UR7 ;  /* 0x000000070d107c36 */ /* 0x000fe20008000000 */
[----:B------:R-:W-:Y:S02]  /*5720*/  ISETP.NE.U32.AND P4, PT, R12, RZ, PT ;  /* 0x000000ff0c00720c */ /* 0x000fe40003f85070 */
[----:B------:R-:W-:Y:S02]  /*5730*/  SEL R12, R11, RZ, !P5 ;  /* 0x000000ff0b0c7207 */ /* 0x000fe40006800000 */
[----:B------:R-:W-:Y:S01]  /*5740*/  LOP3.LUT R13, R2, 0x6c, RZ, 0xfc, !PT ;  /* 0x0000006c020d7812 */ /* 0x000fe200078efcff */
[----:B------:R-:W-:Y:S01]  /*5750*/  LDGSTS.E [R16], desc[UR22][R128.64], P2 ;  /* 0x0000000080107fae */ /* 0x000fe200091a1016 */
[----:B------:R-:W-:Y:S02]  /*5760*/  ISETP.NE.U32.AND P5, PT, R12, RZ, PT ;  /* 0x000000ff0c00720c */ /* 0x000fe40003fa5070 */
[----:B------:R-:W-:Y:S01]  /*5770*/  ISETP.NE.U32.AND P1, PT, R9, RZ, PT ;  /* 0x000000ff0900720c */ /* 0x000fe20003f25070 */
[----:B------:R-:W-:Y:S01]  /*5780*/  LDGSTS.E [R16+0x8], desc[UR22][R130.64], P6 ;  /* 0x0000800082107fae */ /* 0x000fe2000b1a1016 */
[----:B------:R-:W-:-:S02]  /*5790*/  LOP3.LUT R12, R2, 0x6e, RZ, 0xfc, !PT ;  /* 0x0000006e020c7812 */ /* 0x000fc400078efcff */
[-C--:B------:R-:W-:Y:S01]  /*57a0*/  ISETP.GE.AND P2, PT, R13, R233.reuse, PT ;  /* 0x000000e90d00720c */ /* 0x080fe20003f46270 */
[----:B------:R-:W-:Y:S01]  /*57b0*/  LDGSTS.E [R16+0x2000], desc[UR22][R42.64], P3 ;  /* 0x020000002a107fae */ /* 0x000fe200099a1016 */
[----:B------:R-:W-:Y:S02]  /*57c0*/  LOP3.LUT R9, R2, 0x10, RZ, 0xfc, !PT ;  /* 0x0000001002097812 */ /* 0x000fe400078efcff */
[-C--:B------:R-:W-:Y:S01]  /*57d0*/  ISETP.GE.AND P6, PT, R12, R233.reuse, PT ;  /* 0x000000e90c00720c */ /* 0x080fe20003fc6270 */
[----:B------:R-:W-:Y:S01]  /*57e0*/  LDGSTS.E [R16+0x2008], desc[UR22][R44.64], P4 ;  /* 0x020080002c107fae */ /* 0x000fe2000a1a1016 */
[----:B------:R-:W-:Y:S02]  /*57f0*/  SEL R12, R11, RZ, !P2 ;  /* 0x000000ff0b0c7207 */ /* 0x000fe40005000000 */
[----:B------:R-:W-:Y:S01]  /*5800*/  LOP3.LUT R13, R2, 0x12, RZ, 0xfc, !PT ;  /* 0x00000012020d7812 */ /* 0x000fe200078efcff */
[----:B------:R-:W-:Y:S01]  /*5810*/  LDGSTS.E [R16+0x4000], desc[UR22][R74.64], P1 ;  /* 0x040000004a107fae */ /* 0x000fe200089a1016 */
[----:B------:R-:W-:-:S02]  /*5820*/  ISETP.GE.AND P2, PT, R9, R233, PT ;  /* 0x000000e90900720c */ /* 0x000fc40003f46270 */
[----:B------:R-:W-:Y:S01]  /*5830*/  SEL R9, R11, RZ, !P6 ;  /* 0x000000ff0b097207 */ /* 0x000fe20007000000 */
[----:B------:R-:W-:Y:S01]  /*5840*/  LDGSTS.E [R16+0x4008], desc[UR22][R76.64], P5 ;  /* 0x040080004c107fae */ /* 0x000fe2000a9a1016 */
[----:B------:R-:W-:Y:S02]  /*5850*/  ISETP.NE.U32.AND P3, PT, R12, RZ, PT ;  /* 0x000000ff0c00720c */ /* 0x000fe40003f65070 */
[----:B------:R-:W-:Y:S01]  /*5860*/  ISETP.GE.AND P6, PT, R13, R233, PT ;  /* 0x000000e90d00720c */ /* 0x000fe20003fc6270 */
[----:B------:R2:W-:Y:S01]  /*5870*/  STL.64 [R1+0x260], R16 ;  /* 0x0002601001007387 */ /* 0x0005e20000100a00 */
[C---:B------:R-:W-:Y:S02]  /*5880*/  LOP3.LUT R15, R2.reuse, 0x30, RZ, 0xfc, !PT ;  /* 0x00000030020f7812 */ /* 0x040fe400078efcff */
[----:B------:R-:W-:Y:S02]  /*5890*/  LOP3.LUT R13, R2, 0x32, RZ, 0xfc, !PT ;  /* 0x00000032020d7812 */ /* 0x000fe400078efcff */
[----:B------:R-:W-:-:S02]  /*58a0*/  SEL R12, R11, RZ, !P2 ;  /* 0x000000ff0b0c7207 */ /* 0x000fc40005000000 */
[----:B------:R-:W-:Y:S02]  /*58b0*/  ISETP.NE.U32.AND P2, PT, R9, RZ, PT ;  /* 0x000000ff0900720c */ /* 0x000fe40003f45070 */
[----:B------:R-:W-:Y:S01]  /*58c0*/  SEL R9, R11, RZ, !P6 ;  /* 0x000000ff0b097207 */ /* 0x000fe20007000000 */
[----:B------:R-:W-:Y:S01]  /*58d0*/  LDGSTS.E [R16+0x6000], desc[UR22][R106.64], P3 ;  /* 0x060000006a107fae */ /* 0x000fe200099a1016 */
[-C--:B------:R-:W-:Y:S02]  /*58e0*/  ISETP.GE.AND P1, PT, R15, R233.reuse, PT ;  /* 0x000000e90f00720c */ /* 0x080fe40003f26270 */
[----:B------:R-:W-:Y:S02]  /*58f0*/  ISETP.GE.AND P5, PT, R13, R233, PT ;  /* 0x000000e90d00720c */ /* 0x000fe40003fa6270 */
[C---:B------:R-:W-:Y:S02]  /*5900*/  LOP3.LUT R14, R2.reuse, 0x50, RZ, 0xfc, !PT ;  /* 0x00000050020e7812 */ /* 0x040fe400078efcff */
[----:B------:R-:W-:-:S02]  /*5910*/  LOP3.LUT R13, R2, 0x52, RZ, 0xfc, !PT ;  /* 0x00000052020d7812 */ /* 0x000fc400078efcff */
[----:B------:R-:W-:Y:S01]  /*5920*/  ISETP.NE.U32.AND P4, PT, R12, RZ, PT ;  /* 0x000000ff0c00720c */ /* 0x000fe20003f85070 */
[----:B------:R2:W-:Y:S01]  /*5930*/  LDGSTS.E [R16+0x6008], desc[UR22][R108.64], P2 ;  /* 0x060080006c107fae */ /* 0x0005e200091a1016 */
[----:B------:R-:W-:Y:S02]  /*5940*/  ISETP.NE.U32.AND P6, PT, R9, RZ, PT ;  /* 0x000000ff0900720c */ /* 0x000fe40003fc5070 */
[C---:B------:R-:W-:Y:S02]  /*5950*/  SEL R9, R11.reuse, RZ, !P1 ;  /* 0x000000ff0b097207 */ /* 0x040fe40004800000 */
[----:B------:R-:W-:Y:S02]  /*5960*/  SEL R12, R11, RZ, !P5 ;  /* 0x000000ff0b0c7207 */ /* 0x000fe40006800000 */
[-C--:B------:R-:W-:Y:S02]  /*5970*/  ISETP.GE.AND P1, PT, R14, R233.reuse, PT ;  /* 0x000000e90e00720c */ /* 0x080fe40003f26270 */
[----:B------:R-:W-:-:S02]  /*5980*/  ISETP.GE.AND P5, PT, R13, R233, PT ;  /* 0x000000e90d00720c */ /* 0x000fc40003fa6270 */
[----:B------:R-:W-:Y:S02]  /*5990*/  LOP3.LUT R13, R4, 0x40, RZ, 0x3c, !PT ;  /* 0x00000040040d7812 */ /* 0x000fe400078e3cff */
[----:B------:R-:W-:Y:S02]  /*59a0*/  ISETP.NE.U32.AND P3, PT, R9, RZ, PT ;  /* 0x000000ff0900720c */ /* 0x000fe40003f65070 */
[----:B------:R-:W-:Y:S01]  /*59b0*/  SEL R9, R11, RZ, !P1 ;  /* 0x000000ff0b097207 */ /* 0x000fe20004800000 */
[----:B------:R-:W-:Y:S01]  /*59c0*/  VIADD R15, R13, UR7 ;  /* 0x000000070d0f7c36 */ /* 0x000fe20008000000 */
[----:B------:R-:W-:Y:S02]  /*59d0*/  ISETP.NE.U32.AND P1, PT, R12, RZ, PT ;  /* 0x000000ff0c00720c */ /* 0x000fe40003f25070 */
[----:B------:R-:W-:Y:S02]  /*59e0*/  SEL R12, R11, RZ, !P5 ;  /* 0x000000ff0b0c7207 */ /* 0x000fe40006800000 */
[----:B------:R-:W-:Y:S01]  /*59f0*/  LOP3.LUT R13, R2, 0x70, RZ, 0xfc, !PT ;  /* 0x00000070020d7812 */ /* 0x000fe200078efcff */
[----:B------:R-:W-:Y:S01]  /*5a00*/  LDGSTS.E [R15], desc[UR22][R132.64], P4 ;  /* 0x00000000840f7fae */ /* 0x000fe2000a1a1016 */
[----:B------:R-:W-:-:S02]  /*5a10*/  ISETP.NE.U32.AND P5, PT, R12, RZ, PT ;  /* 0x000000ff0c00720c */ /* 0x000fc40003fa5070 */
[----:B------:R-:W-:Y:S01]  /*5a20*/  ISETP.NE.U32.AND P2, PT, R9, RZ, PT ;  /* 0x000000ff0900720c */ /* 0x000fe20003f45070 */
[----:B------:R-:W-:Y:S01]  /*5a30*/  LDGSTS.E [R15+0x8], desc[UR22][R134.64], P6 ;  /* 0x00008000860f7fae */ /* 0x000fe2000b1a1016 */
[C---:B------:R-:W-:Y:S02]  /*5a40*/  LOP3.LUT R12, R2.reuse, 0x72, RZ, 0xfc, !PT ;  /* 0x00000072020c7812 */ /* 0x040fe400078efcff */
[-C--:B------:R-:W-:Y:S01]  /*5a50*/  ISETP.GE.AND P4, PT, R13, R233.reuse, PT ;  /* 0x000000e90d00720c */ /* 0x080fe20003f86270 */
[----:B------:R-:W-:Y:S01]  /*5a60*/  LDGSTS.E [R15+0x2000], desc[UR22][R46.64], P3 ;  /* 0x020000002e0f7fae */ /* 0x000fe200099a1016 */
[----:B------:R-:W-:Y:S02]  /*5a70*/  LOP3.LUT R9, R2, 0x14, RZ, 0xfc, !PT ;  /* 0x0000001402097812 */ /* 0x000fe400078efcff */
[----:B------:R-:W-:Y:S01]  /*5a80*/  ISETP.GE.AND P6, PT, R12, R233, PT ;  /* 0x000000e90c00720c */ /* 0x000fe20003fc6270 */
[----:B------:R-:W-:Y:S01]  /*5a90*/  LDGSTS.E [R15+0x2008], desc[UR22][R48.64], P1 ;  /* 0x02008000300f7fae */ /* 0x000fe200089a1016 */
[----:B------:R-:W-:-:S02]  /*5aa0*/  SEL R12, R11, RZ, !P4 ;  /* 0x000000ff0b0c7207 */ /* 0x000fc40006000000 */
[----:B------:R-:W-:Y:S01]  /*5ab0*/  LOP3.LUT R13, R2, 0x16, RZ, 0xfc, !PT ;  /* 0x00000016020d7812 */ /* 0x000fe200078efcff */
[----:B------:R-:W-:Y:S01]  /*5ac0*/  LDGSTS.E [R15+0x4000], desc[UR22][R78.64], P2 ;  /* 0x040000004e0f7fae */ /* 0x000fe200091a1016 */
[-C--:B------:R-:W-:Y:S02]  /*5ad0*/  ISETP.GE.AND P4, PT, R9, R233.reuse, PT ;  /* 0x000000e90900720c */ /* 0x080fe40003f86270 */
[----:B------:R-:W-:Y:S01]  /*5ae0*/  SEL R9, R11, RZ, !P6 ;  /* 0x000000ff0b097207 */ /* 0x000fe20007000000 */
[----:B------:R-:W-:Y:S01]  /*5af0*/  LDGSTS.E [R15+0x4008], desc[UR22][R80.64], P5 ;  /* 0x04008000500f7fae */ /* 0x000fe2000a9a1016 */
[----:B------:R-:W-:Y:S02]  /*5b00*/  ISETP.NE.U32.AND P3, PT, R12, RZ, PT ;  /* 0x000000ff0c00720c */ /* 0x000fe40003f65070 */
[----:B------:R-:W-:Y:S02]  /*5b10*/  ISETP.GE.AND P6, PT, R13, R233, PT ;  /* 0x000000e90d00720c */ /* 0x000fe40003fc6270 */
[----:B--2---:R-:W-:-:S02]  /*5b20*/  LOP3.LUT R16, R2, 0x34, RZ, 0xfc, !PT ;  /* 0x0000003402107812 */ /* 0x004fc400078efcff */
[----:B------:R-:W-:Y:S02]  /*5b30*/  LOP3.LUT R13, R2, 0x36, RZ, 0xfc, !PT ;  /* 0x00000036020d7812 */ /* 0x000fe400078efcff */
[----:B------:R-:W-:Y:S02]  /*5b40*/  SEL R12, R11, RZ, !P4 ;  /* 0x000000ff0b0c7207 */ /* 0x000fe40006000000 */
[----:B------:R-:W-:Y:S02]  /*5b50*/  ISETP.NE.U32.AND P4, PT, R9, RZ, PT ;  /* 0x000000ff0900720c */ /* 0x000fe40003f85070 */
[----:B------:R-:W-:Y:S01]  /*5b60*/  SEL R9, R11, RZ, !P6 ;  /* 0x000000ff0b097207 */ /* 0x000fe20007000000 */
[----:B------:R-:W-:Y:S01]  /*5b70*/  LDGSTS.E [R15+0x6000], desc[UR22][R110.64], P3 ;  /* 0x060000006e0f7fae */ /* 0x000fe200099a1016 */
[-C--:B------:R-:W-:Y:S02]  /*5b80*/  ISETP.GE.AND P2, PT, R16, R233.reuse, PT ;  /* 0x000000e91000720c */ /* 0x080fe40003f46270 */
[----:B------:R-:W-:-:S02]  /*5b90*/  ISETP.GE.AND P5, PT, R13, R233, PT ;  /* 0x000000e90d00720c */ /* 0x000fc40003fa6270 */
[C---:B------:R-:W-:Y:S02]  /*5ba0*/  LOP3.LUT R14, R2.reuse, 0x54, RZ, 0xfc, !PT ;  /* 0x00000054020e7812 */ /* 0x040fe400078efcff */
[----:B------:R-:W-:Y:S02]  /*5bb0*/  LOP3.LUT R13, R2, 0x56, RZ, 0xfc, !PT ;  /* 0x00000056020d7812 */ /* 0x000fe400078efcff */
[----:B------:R-:W-:Y:S01]  /*5bc0*/  ISETP.NE.U32.AND P1, PT, R12, RZ, PT ;  /* 0x000000ff0c00720c */ /* 0x000fe20003f25070 */
[----:B------:R-:W-:Y:S01]  /*5bd0*/  LDGSTS.E [R15+0x6008], desc[UR22][R112.64], P4 ;  /* 0x06008000700f7fae */ /* 0x000fe2000a1a1016 */
[----:B------:R-:W-:Y:S02]  /*5be0*/  ISETP.NE.U32.AND P6, PT, R9, RZ, PT ;  /* 0x000000ff0900720c */ /* 0x000fe40003fc5070 */
[C---:B------:R-:W-:Y:S02]  /*5bf0*/  SEL R9, R11.reuse, RZ, !P2 ;  /* 0x000000ff0b097207 */ /* 0x040fe40005000000 */
[----:B------:R-:W-:-:S02]  /*5c00*/  SEL R12, R11, RZ, !P5 ;  /* 0x000000ff0b0c7207 */ /* 0x000fc40006800000 */
[-C--:B------:R-:W-:Y:S02]  /*5c10*/  ISETP.GE.AND P2, PT, R14, R233.reuse, PT ;  /* 0x000000e90e00720c */ /* 0x080fe40003f46270 */
[----:B------:R-:W-:Y:S02]  /*5c20*/  ISETP.GE.AND P5, PT, R13, R233, PT ;  /* 0x000000e90d00720c */ /* 0x000fe40003fa6270 */
[----:B------:R-:W-:Y:S02]  /*5c30*/  LOP3.LUT R13, R4, 0x50, RZ, 0x3c, !PT ;  /* 0x00000050040d7812 */ /* 0x000fe400078e3cff */
[----:B------:R-:W-:Y:S02]  /*5c40*/  ISETP.NE.U32.AND P3, PT, R9, RZ, PT ;  /* 0x000000ff0900720c */ /* 0x000fe40003f65070 */
[----:B------:R-:W-:Y:S01]  /*5c50*/  SEL R9, R11, RZ, !P2 ;  /* 0x000000ff0b097207 */ /* 0x000fe20005000000 */
[----:B------:R-:W-:Y:S01]  /*5c60*/  VIADD R14, R13, UR7 ;  /* 0x000000070d0e7c36 */ /* 0x000fe20008000000 */
[----:B------:R-:W-:-:S02]  /*5c70*/  ISETP.NE.U32.AND P2, PT, R12, RZ, PT ;  /* 0x000000ff0c00720c */ /* 0x000fc40003f45070 */
[----:B------:R-:W-:Y:S02]  /*5c80*/  SEL R12, R11, RZ, !P5 ;  /* 0x000000ff0b0c7207 */ /* 0x000fe40006800000 */
[----:B------:R-:W-:Y:S01]  /*5c90*/  LOP3.LUT R13, R2, 0x74, RZ, 0xfc, !PT ;  /* 0x00000074020d7812 */ /* 0x000fe200078efcff */
[----:B------:R-:W-:Y:S01]  /*5ca0*/  LDGSTS.E [R14], desc[UR22][R136.64], P1 ;  /* 0x00000000880e7fae */ /* 0x000fe200089a1016 */
[----:B------:R-:W-:Y:S02]  /*5cb0*/  ISETP.NE.U32.AND P4, PT, R12, RZ, PT ;  /* 0x000000ff0c00720c */ /* 0x000fe40003f85070 */
[C---:B------:R-:W-:Y:S01]  /*5cc0*/  LOP3.LUT R12, R2.reuse, 0x76, RZ, 0xfc, !PT ;  /* 0x00000076020c7812 */ /* 0x040fe200078efcff */
[----:B------:R-:W-:Y:S01]  /*5cd0*/  LDGSTS.E [R14+0x8], desc[UR22][R138.64], P6 ;  /* 0x000080008a0e7fae */ /* 0x000fe2000b1a1016 */
[----:B------:R-:W-:Y:S02]  /*5ce0*/  ISETP.NE.U32.AND P5, PT, R9, RZ, PT ;  /* 0x000000ff0900720c */ /* 0x000fe40003fa5070 */
[----:B------:R-:W-:Y:S01]  /*5cf0*/  ISETP.GE.AND P1, PT, R13, R233, PT ;  /* 0x000000e90d00720c */ /* 0x000fe20003f26270 */
[----:B------:R-:W-:Y:S01]  /*5d00*/  LDGSTS.E [R14+0x2000], desc[UR22][R50.64], P3 ;  /* 0x02000000320e7fae */ /* 0x000fe200099a1016 */
[----:B------:R-:W-:-:S02]  /*5d10*/  LOP3.LUT R9, R2, 0x18, RZ, 0xfc, !PT ;  /* 0x0000001802097812 */ /* 0x000fc400078efcff */
[-C--:B------:R-:W-:Y:S01]  /*5d20*/  ISETP.GE.AND P6, PT, R12, R233.reuse, PT ;  /* 0x000000e90c00720c */ /* 0x080fe20003fc6270 */
[----:B------:R-:W-:Y:S01]  /*5d30*/  LDGSTS.E [R14+0x2008], desc[UR22][R52.64], P2 ;  /* 0x02008000340e7fae */ /* 0x000fe200091a1016 */
[----:B------:R-:W-:Y:S02]  /*5d40*/  SEL R12, R11, RZ, !P1 ;  /* 0x000000ff0b0c7207 */ /* 0x000fe40004800000 */
[----:B------:R-:W-:Y:S01]  /*5d50*/  LOP3.LUT R13, R2, 0x1a, RZ, 0xfc, !PT ;  /* 0x0000001a020d7812 */ /* 0x000fe200078efcff */
[----:B------:R2:W-:Y:S01]  /*5d60*/  STL.64 [R1+0x268], R14 ;  /* 0x0002680e01007387 */ /* 0x0005e20000100a00 */
[----:B------:R-:W-:Y:S02]  /*5d70*/  ISETP.GE.AND P1, PT, R9, R233, PT ;  /* 0x000000e90900720c */ /* 0x000fe40003f26270 */
[----:B------:R-:W-:Y:S01]  /*5d80*/  SEL R9, R11, RZ, !P6 ;  /* 0x000000ff0b097207 */ /* 0x000fe20007000000 */
[----:B------:R-:W-:Y:S01]  /*5d90*/  LDGSTS.E [R14+0x4000], desc[UR22][R82.64], P5 ;  /* 0x04000000520e7fae */ /* 0x000fe2000a9a1016 */
[----:B------:R-:W-:-:S02]  /*5da0*/  ISETP.NE.U32.AND P3, PT, R12, RZ, PT ;  /* 0x000000ff0c00720c */ /* 0x000fc40003f65070 */
[-C--:B------:R-:W-:Y:S01]  /*5db0*/  ISETP.GE.AND P6, PT, R13, R233.reuse, PT ;  /* 0x000000e90d00720c */ /* 0x080fe20003fc6270 */
[----:B------:R-:W-:Y:S01]  /*5dc0*/  LDGSTS.E [R14+0x4008], desc[UR22][R84.64], P4 ;  /* 0x04008000540e7fae */ /* 0x000fe2000a1a1016 */
[C---:B------:R-:W-:Y:S02]  /*5dd0*/  LOP3.LUT R17, R2.reuse, 0x38, RZ, 0xfc, !PT ;  /* 0x0000003802117812 */ /* 0x040fe400078efcff */
[----:B------:R-:W-:Y:S02]  /*5de0*/  SEL R12, R11, RZ, !P1 ;  /* 0x000000ff0b0c7207 */ /* 0x000fe40004800000 */
[----:B------:R-:W-:Y:S02]  /*5df0*/  LOP3.LUT R13, R2, 0x3a, RZ, 0xfc, !PT ;  /* 0x0000003a020d7812 */ /* 0x000fe400078efcff */
[----:B------:R-:W-:Y:S02]  /*5e00*/  ISETP.NE.U32.AND P1, PT, R9, RZ, PT ;  /* 0x000000ff0900720c */ /* 0x000fe40003f25070 */
[----:B------:R-:W-:Y:S01]  /*5e10*/  SEL R9, R11, RZ, !P6 ;  /* 0x000000ff0b097207 */ /* 0x000fe20007000000 */
[----:B------:R-:W-:Y:S01]  /*5e20*/  LDGSTS.E [R14+0x6000], desc[UR22][R114.64], P3 ;  /* 0x06000000720e7fae */ /* 0x000fe200099a1016 */
[----:B------:R-:W-:-:S02]  /*5e30*/  ISETP.GE.AND P5, PT, R17, R233, PT ;  /* 0x000000e91100720c */ /* 0x000fc40003fa6270 */
[C---:B------:R-:W-:Y:S02]  /*5e40*/  LOP3.LUT R16, R2.reuse, 0x58, RZ, 0xfc, !PT ;  /* 0x0000005802107812 */ /* 0x040fe400078efcff */
[----:B------:R-:W-:Y:S02]  /*5e50*/  ISETP.GE.AND P4, PT, R13, R233, PT ;  /* 0x000000e90d00720c */ /* 0x000fe40003f86270 */
[----:B------:R-:W-:Y:S02]  /*5e60*/  LOP3.LUT R13, R2, 0x5a, RZ, 0xfc, !PT ;  /* 0x0000005a020d7812 */ /* 0x000fe400078efcff */
[----:B------:R-:W-:Y:S01]  /*5e70*/  ISETP.NE.U32.AND P6, PT, R9, RZ, PT ;  /* 0x000000ff0900720c */ /* 0x000fe20003fc5070 */
[----:B------:R2:W-:Y:S01]  /*5e80*/  LDGSTS.E [R14+0x6008], desc[UR22][R238.64], P1 ;  /* 0x06008000ee0e7fae */ /* 0x0005e200089a1016 */
[----:B------:R-:W-:Y:S02]  /*5e90*/  ISETP.NE.U32.AND P2, PT, R12, RZ, PT ;  /* 0x000000ff0c00720c */ /* 0x000fe40003f45070 */
[----:B------:R-:W-:-:S02]  /*5ea0*/  SEL R9, R11, RZ, !P5 ;  /* 0x000000ff0b097207 */ /* 0x000fc40006800000 */
[-C--:B------:R-:W-:Y:S02]  /*5eb0*/  ISETP.GE.AND P5, PT, R16, R233.reuse, PT ;  /* 0x000000e91000720c */ /* 0x080fe40003fa6270 */
[----:B------:R-:W-:Y:S02]  /*5ec0*/  SEL R12, R11, RZ, !P4 ;  /* 0x000000ff0b0c7207 */ /* 0x000fe40006000000 */
[----:B------:R-:W-:Y:S02]  /*5ed0*/  ISETP.GE.AND P4, PT, R13, R233, PT ;  /* 0x000000e90d00720c */ /* 0x000fe40003f86270 */
[----:B------:R-:W-:Y:S02]  /*5ee0*/  LOP3.LUT R13, R4, 0x60, RZ, 0x3c, !PT ;  /* 0x00000060040d7812 */ /* 0x000fe400078e3cff */
[----:B------:R-:W-:Y:S02]  /*5ef0*/  ISETP.NE.U32.AND P3, PT, R9, RZ, PT ;  /* 0x000000ff0900720c */ /* 0x000fe40003f65070 */
[----:B------:R-:W-:Y:S01]  /*5f00*/  SEL R9, R11, RZ, !P5 ;  /* 0x000000ff0b097207 */ /* 0x000fe20006800000 */
[----:B------:R-:W-:Y:S01]  /*5f10*/  VIADD R13, R13, UR7 ;  /* 0x000000070d0d7c36 */ /* 0x000fe20008000000 */
[----:B------:R-:W-:-:S02]  /*5f20*/  ISETP.NE.U32.AND P5, PT, R12, RZ, PT ;  /* 0x000000ff0c00720c */ /* 0x000fc40003fa5070 */
[----:B------:R-:W-:Y:S02]  /*5f30*/  SEL R12, R11, RZ, !P4 ;  /* 0x000000ff0b0c7207 */ /* 0x000fe40006000000 */
[----:B--2---:R-:W-:Y:S01]  /*5f40*/  LOP3.LUT R14, R2, 0x78, RZ, 0xfc, !PT ;  /* 0x00000078020e7812 */ /* 0x004fe200078efcff */
[----:B------:R-:W-:Y:S01]  /*5f50*/  LDGSTS.E [R13], desc[UR22][R22.64], P2 ;  /* 0x00000000160d7fae */ /* 0x000fe200091a1016 */
[----:B------:R-:W-:Y:S02]  /*5f60*/  ISETP.NE.U32.AND P1, PT, R9, RZ, PT ;  /* 0x000000ff0900720c */ /* 0x000fe40003f25070 */
[----:B------:R-:W-:Y:S01]  /*5f70*/  ISETP.NE.U32.AND P4, PT, R12, RZ, PT ;  /* 0x000000ff0c00720c */ /* 0x000fe20003f85070 */
[----:B------:R-:W-:Y:S01]  /*5f80*/  LDGSTS.E [R13+0x8], desc[UR22][R24.64], P6 ;  /* 0x00008000180d7fae */ /* 0x000fe2000b1a1016 */
[----:B------:R-:W-:Y:S02]  /*5f90*/  LOP3.LUT R12, R2, 0x7a, RZ, 0xfc, !PT ;  /* 0x0000007a020c7812 */ /* 0x000fe400078efcff */
[----:B------:R-:W-:Y:S01]  /*5fa0*/  ISETP.GE.AND P2, PT, R14, R233, PT ;  /* 0x000000e90e00720c */ /* 0x000fe20003f46270 */
[----:B------:R-:W-:Y:S01]  /*5fb0*/  LDGSTS.E [R13+0x2000], desc[UR22][R54.64], P3 ;  /* 0x02000000360d7fae */ /* 0x000fe200099a1016 */
[----:B------:R-:W-:-:S02]  /*5fc0*/  LOP3.LUT R9, R2, 0x1c, RZ, 0xfc, !PT ;  /* 0x0000001c02097812 */ /* 0x000fc400078efcff */
[-C--:B------:R-:W-:Y:S01]  /*5fd0*/  ISETP.GE.AND P6, PT, R12, R233.reuse, PT ;  /* 0x000000e90c00720c */ /* 0x080fe20003fc6270 */
[----:B------:R-:W-:Y:S01]  /*5fe0*/  LDGSTS.E [R13+0x2008], desc[UR22][R56.64], P5 ;  /* 0x02008000380d7fae */ /* 0x000fe2000a9a1016 */
[----:B------:R-:W-:Y:S02]  /*5ff0*/  LOP3.LUT R14, R2, 0x1e, RZ, 0xfc, !PT ;  /* 0x0000001e020e7812 */ /* 0x000fe400078efcff */
[----:B------:R-:W-:Y:S01]  /*6000*/  SEL R12, R11, RZ, !P2 ;  /* 0x000000ff0b0c7207 */ /* 0x000fe20005000000 */
[----:B------:R-:W-:Y:S01]  /*6010*/  LDGSTS.E [R13+0x4000], desc[UR22][R86.64], P1 ;  /* 0x04000000560d7fae */ /* 0x000fe200089a1016 */
[-C--:B------:R-:W-:Y:S02]  /*6020*/  ISETP.GE.AND P2, PT, R9, R233.reuse, PT ;  /* 0x000000e90900720c */ /* 0x080fe40003f46270 */
[----:B------:R-:W-:Y:S01]  /*6030*/  SEL R9, R11, RZ, !P6 ;  /* 0x000000ff0b097207 */ /* 0x000fe20007000000 */
[----:B------:R-:W-:Y:S01]  /*6040*/  LDGSTS.E [R13+0x4008], desc[UR22][R88.64], P4 ;  /* 0x04008000580d7fae */ /* 0x000fe2000a1a1016 */
[----:B------:R-:W-:-:S02]  /*6050*/  ISETP.GE.AND P6, PT, R14, R233, PT ;  /* 0x000000e90e00720c */ /* 0x000fc40003fc6270 */
[----:B------:R-:W-:Y:S02]  /*6060*/  LOP3.LUT R14, R2, 0x3e, RZ, 0xfc, !PT ;  /* 0x0000003e020e7812 */ /* 0x000fe400078efcff */
[----:B------:R-:W-:Y:S02]  /*6070*/  ISETP.NE.U32.AND P3, PT, R12, RZ, PT ;  /* 0x000000ff0c00720c */ /* 0x000fe40003f65070 */
[----:B------:R-:W-:Y:S02]  /*6080*/  LOP3.LUT R16, R2, 0x3c, RZ, 0xfc, !PT ;  /* 0x0000003c02107812 */ /* 0x000fe400078efcff */
[----:B------:R-:W-:Y:S02]  /*6090*/  SEL R12, R11, RZ, !P2 ;  /* 0x000000ff0b0c7207 */ /* 0x000fe40005000000 */
[----:B------:R-:W-:Y:S02]  /*60a0*/  ISETP.NE.U32.AND P2, PT, R9, RZ, PT ;  /* 0x000000ff0900720c */ /* 0x000fe40003f45070 */
[----:B------:R-:W-:-:S02]  /*60b0*/  SEL R9, R11, RZ, !P6 ;  /* 0x000000ff0b097207 */ /* 0x000fc40007000000 */
[-C--:B------:R-:W-:Y:S02]  /*60c0*/  ISETP.GE.AND P4, PT, R14, R233.reuse, PT ;  /* 0x000000e90e00720c */ /* 0x080fe40003f86270 */
[----:B------:R-:W-:Y:S01]  /*60d0*/  LOP3.LUT R15, R2, 0x5c, RZ, 0xfc, !PT ;  /* 0x0000005c020f7812 */ /* 0x000fe200078efcff */
[----:B------:R-:W-:Y:S01]  /*60e0*/  LDGSTS.E [R13+0x6000], desc[UR22][R244.64], P3 ;  /* 0x06000000f40d7fae */ /* 0x000fe200099a1016 */
[----:B------:R-:W-:Y:S02]  /*60f0*/  ISETP.GE.AND P1, PT, R16, R233, PT ;  /* 0x000000e91000720c */ /* 0x000fe40003f26270 */
[----:B------:R-:W-:Y:S02]  /*6100*/  LOP3.LUT R14, R2, 0x5e, RZ, 0xfc, !PT ;  /* 0x0000005e020e7812 */ /* 0x000fe400078efcff */
[----:B------:R-:W-:Y:S01]  /*6110*/  ISETP.NE.U32.AND P6, PT, R12, RZ, PT ;  /* 0x000000ff0c00720c */ /* 0x000fe20003fc5070 */
[----:B------:R2:W-:Y:S01]  /*6120*/  LDGSTS.E [R13+0x6008], desc[UR22][R150.64], P2 ;  /* 0x06008000960d7fae */ /* 0x0005e200091a1016 */
[----:B------:R-:W-:-:S02]  /*6130*/  ISETP.NE.U32.AND P5, PT, R9, RZ, PT ;  /* 0x000000ff0900720c */ /* 0x000fc40003fa5070 */
[C---:B------:R-:W-:Y:S02]  /*6140*/  SEL R12, R11.reuse, RZ, !P1 ;  /* 0x000000ff0b0c7207 */ /* 0x040fe40004800000 */
[----:B------:R-:W-:Y:S02]  /*6150*/  SEL R9, R11, RZ, !P4 ;  /* 0x000000ff0b097207 */ /* 0x000fe40006000000 */
[-C--:B------:R-:W-:Y:S02]  /*6160*/  ISETP.GE.AND P1, PT, R15, R233.reuse, PT ;  /* 0x000000e90f00720c */ /* 0x080fe40003f26270 */
[----:B------:R-:W-:Y:S02]  /*6170*/  ISETP.GE.AND P4, PT, R14, R233, PT ;  /* 0x000000e90e00720c */ /* 0x000fe40003f86270 */
[----:B------:R-:W3:Y:S01]  /*6180*/  LDL.LU.64 R14, [R1+0x10] ;  /* 0x00001000010e7983 */ /* 0x000ee20000300a00 */
[----:B------:R-:W-:-:S03]  /*6190*/  ISETP.NE.U32.AND P3, PT, R12, RZ, PT ;  /* 0x000000ff0c00720c */ /* 0x000fc60003f65070 */
[----:B------:R-:W4:Y:S01]  /*61a0*/  LDL.LU.64 R16, [R1+0x18] ;  /* 0x0000180001107983 */ /* 0x000f220000300a00 */
[----:B------:R-:W-:Y:S02]  /*61b0*/  SEL R12, R11, RZ, !P1 ;  /* 0x000000ff0b0c7207 */ /* 0x000fe40004800000 */
[----:B------:R-:W-:Y:S02]  /*61c0*/  LOP3.LUT R147, R4, 0x70, RZ, 0x3c, !PT ;  /* 0x0000007004937812 */ /* 0x000fe400078e3cff */
[----:B------:R-:W-:-:S03]  /*61d0*/  ISETP.NE.U32.AND P2, PT, R12, RZ, PT ;  /* 0x000000ff0c00720c */ /* 0x000fc60003f45070 */
[----:B------:R-:W-:Y:S01]  /*61e0*/  VIADD R12, R147, UR7 ;  /* 0x00000007930c7c36 */ /* 0x000fe20008000000 */
[C---:B------:R-:W-:Y:S02]  /*61f0*/  LOP3.LUT R149, R2.reuse, 0x7c, RZ, 0xfc, !PT ;  /* 0x0000007c02957812 */ /* 0x040fe400078efcff */
[----:B------:R-:W-:Y:S02]  /*6200*/  LOP3.LUT R147, R2, 0x7e, RZ, 0xfc, !PT ;  /* 0x0000007e02937812 */ /* 0x000fe400078efcff */
[----:B------:R-:W-:Y:S01]  /*6210*/  LDGSTS.E [R12], desc[UR22][R26.64], P6 ;  /* 0x000000001a0c7fae */ /* 0x000fe2000b1a1016 */
[----:B------:R-:W-:Y:S02]  /*6220*/  ISETP.GE.AND P6, PT, R149, R233, PT ;  /* 0x000000e99500720c */ /* 0x000fe40003fc6270 */
[----:B------:R-:W-:Y:S01]  /*6230*/  ISETP.NE.U32.AND P1, PT, R9, RZ, PT ;  /* 0x000000ff0900720c */ /* 0x000fe20003f25070 */
[----:B------:R-:W-:Y:S01]  /*6240*/  LDGSTS.E [R12+0x8], desc[UR22][R28.64], P5 ;  /* 0x000080001c0c7fae */ /* 0x000fe2000a9a1016 */
[----:B------:R-:W-:-:S02]  /*6250*/  SEL R9, R11, RZ, !P4 ;  /* 0x000000ff0b097207 */ /* 0x000fc40006000000 */
[-C--:B------:R-:W-:Y:S01]  /*6260*/  ISETP.GE.AND P5, PT, R147, R233.reuse, PT ;  /* 0x000000e99300720c */ /* 0x080fe20003fa6270 */
[----:B-1----:R-:W-:Y:S01]  /*6270*/  USHF.L.U32 UR4, UR17, 0x7, URZ ;  /* 0x0000000711047899 */ /* 0x002fe200080006ff */
[----:B------:R-:W-:Y:S01]  /*6280*/  SEL R147, R11, RZ, !P6 ;  /* 0x000000ff0b937207 */ /* 0x000fe20007000000 */
[----:B------:R-:W-:Y:S01]  /*6290*/  LDGSTS.E [R12+0x2000], desc[UR22][R58.64], P3 ;  /* 0x020000003a0c7fae */ /* 0x000fe200099a1016 */
[----:B------:R-:W-:Y:S02]  /*62a0*/  ISETP.GE.AND P6, PT, R148, R233, PT ;  /* 0x000000e99400720c */ /* 0x000fe40003fc6270 */
[----:B------:R-:W-:Y:S02]  /*62b0*/  ISETP.NE.U32.AND P4, PT, R9, RZ, PT ;  /* 0x000000ff0900720c */ /* 0x000fe40003f85070 */
[C---:B------:R-:W-:Y:S01]  /*62c0*/  SEL R9, R11.reuse, RZ, !P5 ;  /* 0x000000ff0b097207 */ /* 0x040fe20006800000 */
[----:B------:R-:W-:Y:S01]  /*62d0*/  LDGSTS.E [R12+0x2008], desc[UR22][R60.64], P1 ;  /* 0x020080003c0c7fae */ /* 0x000fe200089a1016 */
[----:B------:R-:W-:-:S02]  /*62e0*/  SEL R11, R11, RZ, !P6 ;  /* 0x000000ff0b0b7207 */ /* 0x000fc40007000000 */
[----:B------:R-:W-:Y:S01]  /*62f0*/  ISETP.NE.U32.AND P5, PT, R147, RZ, PT ;  /* 0x000000ff9300720c */ /* 0x000fe20003fa5070 */
[----:B------:R-:W-:Y:S01]  /*6300*/  VIADD R163, R3, UR7 ;  /* 0x0000000703a37c36 */ /* 0x000fe20008000000 */
[----:B------:R-:W-:Y:S01]  /*6310*/  ISETP.NE.U32.AND P6, PT, R9, RZ, PT ;  /* 0x000000ff0900720c */ /* 0x000fe20003fc5070 */
[----:B------:R-:W-:Y:S01]  /*6320*/  IMAD.U32 R9, RZ, RZ, UR4 ;  /* 0x00000004ff097e24 */ /* 0x000fe2000f8e00ff */
[----:B------:R-:W-:Y:S01]  /*6330*/  ISETP.NE.U32.AND P3, PT, R11, RZ, PT ;  /* 0x000000ff0b00720c */ /* 0x000fe20003f65070 */
[----:B------:R-:W-:Y:S01]  /*6340*/  LDGSTS.E [R12+0x4000], desc[UR22][R90.64], P2 ;  /* 0x040000005a0c7fae */ /* 0x000fe200091a1016 */
[----:B------:R-:W-:Y:S01]  /*6350*/  LOP3.LUT R148, R3, 0x10, RZ, 0x3c, !PT ;  /* 0x0000001003947812 */ /* 0x000fe200078e3cff */
[----:B--2---:R-:W-:Y:S02]  /*6360*/  IMAD.WIDE R150, R9, 0x4, R6 ;  /* 0x0000000409967825 */ /* 0x004fe400078e0206 */
[----:B------:R-:W-:Y:S02]  /*6370*/  LDGSTS.E [R12+0x4008], desc[UR22][R92.64], P4 ;  /* 0x040080005c0c7fae */ /* 0x000fe4000a1a1016 */
[----:B------:R-:W-:-:S02]  /*6380*/  VIADD R11, R148, UR7 ;  /* 0x00000007940b7c36 */ /* 0x000fc40008000000 */
[----:B------:R1:W-:Y:S01]  /*6390*/  STL.64 [R1+0x58], R150 ;  /* 0x0000589601007387 */ /* 0x0003e20000100a00 */
[----:B------:R-:W-:Y:S02]  /*63a0*/  IMAD R148, R146, UR13, RZ ;  /* 0x0000000d92947c24 */ /* 0x000fe4000f8e02ff */
[----:B------:R-:W-:Y:S01]  /*63b0*/  IMAD R152, R144, UR13, RZ ;  /* 0x0000000d90987c24 */ /* 0x000fe2000f8e02ff */
[----:B------:R2:W-:Y:S01]  /*63c0*/  STL.64 [R1+0x270], R12 ;  /* 0x0002700c01007387 */ /* 0x0005e20000100a00 */
[----:B------:R-:W-:Y:S02]  /*63d0*/  IMAD R165, R143, UR13, RZ ;  /* 0x0000000d8fa57c24 */ /* 0x000fe4000f8e02ff */
[----:B------:R-:W-:Y:S02]  /*63e0*/  IMAD R164, R142, UR13, RZ ;  /* 0x0000000d8ea47c24 */ /* 0x000fe4000f8e02ff */
[----:B-1----:R-:W-:Y:S01]  /*63f0*/  IMAD R150, R145, UR13, RZ ;  /* 0x0000000d91967c24 */ /* 0x002fe2000f8e02ff */
[----:B------:R-:W-:Y:S01]  /*6400*/  LEA R144, P1, R165, R20, 0x2 ;  /* 0x00000014a5907211 */ /* 0x000fe200078210ff */
[----:B------:R-:W-:-:S02]  /*6410*/  IMAD R10, R10, UR13, RZ ;  /* 0x0000000d0a0a7c24 */ /* 0x000fc4000f8e02ff */
[----:B--2---:R-:W-:Y:S01]  /*6420*/  IMAD R13, R141, UR13, RZ ;  /* 0x0000000d8d0d7c24 */ /* 0x004fe2000f8e02ff */
[----:B------:R-:W-:Y:S01]  /*6430*/  STL [R1+0x1e0], R148 ;  /* 0x0001e09401007387 */ /* 0x000fe20000100800 */
[----:B------:R-:W-:-:S03]  /*6440*/  LEA R146, P4, R164, R20, 0x2 ;  /* 0x00000014a4927211 */ /* 0x000fc600078810ff */
[----:B------:R-:W-:Y:S01]  /*6450*/  STL [R1+0x1d4], R150 ;  /* 0x0001d49601007387 */ /* 0x000fe20000100800 */
[----:B------:R-:W-:Y:S02]  /*6460*/  LOP3.LUT R162, R3, 0x20, RZ, 0x3c, !PT ;  /* 0x0000002003a27812 */ /* 0x000fe400078e3cff */
[-C--:B------:R-:W-:Y:S01]  /*6470*/  LEA.HI.X.SX32 R145, R165, R19.reuse, 0x2, P1 ;  /* 0x00000013a5917211 */ /* 0x080fe200008f16ff */
[----:B------:R-:W-:Y:S01]  /*6480*/  STL [R1+0x1c4], R152 ;  /* 0x0001c49801007387 */ /* 0x000fe20000100800 */
[----:B------:R-:W-:-:S03]  /*6490*/  LEA.HI.X.SX32 R147, R164, R19, 0x2, P4 ;  /* 0x00000013a4937211 */ /* 0x000fc600020f16ff */
[----:B------:R-:W-:Y:S04]  /*64a0*/  STL [R1+0x1ac], R165 ;  /* 0x0001aca501007387 */ /* 0x000fe80000100800 */
[----:B------:R1:W-:Y:S04]  /*64b0*/  STL [R1+0x188], R164 ;  /* 0x000188a401007387 */ /* 0x0003e80000100800 */
[----:B------:R-:W-:Y:S01]  /*64c0*/  STL [R1+0x170], R13 ;  /* 0x0001700d01007387 */ /* 0x000fe20000100800 */
[----:B------:R-:W-:Y:S02]  /*64d0*/  IMAD R166, R159, UR13, RZ ;  /* 0x0000000d9fa67c24 */ /* 0x000fe4000f8e02ff */
[----:B------:R-:W-:-:S02]  /*64e0*/  IMAD R177, R157, UR13, RZ ;  /* 0x0000000d9db17c24 */ /* 0x000fc4000f8e02ff */
[----:B------:R-:W-:Y:S02]  /*64f0*/  IMAD R176, R156, UR13, RZ ;  /* 0x0000000d9cb07c24 */ /* 0x000fe4000f8e02ff */
[----:B-1----:R-:W-:Y:S02]  /*6500*/  IMAD R164, R160, UR13, RZ ;  /* 0x0000000da0a47c24 */ /* 0x002fe4000f8e02ff */
[----:B------:R-:W-:Y:S01]  /*6510*/  IMAD R178, R158, UR13, RZ ;  /* 0x0000000d9eb27c24 */ /* 0x000fe2000f8e02ff */
[----:B------:R-:W-:Y:S01]  /*6520*/  LEA R160, P4, R177, R20, 0x2 ;  /* 0x00000014b1a07211 */ /* 0x000fe200078810ff */
[----:B------:R-:W-:-:S03]  /*6530*/  IMAD R175, R155, UR13, RZ ;  /* 0x0000000d9baf7c24 */ /* 0x000fc6000f8e02ff */
[----:B------:R-:W-:-:S04]  /*6540*/  LEA R158, P1, R178, R20, 0x2 ;  /* 0x00000014b29e7211 */ /* 0x000fc800078210ff */
[----:B------:R-:W-:Y:S01]  /*6550*/  LEA.HI.X.SX32 R159, R178, R19, 0x2, P1 ;  /* 0x00000013b29f7211 */ /* 0x000fe200008f16ff */
[----:B------:R-:W-:Y:S02]  /*6560*/  IMAD R180, R172, UR13, RZ ;  /* 0x0000000dacb47c24 */ /* 0x000fe4000f8e02ff */
[----:B------:R-:W-:Y:S02]  /*6570*/  IMAD R191, R169, UR13, RZ ;  /* 0x0000000da9bf7c24 */ /* 0x000fe4000f8e02ff */
[----:B------:R-:W-:Y:S02]  /*6580*/  IMAD R193, R171, UR13, RZ ;  /* 0x0000000dabc17c24 */ /* 0x000fe4000f8e02ff */
[----:B------:R-:W-:Y:S02]  /*6590*/  IMAD R192, R170, UR13, RZ ;  /* 0x0000000daac07c24 */ /* 0x000fe4000f8e02ff */
[----:B------:R-:W-:Y:S01]  /*65a0*/  IMAD R8, R8, UR13, RZ ;  /* 0x0000000d08087c24 */ /* 0x000fe2000f8e02ff */
[----:B------:R-:W-:Y:S01]  /*65b0*/  LEA R172, P1, R193, R20, 0x2 ;  /* 0x00000014c1ac7211 */ /* 0x000fe200078210ff */
[----:B------:R-:W-:-:S02]  /*65c0*/  IMAD.U32 R190, RZ, RZ, UR4 ;  /* 0x00000004ffbe7e24 */ /* 0x000fc4000f8e00ff */
[----:B------:R-:W-:Y:S02]  /*65d0*/  IMAD R205, R182, UR13, RZ ;  /* 0x0000000db6cd7c24 */ /* 0x000fe4000f8e02ff */
[----:B------:R-:W-:Y:S02]  /*65e0*/  IMAD R207, R184, UR13, RZ ;  /* 0x0000000db8cf7c24 */ /* 0x000fe4000f8e02ff */
[----:B------:R-:W-:Y:S02]  /*65f0*/  IMAD R203, R188, UR13, RZ ;  /* 0x0000000dbccb7c24 */ /* 0x000fe4000f8e02ff */
[----:B------:R-:W-:Y:S02]  /*6600*/  IMAD R206, R183, UR13, RZ ;  /* 0x0000000db7ce7c24 */ /* 0x000fe4000f8e02ff */
[----:B------:R-:W-:Y:S02]  /*6610*/  IMAD R204, R187, UR13, RZ ;  /* 0x0000000dbbcc7c24 */ /* 0x000fe4000f8e02ff */
[----:B------:R-:W-:-:S02]  /*6620*/  IMAD.U32 R202, RZ, RZ, UR4 ;  /* 0x00000004ffca7e24 */ /* 0x000fc4000f8e00ff */
[----:B------:R-:W-:Y:S02]  /*6630*/  IMAD R227, R196, UR13, RZ ;  /* 0x0000000dc4e37c24 */ /* 0x000fe4000f8e02ff */
[----:B------:R-:W-:Y:S02]  /*6640*/  IMAD R217, R199, UR13, RZ ;  /* 0x0000000dc7d97c24 */ /* 0x000fe4000f8e02ff */
[----:B------:R-:W-:Y:S02]  /*6650*/  IMAD R216, R200, UR13, RZ ;  /* 0x0000000dc8d87c24 */ /* 0x000fe4000f8e02ff */
[----:B------:R-:W-:Y:S02]  /*6660*/  IMAD R219, R197, UR13, RZ ;  /* 0x0000000dc5db7c24 */ /* 0x000fe4000f8e02ff */
[----:B------:R-:W-:Y:S02]  /*6670*/  IMAD R218, R198, UR13, RZ ;  /* 0x0000000dc6da7c24 */ /* 0x000fe4000f8e02ff */
[----:B------:R-:W-:-:S02]  /*6680*/  IMAD R229, R210, UR13, RZ ;  /* 0x0000000dd2e57c24 */ /* 0x000fc4000f8e02ff */
[----:B------:R-:W-:Y:S02]  /*6690*/  IMAD R228, R211, UR13, RZ ;  /* 0x0000000dd3e47c24 */ /* 0x000fe4000f8e02ff */
[----:B------:R-:W-:Y:S02]  /*66a0*/  IMAD R226, R226, UR13, RZ ;  /* 0x0000000de2e27c24 */ /* 0x000fe4000f8e02ff */
[----:B------:R-:W-:Y:S02]  /*66b0*/  IMAD R235, R222, UR13, RZ ;  /* 0x0000000ddeeb7c24 */ /* 0x000fe4000f8e02ff */
[----:B------:R-:W-:Y:S02]  /*66c0*/  IMAD R5, R5, UR13, RZ ;  /* 0x0000000d05057c24 */ /* 0x000fe4000f8e02ff */
[----:B------:R-:W-:Y:S01]  /*66d0*/  IMAD.U32 R240, RZ, RZ, UR4 ;  /* 0x00000004fff07e24 */ /* 0x000fe2000f8e00ff */
[----:B---3--:R-:W-:Y:S04]  /*66e0*/  LDGSTS.E [R12+0x6000], desc[UR22][R14.64], P5 ;  /* 0x060000000e0c7fae */ /* 0x008fe8000a9a1016 */
[----:B----4-:R1:W-:Y:S04]  /*66f0*/  LDGSTS.E [R12+0x6008], desc[UR22][R16.64], P6 ;  /* 0x06008000100c7fae */ /* 0x0103e8000b1a1016 */
[----:B------:R-:W0:Y:S01]  /*6700*/  LDGDEPBAR ;  /* 0x00000000000079af */ /* 0x000e220000000000 */
[----:B------:R-:W-:-:S03]  /*6710*/  LEA R142, P5, R152, R20, 0x2 ;  /* 0x00000014988e7211 */ /* 0x000fc600078a10ff */
[----:B------:R2:W-:Y:S01]  /*6720*/  LDGSTS.E [R163+0x18000], desc[UR22][R6.64], P3 ;  /* 0x1800000006a37fae */ /* 0x0005e200099a1016 */
[----:B-1----:R-:W-:Y:S01]  /*6730*/  IMAD R12, R140, UR13, RZ ;  /* 0x0000000d8c0c7c24 */ /* 0x002fe2000f8e02ff */
[-C--:B------:R-:W-:Y:S02]  /*6740*/  LEA R140, P6, R150, R20.reuse, 0x2 ;  /* 0x00000014968c7211 */ /* 0x080fe400078c10ff */
[-C--:B--2---:R-:W-:Y:S02]  /*6750*/  LEA R6, P2, R148, R20.reuse, 0x2 ;  /* 0x0000001494067211 */ /* 0x084fe400078410ff */
[-C--:B------:R-:W-:Y:S02]  /*6760*/  LEA.HI.X.SX32 R141, R150, R19.reuse, 0x2, P6 ;  /* 0x00000013968d7211 */ /* 0x080fe400030f16ff */
[----:B------:R-:W-:Y:S02]  /*6770*/  LEA.HI.X.SX32 R7, R148, R19, 0x2, P2 ;  /* 0x0000001394077211 */ /* 0x000fe400010f16ff */
[----:B------:R-:W-:-:S02]  /*6780*/  LEA R148, P2, R13, R20, 0x2 ;  /* 0x000000140d947211 */ /* 0x000fc400078410ff */
[-C--:B------:R-:W-:Y:S01]  /*6790*/  LEA.HI.X.SX32 R143, R152, R19.reuse, 0x2, P5 ;  /* 0x00000013988f7211 */ /* 0x080fe200028f16ff */
[----:B------:R1:W-:Y:S01]  /*67a0*/  STL [R1+0x15c], R12 ;  /* 0x00015c0c01007387 */ /* 0x0003e20000100800 */
[-C--:B------:R-:W-:Y:S02]  /*67b0*/  LEA R150, P6, R12, R20.reuse, 0x2 ;  /* 0x000000140c967211 */ /* 0x080fe400078c10ff */
[----:B------:R-:W-:Y:S01]  /*67c0*/  LEA R152, P5, R10, R20, 0x2 ;  /* 0x000000140a987211 */ /* 0x000fe200078a10ff */
[----:B------:R-:W-:Y:S01]  /*67d0*/  LDGSTS.E [R163+0x18400], desc[UR22][R140.64], P3 ;  /* 0x184000008ca37fae */ /* 0x000fe200099a1016 */
[-C--:B------:R-:W-:Y:S02]  /*67e0*/  LEA.HI.X.SX32 R149, R13, R19.reuse, 0x2, P2 ;  /* 0x000000130d957211 */ /* 0x080fe400010f16ff */
[-C--:B------:R-:W-:Y:S01]  /*67f0*/  LEA.HI.X.SX32 R151, R12, R19.reuse, 0x2, P6 ;  /* 0x000000130c977211 */ /* 0x080fe200030f16ff */
[----:B------:R2:W-:Y:S01]  /*6800*/  STL [R1+0x158], R10 ;  /* 0x0001580a01007387 */ /* 0x0005e20000100800 */
[----:B------:R-:W-:-:S03]  /*6810*/  LEA.HI.X.SX32 R153, R10, R19, 0x2, P5 ;  /* 0x000000130a997211 */ /* 0x000fc600028f16ff */
[----:B------:R-:W-:Y:S01]  /*6820*/  LDGSTS.E [R163+0x18800], desc[UR22][R142.64], P3 ;  /* 0x188000008ea37fae */ /* 0x000fe200099a1016 */
[----:B-1----:R-:W-:-:S03]  /*6830*/  IMAD.WIDE R12, R9, 0x4, R6 ;  /* 0x00000004090c7825 */ /* 0x002fc600078e0206 */
[----:B------:R-:W-:Y:S01]  /*6840*/  LDGSTS.E [R163+0x18c00], desc[UR22][R144.64], P3 ;  /* 0x18c0000090a37fae */ /* 0x000fe200099a1016 */
[----:B--2---:R-:W-:-:S03]  /*6850*/  VIADD R10, R162, UR7 ;  /* 0x00000007a20a7c36 */ /* 0x004fc60008000000 */
[----:B------:R-:W-:Y:S01]  /*6860*/  LDGSTS.E [R163+0x19000], desc[UR22][R146.64], P3 ;  /* 0x1900000092a37fae */ /* 0x000fe200099a1016 */
[----:B------:R-:W-:-:S03]  /*6870*/  IMAD R162, R161, UR13, RZ ;  /* 0x0000000da1a27c24 */ /* 0x000fc6000f8e02ff */
[----:B------:R-:W-:Y:S04]  /*6880*/  LDGSTS.E [R163+0x19400], desc[UR22][R148.64], P3 ;  /* 0x1940000094a37fae */ /* 0x000fe800099a1016 */
[----:B------:R-:W-:Y:S04]  /*6890*/  LDGSTS.E [R163+0x19800], desc[UR22][R150.64], P3 ;  /* 0x1980000096a37fae */ /* 0x000fe800099a1016 */
[----:B------:R-:W-:Y:S04]  /*68a0*/  LDGSTS.E [R163+0x19c00], desc[UR22][R152.64], P3 ;  /* 0x19c0000098a37fae */ /* 0x000fe800099a1016 */
[----:B------:R1:W-:Y:S01]  /*68b0*/  LDGSTS.E [R11+0x18080], desc[UR22][R6.64], P3 ;  /* 0x18080000060b7fae */ /* 0x0003e200099a1016 */
[----:B------:R-:W-:-:S03]  /*68c0*/  LEA R156, P5, R166, R20, 0x2 ;  /* 0x00000014a69c7211 */ /* 0x000fc600078a10ff */
[----:B------:R2:W-:Y:S04]  /*68d0*/  STL.64 [R1+0x50], R12 ;  /* 0x0000500c01007387 */ /* 0x0005e80000100a00 */
[----:B------:R3:W-:Y:S01]  /*68e0*/  STL [R1+0x1dc], R162 ;  /* 0x0001dca201007387 */ /* 0x0007e20000100800 */
[----:B-1----:R-:W-:-:S03]  /*68f0*/  LEA R6, P2, R162, R20, 0x2 ;  /* 0x00000014a2067211 */ /* 0x002fc600078410ff */
[----:B------:R1:W-:Y:S01]  /*6900*/  STL [R1+0x1d0], R164 ;  /* 0x0001d0a401007387 */ /* 0x0003e20000100800 */
[----:B--2---:R-:W-:Y:S01]  /*6910*/  IMAD R12, R154, UR13, RZ ;  /* 0x0000000d9a0c7c24 */ /* 0x004fe2000f8e02ff */
[-C--:B------:R-:W-:Y:S02]  /*6920*/  LEA R154, P6, R164, R20.reuse, 0x2 ;  /* 0x00000014a49a7211 */ /* 0x080fe400078c10ff */
[-C--:B------:R-:W-:Y:S01]  /*6930*/  LEA.HI.X.SX32 R7, R162, R19.reuse, 0x2, P2 ;  /* 0x00000013a2077211 */ /* 0x080fe200010f16ff */
[----:B------:R2:W-:Y:S01]  /*6940*/  STL [R1+0x1bc], R166 ;  /* 0x0001bca601007387 */ /* 0x0005e20000100800 */
[-C--:B---3--:R-:W-:Y:S02]  /*6950*/  LEA R162, P2, R176, R20.reuse, 0x2 ;  /* 0x00000014b0a27211 */ /* 0x088fe400078410ff */
[----:B------:R-:W-:Y:S01]  /*6960*/  LEA.HI.X.SX32 R155, R164, R19, 0x2, P6 ;  /* 0x00000013a49b7211 */ /* 0x000fe200030f16ff */
[----:B------:R-:W-:Y:S01]  /*6970*/  STL [R1+0x19c], R178 ;  /* 0x00019cb201007387 */ /* 0x000fe20000100800 */
[----:B-1----:R-:W-:-:S02]  /*6980*/  LEA R164, P6, R175, R20, 0x2 ;  /* 0x00000014afa47211 */ /* 0x002fc400078c10ff */
[-C--:B------:R-:W-:Y:S01]  /*6990*/  LEA.HI.X.SX32 R157, R166, R19.reuse, 0x2, P5 ;  /* 0x00000013a69d7211 */ /* 0x080fe200028f16ff */
[----:B------:R-:W-:Y:S01]  /*69a0*/  STL [R1+0x180], R177 ;  /* 0x000180b101007387 */ /* 0x000fe20000100800 */
[-C--:B------:R-:W-:Y:S02]  /*69b0*/  LEA.HI.X.SX32 R161, R177, R19.reuse, 0x2, P4 ;  /* 0x00000013b1a17211 */ /* 0x080fe400020f16ff */
[-C--:B------:R-:W-:Y:S01]  /*69c0*/  LEA.HI.X.SX32 R163, R176, R19.reuse, 0x2, P2 ;  /* 0x00000013b0a37211 */ /* 0x080fe200010f16ff */
[----:B------:R1:W-:Y:S01]  /*69d0*/  STL [R1+0x164], R176 ;  /* 0x000164b001007387 */ /* 0x0003e20000100800 */
[C---:B--2---:R-:W-:Y:S02]  /*69e0*/  LEA R166, P5, R12.reuse, R20, 0x2 ;  /* 0x000000140ca67211 */ /* 0x044fe400078a10ff */
[-C--:B------:R-:W-:Y:S01]  /*69f0*/  LEA.HI.X.SX32 R165, R175, R19.reuse, 0x2, P6 ;  /* 0x00000013afa57211 */ /* 0x080fe200030f16ff */
[----:B------:R-:W-:Y:S01]  /*6a00*/  STL [R1+0x154], R175 ;  /* 0x000154af01007387 */ /* 0x000fe20000100800 */
[----:B------:R-:W-:-:S03]  /*6a10*/  LEA.HI.X.SX32 R167, R12, R19, 0x2, P5 ;  /* 0x000000130ca77211 */ /* 0x000fc600028f16ff */
[----:B------:R-:W-:Y:S01]  /*6a20*/  LDGSTS.E [R11+0x18480], desc[UR22][R154.64], P3 ;  /* 0x184800009a0b7fae */ /* 0x000fe200099a1016 */
[----:B-1----:R-:W-:-:S03]  /*6a30*/  IMAD.WIDE R176, R9, 0x4, R6 ;  /* 0x0000000409b07825 */ /* 0x002fc600078e0206 */
[----:B------:R-:W-:Y:S04]  /*6a40*/  STL [R1+0x150], R12 ;  /* 0x0001500c01007387 */ /* 0x000fe80000100800 */
[----:B------:R-:W-:Y:S01]  /*6a50*/  LDGSTS.E [R11+0x18880], desc[UR22][R156.64], P3 ;  /* 0x188800009c0b7fae */ /* 0x000fe200099a1016 */
[----:B------:R-:W-:-:S03]  /*6a60*/  LOP3.LUT R13, R3, 0x30, RZ, 0x3c, !PT ;  /* 0x00000030030d7812 */ /* 0x000fc600078e3cff */
[----:B------:R1:W-:Y:S04]  /*6a70*/  STL.64 [R1+0x48], R176 ;  /* 0x000048b001007387 */ /* 0x0003e80000100a00 */
[----:B------:R-:W-:Y:S04]  /*6a80*/  LDGSTS.E [R11+0x18c80], desc[UR22][R158.64], P3 ;  /* 0x18c800009e0b7fae */ /* 0x000fe800099a1016 */
[----:B------:R-:W-:Y:S01]  /*6a90*/  LDGSTS.E [R11+0x19080], desc[UR22][R160.64], P3 ;  /* 0x19080000a00b7fae */ /* 0x000fe200099a1016 */
[----:B-1----:R-:W-:-:S03]  /*6aa0*/  IMAD R176, R174, UR13, RZ ;  /* 0x0000000daeb07c24 */ /* 0x002fc6000f8e02ff */
[----:B------:R-:W-:Y:S01]  /*6ab0*/  LDGSTS.E [R11+0x19480], desc[UR22][R162.64], P3 ;  /* 0x19480000a20b7fae */ /* 0x000fe200099a1016 */
[----:B------:R-:W-:-:S03]  /*6ac0*/  IMAD R178, R173, UR13, RZ ;  /* 0x0000000dadb27c24 */ /* 0x000fc6000f8e02ff */
[----:B------:R-:W-:Y:S04]  /*6ad0*/  LDGSTS.E [R11+0x19880], desc[UR22][R164.64], P3 ;  /* 0x19880000a40b7fae */ /* 0x000fe800099a1016 */
[----:B------:R-:W-:Y:S01]  /*6ae0*/  LDGSTS.E [R11+0x19c80], desc[UR22][R166.64], P3 ;  /* 0x19c80000a60b7fae */ /* 0x000fe200099a1016 */
[----:B------:R-:W-:-:S03]  /*6af0*/  VIADD R9, R13, UR7 ;  /* 0x000000070d097c36 */ /* 0x000fc60008000000 */
[----:B------:R1:W-:Y:S01]  /*6b00*/  LDGSTS.E [R10+0x18100], desc[UR22][R6.64], P3 ;  /* 0x18100000060a7fae */ /* 0x0003e200099a1016 */
[----:B------:R-:W-:Y:S01]  /*6b10*/  IMAD R13, R168, UR13, RZ ;  /* 0x0000000da80d7c24 */ /* 0x000fe2000f8e02ff */
[-C--:B------:R-:W-:Y:S02]  /*6b20*/  LEA R168, P6, R178, R20.reuse, 0x2 ;  /* 0x00000014b2a87211 */ /* 0x080fe400078c10ff */
[----:B------:R2:W-:Y:S01]  /*6b30*/  STL [R1+0x1d8], R176 ;  /* 0x0001d8b001007387 */ /* 0x0005e20000100800 */
[-C--:B------:R-:W-:Y:S02]  /*6b40*/  LEA R170, P5, R180, R20.reuse, 0x2 ;  /* 0x00000014b4aa7211 */ /* 0x080fe400078a10ff */
[CC--:B-1----:R-:W-:Y:S01]  /*6b50*/  LEA R6, P2, R176.reuse, R20.reuse, 0x2 ;  /* 0x00000014b0067211 */ /* 0x0c2fe200078410ff */
[----:B------:R1:W-:Y:S03]  /*6b60*/  STL [R1+0x1c8], R178 ;  /* 0x0001c8b201007387 */ /* 0x0003e60000100800 */
[----:B------:R-:W-:Y:S01]  /*6b70*/  LEA.HI.X.SX32 R7, R176, R19, 0x2, P2 ;  /* 0x00000013b0077211 */ /* 0x000fe200010f16ff */
[----:B------:R3:W-:Y:S01]  /*6b80*/  STL [R1+0x1b4], R180 ;  /* 0x0001b4b401007387 */ /* 0x0007e20000100800 */
[----:B--2---:R-:W-:-:S02]  /*6b90*/  LEA R176, P2, R191, R20, 0x2 ;  /* 0x00000014bfb07211 */ /* 0x004fc400078410ff */
[-C--:B------:R-:W-:Y:S01]  /*6ba0*/  LEA R174, P4, R192, R20.reuse, 0x2 ;  /* 0x00000014c0ae7211 */ /* 0x080fe200078810ff */
[----:B------:R-:W-:Y:S01]  /*6bb0*/  STL [R1+0x194], R193 ;  /* 0x000194c101007387 */ /* 0x000fe20000100800 */
[-C--:B------:R-:W-:Y:S02]  /*6bc0*/  LEA.HI.X.SX32 R169, R178, R19.reuse, 0x2, P6 ;  /* 0x00000013b2a97211 */ /* 0x080fe400030f16ff */
[-C--:B-1----:R-:W-:Y:S01]  /*6bd0*/  LEA R178, P6, R13, R20.reuse, 0x2 ;  /* 0x000000140db27211 */ /* 0x082fe200078c10ff */
[----:B------:R-:W-:Y:S01]  /*6be0*/  STL [R1+0x178], R192 ;  /* 0x000178c001007387 */ /* 0x000fe20000100800 */
[-C--:B------:R-:W-:Y:S02]  /*6bf0*/  LEA.HI.X.SX32 R171, R180, R19.reuse, 0x2, P5 ;  /* 0x00000013b4ab7211 */ /* 0x080fe400028f16ff */
[----:B------:R-:W-:Y:S01]  /*6c00*/  LEA.HI.X.SX32 R177, R191, R19, 0x2, P2 ;  /* 0x00000013bfb17211 */ /* 0x000fe200010f16ff */
[----:B------:R1:W-:Y:S01]  /*6c10*/  STL [R1+0x14c], R191 ;  /* 0x00014cbf01007387 */ /* 0x0003e20000100800 */
[----:B---3--:R-:W-:-:S02]  /*6c20*/  LEA R180, P5, R8, R20, 0x2 ;  /* 0x0000001408b47211 */ /* 0x008fc400078a10ff */
[-C--:B------:R-:W-:Y:S02]  /*6c30*/  LEA.HI.X.SX32 R173, R193, R19.reuse, 0x2, P1 ;  /* 0x00000013c1ad7211 */ /* 0x080fe400008f16ff */
[-C--:B------:R-:W-:Y:S01]  /*6c40*/  LEA.HI.X.SX32 R175, R192, R19.reuse, 0x2, P4 ;  /* 0x00000013c0af7211 */ /* 0x080fe200020f16ff */
[----:B------:R-:W-:Y:S01]  /*6c50*/  STL [R1+0x148], R13 ;  /* 0x0001480d01007387 */ /* 0x000fe20000100800 */
[-C--:B------:R-:W-:Y:S01]  /*6c60*/  LEA.HI.X.SX32 R179, R13, R19.reuse, 0x2, P6 ;  /* 0x000000130db37211 */ /* 0x080fe200030f16ff */
[----:B-1----:R-:W-:Y:S02]  /*6c70*/  IMAD.WIDE R190, R190, 0x4, R6 ;  /* 0x00000004bebe7825 */ /* 0x002fe400078e0206 */
[----:B------:R-:W-:Y:S01]  /*6c80*/  LDGSTS.E [R10+0x18500], desc[UR22][R168.64], P3 ;  /* 0x18500000a80a7fae */ /* 0x000fe200099a1016 */
[----:B------:R-:W-:Y:S01]  /*6c90*/  LEA.HI.X.SX32 R181, R8, R19, 0x2, P5 ;  /* 0x0000001308b57211 */ /* 0x000fe200028f16ff */
[----:B------:R-:W-:Y:S02]  /*6ca0*/  IMAD R192, R185, UR13, RZ ;  /* 0x0000000db9c07c24 */ /* 0x000fe4000f8e02ff */
[----:B------:R-:W-:Y:S04]  /*6cb0*/  STL [R1+0x144], R8 ;  /* 0x0001440801007387 */ /* 0x000fe80000100800 */
[----:B------:R-:W-:Y:S04]  /*6cc0*/  LDGSTS.E [R10+0x18900], desc[UR22][R170.64], P3 ;  /* 0x18900000aa0a7fae */ /* 0x000fe800099a1016 */
[----:B------:R1:W-:Y:S04]  /*6cd0*/  STL.64 [R1+0x40], R190 ;  /* 0x000040be01007387 */ /* 0x0003e80000100a00 */
[----:B------:R-:W-:Y:S04]  /*6ce0*/  LDGSTS.E [R10+0x18d00], desc[UR22][R172.64], P3 ;  /* 0x18d00000ac0a7fae */ /* 0x000fe800099a1016 */
[----:B------:R-:W-:Y:S01]  /*6cf0*/  LDGSTS.E [R10+0x19100], desc[UR22][R174.64], P3 ;  /* 0x19100000ae0a7fae */ /* 0x000fe200099a1016 */
[----:B-1----:R-:W-:-:S03]  /*6d00*/  IMAD R190, R186, UR13, RZ ;  /* 0x0000000dbabe7c24 */ /* 0x002fc6000f8e02ff */
[----:B------:R-:W-:Y:S01]  /*6d10*/  LDGSTS.E [R10+0x19500], desc[UR22][R176.64], P3 ;  /* 0x19500000b00a7fae */ /* 0x000fe200099a1016 */
[----:B------:R-:W-:-:S03]  /*6d20*/  LEA R182, P6, R192, R20, 0x2 ;  /* 0x00000014c0b67211 */ /* 0x000fc600078c10ff */
[----:B------:R-:W-:Y:S04]  /*6d30*/  LDGSTS.E [R10+0x19900], desc[UR22][R178.64], P3 ;  /* 0x19900000b20a7fae */ /* 0x000fe800099a1016 */
[----:B------:R-:W-:Y:S01]  /*6d40*/  LDGSTS.E [R10+0x19d00], desc[UR22][R180.64], P3 ;  /* 0x19d00000b40a7fae */ /* 0x000fe200099a1016 */
[----:B------:R-:W-:-:S03]  /*6d50*/  LOP3.LUT R12, R3, 0x40, RZ, 0x3c, !PT ;  /* 0x00000040030c7812 */ /* 0x000fc600078e3cff */
[----:B------:R1:W-:Y:S01]  /*6d60*/  LDGSTS.E [R9+0x18180], desc[UR22][R6.64], P3 ;  /* 0x1818000006097fae */ /* 0x0003e200099a1016 */
[----:B------:R-:W-:-:S03]  /*6d70*/  LEA.HI.X.SX32 R183, R192, R19, 0x2, P6 ;  /* 0x00000013c0b77211 */ /* 0x000fc600030f16ff */
[----:B------:R-:W-:Y:S04]  /*6d80*/  STL [R1+0x1cc], R190 ;  /* 0x0001ccbe01007387 */ /* 0x000fe80000100800 */
[----:B------:R2:W-:Y:S01]  /*6d90*/  STL [R1+0x1b8], R192 ;  /* 0x0001b8c001007387 */ /* 0x0005e20000100800 */
[----:B-1----:R-:W-:-:S03]  /*6da0*/  LEA R6, P2, R190, R20, 0x2 ;  /* 0x00000014be067211 */ /* 0x002fc600078410ff */
[----:B------:R-:W-:Y:S01]  /*6db0*/  STL [R1+0x1a4], R207 ;  /* 0x0001a4cf01007387 */ /* 0x000fe20000100800 */
[----:B------:R-:W-:-:S03]  /*6dc0*/  LEA.HI.X.SX32 R7, R190, R19, 0x2, P2 ;  /* 0x00000013be077211 */ /* 0x000fc600010f16ff */
[----:B------:R-:W-:Y:S01]  /*6dd0*/  STL [R1+0x18c], R206 ;  /* 0x00018cce01007387 */ /* 0x000fe20000100800 */
[-C--:B--2---:R-:W-:Y:S01]  /*6de0*/  LEA R192, P6, R203, R20.reuse, 0x2 ;  /* 0x00000014cbc07211 */ /* 0x084fe200078c10ff */
[----:B------:R-:W-:Y:S02]  /*6df0*/  VIADD R8, R12, UR7 ;  /* 0x000000070c087c36 */ /* 0x000fe40008000000 */
[----:B------:R-:W-:Y:S01]  /*6e00*/  STL [R1+0x16c], R205 ;  /* 0x00016ccd01007387 */ /* 0x000fe20000100800 */
[----:B------:R-:W-:Y:S01]  /*6e10*/  IMAD R12, R189, UR13, RZ ;  /* 0x0000000dbd0c7c24 */ /* 0x000fe2000f8e02ff */
[----:B------:R-:W-:Y:S02]  /*6e20*/  LEA.HI.X.SX32 R193, R203, R19, 0x2, P6 ;  /* 0x00000013cbc17211 */ /* 0x000fe400030f16ff */
[----:B------:R-:W-:Y:S01]  /*6e30*/  STL [R1+0x140], R204 ;  /* 0x000140cc01007387 */ /* 0x000fe20000100800 */
[----:B------:R-:W-:-:S03]  /*6e40*/  LEA R184, P5, R207, R20, 0x2 ;  /* 0x00000014cfb87211 */ /* 0x000fc600078a10ff */
[----:B------:R1:W-:Y:S01]  /*6e50*/  STL [R1+0x13c], R203 ;  /* 0x00013ccb01007387 */ /* 0x0003e20000100800 */
[-C--:B------:R-:W-:Y:S02]  /*6e60*/  LEA R186, P1, R206, R20.reuse, 0x2 ;  /* 0x00000014ceba7211 */ /* 0x080fe400078210ff */
[-C--:B------:R-:W-:Y:S02]  /*6e70*/  LEA R190, P2, R204, R20.reuse, 0x2 ;  /* 0x00000014ccbe7211 */ /* 0x080fe400078410ff */
[-C--:B------:R-:W-:Y:S01]  /*6e80*/  LEA R188, P4, R205, R20.reuse, 0x2 ;  /* 0x00000014cdbc7211 */ /* 0x080fe200078810ff */
[----:B------:R-:W-:Y:S01]  /*6e90*/  STL [R1+0x138], R12 ;  /* 0x0001380c01007387 */ /* 0x000fe20000100800 */
[----:B-1----:R-:W-:Y:S01]  /*6ea0*/  IMAD.WIDE R202, R202, 0x4, R6 ;  /* 0x00000004caca7825 */ /* 0x002fe200078e0206 */
[----:B------:R-:W-:Y:S02]  /*6eb0*/  LEA.HI.X.SX32 R185, R207, R19, 0x2, P5 ;  /* 0x00000013cfb97211 */ /* 0x000fe400028f16ff */
[----:B------:R-:W-:Y:S01]  /*6ec0*/  LDGSTS.E [R9+0x18580], desc[UR22][R182.64], P3 ;  /* 0x18580000b6097fae */ /* 0x000fe200099a1016 */
[----:B------:R-:W-:-:S02]  /*6ed0*/  LEA R236, P5, R12, R20, 0x2 ;  /* 0x000000140cec7211 */ /* 0x000fc400078a10ff */
[-C--:B------:R-:W-:Y:S01]  /*6ee0*/  LEA.HI.X.SX32 R187, R206, R19.reuse, 0x2, P1 ;  /* 0x00000013cebb7211 */ /* 0x080fe200008f16ff */
[----:B------:R1:W-:Y:S01]  /*6ef0*/  STL.64 [R1+0xb0], R202 ;  /* 0x0000b0ca01007387 */ /* 0x0003e20000100a00 */
[-C--:B------:R-:W-:Y:S01]  /*6f00*/  LEA.HI.X.SX32 R191, R204, R19.reuse, 0x2, P2 ;  /* 0x00000013ccbf7211 */ /* 0x080fe200010f16ff */
[----:B------:R-:W-:Y:S01]  /*6f10*/  IMAD R204, R195, UR13, RZ ;  /* 0x0000000dc3cc7c24 */ /* 0x000fe2000f8e02ff */
[-C--:B------:R-:W-:Y:S01]  /*6f20*/  LEA.HI.X.SX32 R189, R205, R19.reuse, 0x2, P4 ;  /* 0x00000013cdbd7211 */ /* 0x080fe200020f16ff */
[----:B------:R-:W-:Y:S01]  /*6f30*/  LDGSTS.E [R9+0x18980], desc[UR22][R184.64], P3 ;  /* 0x18980000b8097fae */ /* 0x000fe200099a1016 */
[----:B------:R-:W-:Y:S02]  /*6f40*/  LEA.HI.X.SX32 R237, R12, R19, 0x2, P5 ;  /* 0x000000130ced7211 */ /* 0x000fe400028f16ff */
[----:B------:R-:W-:Y:S01]  /*6f50*/  LOP3.LUT R13, R3, 0x50, RZ, 0x3c, !PT ;  /* 0x00000050030d7812 */ /* 0x000fe200078e3cff */
[----:B------:R-:W-:Y:S01]  /*6f60*/  LDGSTS.E [R9+0x18d80], desc[UR22][R186.64], P3 ;  /* 0x18d80000ba097fae */ /* 0x000fe200099a1016 */
[----:B-1----:R-:W-:-:S03]  /*6f70*/  IMAD R202, R194, UR13, RZ ;  /* 0x0000000dc2ca7c24 */ /* 0x002fc6000f8e02ff */
[----:B------:R-:W-:Y:S01]  /*6f80*/  LDGSTS.E [R9+0x19180], desc[UR22][R188.64], P3 ;  /* 0x19180000bc097fae */ /* 0x000fe200099a1016 */
[-C--:B------:R-:W-:Y:S02]  /*6f90*/  LEA R194, P6, R204, R20.reuse, 0x2 ;  /* 0x00000014ccc27211 */ /* 0x080fe400078c10ff */
[----:B------:R-:W-:Y:S01]  /*6fa0*/  LEA R206, P2, R202, R20, 0x2 ;  /* 0x00000014cace7211 */ /* 0x000fe200078410ff */
[----:B------:R-:W-:Y:S01]  /*6fb0*/  LDGSTS.E [R9+0x19580], desc[UR22][R190.64], P3 ;  /* 0x19580000be097fae */ /* 0x000fe200099a1016 */
[----:B------:R-:W-:-:S03]  /*6fc0*/  LEA.HI.X.SX32 R195, R204, R19, 0x2, P6 ;  /* 0x00000013ccc37211 */ /* 0x000fc600030f16ff */
[----:B------:R-:W-:Y:S01]  /*6fd0*/  LDGSTS.E [R9+0x19980], desc[UR22][R192.64], P3 ;  /* 0x19980000c0097fae */ /* 0x000fe200099a1016 */
[----:B------:R-:W-:-:S03]  /*6fe0*/  LEA.HI.X.SX32 R207, R202, R19, 0x2, P2 ;  /* 0x00000013cacf7211 */ /* 0x000fc600010f16ff */
[----:B------:R-:W-:Y:S01]  /*6ff0*/  LDGSTS.E [R9+0x19d80], desc[UR22][R236.64], P3 ;  /* 0x19d80000ec097fae */ /* 0x000fe200099a1016 */
[----:B------:R-:W-:-:S03]  /*7000*/  LEA R196, P5, R227, R20, 0x2 ;  /* 0x00000014e3c47211 */ /* 0x000fc600078a10ff */
[----:B------:R1:W-:Y:S01]  /*7010*/  STL [R1+0x1c0], R202 ;  /* 0x0001c0ca01007387 */ /* 0x0003e20000100800 */
[----:B------:R-:W-:-:S03]  /*7020*/  LEA R198, P1, R219, R20, 0x2 ;  /* 0x00000014dbc67211 */ /* 0x000fc600078210ff */
[----:B------:R2:W-:Y:S04]  /*7030*/  LDGSTS.E [R8+0x18200], desc[UR22][R6.64], P3 ;  /* 0x1820000006087fae */ /* 0x0005e800099a1016 */
[----:B------:R3:W-:Y:S01]  /*7040*/  STL [R1+0x1a8], R204 ;  /* 0x0001a8cc01007387 */ /* 0x0007e20000100800 */
[----:B-1----:R-:W-:-:S03]  /*7050*/  LEA R202, P2, R217, R20, 0x2 ;  /* 0x00000014d9ca7211 */ /* 0x002fc600078410ff */
[----:B------:R-:W-:Y:S01]  /*7060*/  STL [R1+0x190], R227 ;  /* 0x000190e301007387 */ /* 0x000fe20000100800 */
[-C--:B------:R-:W-:Y:S01]  /*7070*/  LEA R200, P4, R218, R20.reuse, 0x2 ;  /* 0x00000014dac87211 */ /* 0x080fe200078810ff */
[----:B--2---:R-:W-:Y:S02]  /*7080*/  VIADD R7, R13, UR7 ;  /* 0x000000070d077c36 */ /* 0x004fe40008000000 */
[----:B------:R-:W-:Y:S01]  /*7090*/  STL [R1+0x174], R219 ;  /* 0x000174db01007387 */ /* 0x000fe20000100800 */
[----:B---3--:R-:W-:Y:S01]  /*70a0*/  LEA R204, P6, R216, R20, 0x2 ;  /* 0x00000014d8cc7211 */ /* 0x008fe200078c10ff */
[----:B------:R-:W-:Y:S02]  /*70b0*/  IMAD.U32 R6, RZ, RZ, UR4 ;  /* 0x00000004ff067e24 */ /* 0x000fe4000f8e00ff */
[----:B------:R-:W-:Y:S01]  /*70c0*/  IMAD R13, R201, UR13, RZ ;  /* 0x0000000dc90d7c24 */ /* 0x000fe2000f8e02ff */
[----:B------:R-:W-:Y:S01]  /*70d0*/  STL [R1+0x134], R218 ;  /* 0x000134da01007387 */ /* 0x000fe20000100800 */
[----:B------:R-:W-:-:S02]  /*70e0*/  LEA.HI.X.SX32 R203, R217, R19, 0x2, P2 ;  /* 0x00000013d9cb7211 */ /* 0x000fc400010f16ff */
[-C--:B------:R-:W-:Y:S01]  /*70f0*/  LEA.HI.X.SX32 R205, R216, R19.reuse, 0x2, P6 ;  /* 0x00000013d8cd7211 */ /* 0x080fe200030f16ff */
[----:B------:R-:W-:Y:S01]  /*7100*/  STL [R1+0x130], R217 ;  /* 0x000130d901007387 */ /* 0x000fe20000100800 */
[----:B------:R-:W-:-:S03]  /*7110*/  LEA.HI.X.SX32 R197, R227, R19, 0x2, P5 ;  /* 0x00000013e3c57211 */ /* 0x000fc600028f16ff */
[----:B------:R1:W-:Y:S01]  /*7120*/  STL [R1+0x12c], R216 ;  /* 0x00012cd801007387 */ /* 0x0003e20000100800 */
[----:B------:R-:W-:Y:S02]  /*7130*/  LEA R242, P5, R13, R20, 0x2 ;  /* 0x000000140df27211 */ /* 0x000fe400078a10ff */
[-C--:B------:R-:W-:Y:S01]  /*7140*/  LEA.HI.X.SX32 R199, R219, R19.reuse, 0x2, P1 ;  /* 0x00000013dbc77211 */ /* 0x080fe200008f16ff */
[----:B------:R-:W-:Y:S01]  /*7150*/  LDGSTS.E [R8+0x18600], desc[UR22][R194.64], P3 ;  /* 0x18600000c2087fae */ /* 0x000fe200099a1016 */
[-C--:B------:R-:W-:Y:S01]  /*7160*/  LEA.HI.X.SX32 R201, R218, R19.reuse, 0x2, P4 ;  /* 0x00000013dac97211 */ /* 0x080fe200020f16ff */
[----:B-1----:R-:W-:Y:S02]  /*7170*/  IMAD.WIDE R216, R6, 0x4, R206 ;  /* 0x0000000406d87825 */ /* 0x002fe400078e02ce */
[----:B------:R-:W-:Y:S01]  /*7180*/  STL [R1+0x128], R13 ;  /* 0x0001280d01007387 */ /* 0x000fe20000100800 */
[----:B------:R-:W-:Y:S02]  /*7190*/  LOP3.LUT R12, R3, 0x60, RZ, 0x3c, !PT ;  /* 0x00000060030c7812 */ /* 0x000fe400078e3cff */
[----:B------:R-:W-:Y:S01]  /*71a0*/  LEA.HI.X.SX32 R243, R13, R19, 0x2, P5 ;  /* 0x000000130df37211 */ /* 0x000fe200028f16ff */
[----:B------:R-:W-:Y:S04]  /*71b0*/  LDGSTS.E [R8+0x18a00], desc[UR22][R196.64], P3 ;  /* 0x18a00000c4087fae */ /* 0x000fe800099a1016 */
[----:B------:R1:W-:Y:S04]  /*71c0*/  STL.64 [R1+0xb8], R216 ;  /* 0x0000b8d801007387 */ /* 0x0003e80000100a00 */
[----:B------:R-:W-:Y:S01]  /*71d0*/  LDGSTS.E [R8+0x18e00], desc[UR22][R198.64], P3 ;  /* 0x18e00000c6087fae */ /* 0x000fe200099a1016 */
[----:B------:R-:W-:-:S03]  /*71e0*/  VIADD R6, R12, UR7 ;  /* 0x000000070c067c36 */ /* 0x000fc60008000000 */
[----:B------:R-:W-:Y:S01]  /*71f0*/  LDGSTS.E [R8+0x19200], desc[UR22][R200.64], P3 ;  /* 0x19200000c8087fae */ /* 0x000fe200099a1016 */
[----:B-1----:R-:W-:-:S03]  /*7200*/  IMAD R217, R208, UR13, RZ ;  /* 0x0000000dd0d97c24 */ /* 0x002fc6000f8e02ff */
[----:B------:R-:W-:Y:S01]  /*7210*/  LDGSTS.E [R8+0x19600], desc[UR22][R202.64], P3 ;  /* 0x19600000ca087fae */ /* 0x000fe200099a1016 */
[----:B------:R-:W-:Y:S02]  /*7220*/  IMAD R216, R209, UR13, RZ ;  /* 0x0000000dd1d87c24 */ /* 0x000fe4000f8e02ff */
[----:B------:R-:W-:Y:S01]  /*7230*/  IMAD R13, R212, UR13, RZ ;  /* 0x0000000dd40d7c24 */ /* 0x000fe2000f8e02ff */
[----:B------:R-:W-:Y:S01]  /*7240*/  LDGSTS.E [R8+0x19a00], desc[UR22][R204.64], P3 ;  /* 0x19a00000cc087fae */ /* 0x000fe200099a1016 */
[----:B------:R-:W-:Y:S01]  /*7250*/  IMAD R12, R213, UR13, RZ ;  /* 0x0000000dd50c7c24 */ /* 0x000fe2000f8e02ff */
[-C--:B------:R-:W-:Y:S02]  /*7260*/  LEA R218, P2, R217, R20.reuse, 0x2 ;  /* 0x00000014d9da7211 */ /* 0x080fe400078410ff */
[----:B------:R1:W-:Y:S01]  /*7270*/  LDGSTS.E [R8+0x19e00], desc[UR22][R242.64], P3 ;  /* 0x19e00000f2087fae */ /* 0x0003e200099a1016 */
[----:B------:R-:W-:-:S03]  /*7280*/  LEA R208, P5, R229, R20, 0x2 ;  /* 0x00000014e5d07211 */ /* 0x000fc600078a10ff */
[----:B------:R2:W-:Y:S01]  /*7290*/  STL.64 [R1+0x258], R8 ;  /* 0x0002580801007387 */ /* 0x0005e20000100a00 */
[----:B------:R-:W-:-:S03]  /*72a0*/  LEA R210, P1, R228, R20, 0x2 ;  /* 0x00000014e4d27211 */ /* 0x000fc600078210ff */
[----:B------:R3:W-:Y:S01]  /*72b0*/  LDGSTS.E [R7+0x18280], desc[UR22][R206.64], P3 ;  /* 0x18280000ce077fae */ /* 0x0007e200099a1016 */
[-C--:B------:R-:W-:Y:S02]  /*72c0*/  LEA R212, P4, R13, R20.reuse, 0x2 ;  /* 0x000000140dd47211 */ /* 0x080fe400078810ff */
[----:B------:R-:W-:Y:S01]  /*72d0*/  LEA.HI.X.SX32 R219, R217, R19, 0x2, P2 ;  /* 0x00000013d9db7211 */ /* 0x000fe200010f16ff */
[----:B------:R-:W-:Y:S01]  /*72e0*/  STL [R1+0x1b0], R217 ;  /* 0x0001b0d901007387 */ /* 0x000fe20000100800 */
[----:B--2---:R-:W-:Y:S02]  /*72f0*/  IMAD R9, R214, UR13, RZ ;  /* 0x0000000dd6097c24 */ /* 0x004fe4000f8e02ff */
[----:B-1----:R-:W-:Y:S01]  /*7300*/  IMAD R8, R215, UR13, RZ ;  /* 0x0000000dd7087c24 */ /* 0x002fe2000f8e02ff */
[-C--:B---3--:R-:W-:Y:S01]  /*7310*/  LEA R206, P6, R216, R20.reuse, 0x2 ;  /* 0x00000014d8ce7211 */ /* 0x088fe200078c10ff */
[----:B------:R1:W-:Y:S01]  /*7320*/  STL [R1+0x198], R216 ;  /* 0x000198d801007387 */ /* 0x0003e20000100800 */
[----:B------:R-:W-:-:S02]  /*7330*/  LEA R214, P2, R12, R20, 0x2 ;  /* 0x000000140cd67211 */ /* 0x000fc400078410ff */
[-C--:B------:R-:W-:Y:S01]  /*7340*/  LEA.HI.X.SX32 R207, R216, R19.reuse, 0x2, P6 ;  /* 0x00000013d8cf7211 */ /* 0x080fe200030f16ff */
[----:B------:R-:W-:Y:S01]  /*7350*/  STL [R1+0x17c], R229 ;  /* 0x00017ce501007387 */ /* 0x000fe20000100800 */
[-C--:B------:R-:W-:Y:S01]  /*7360*/  LEA.HI.X.SX32 R209, R229, R19.reuse, 0x2, P5 ;  /* 0x00000013e5d17211 */ /* 0x080fe200028f16ff */
[----:B------:R-:W-:Y:S01]  /*7370*/  IMAD.U32 R227, RZ, RZ, UR4 ;  /* 0x00000004ffe37e24 */ /* 0x000fe2000f8e00ff */
[-C--:B------:R-:W-:Y:S01]  /*7380*/  LEA R250, P5, R8, R20.reuse, 0x2 ;  /* 0x0000001408fa7211 */ /* 0x080fe200078a10ff */
[----:B------:R2:W-:Y:S01]  /*7390*/  STL [R1+0x124], R228 ;  /* 0x000124e401007387 */ /* 0x0005e20000100800 */
[-C--:B------:R-:W-:Y:S02]  /*73a0*/  LEA.HI.X.SX32 R211, R228, R19.reuse, 0x2, P1 ;  /* 0x00000013e4d37211 */ /* 0x080fe400008f16ff */
[----:B-1----:R-:W-:Y:S01]  /*73b0*/  LEA R216, P6, R9, R20, 0x2 ;  /* 0x0000001409d87211 */ /* 0x002fe200078c10ff */
[----:B------:R1:W-:Y:S01]  /*73c0*/  STL [R1+0x120], R13 ;  /* 0x0001200d01007387 */ /* 0x0003e20000100800 */
[----:B------:R-:W-:-:S02]  /*73d0*/  LEA.HI.X.SX32 R213, R13, R19, 0x2, P4 ;  /* 0x000000130dd57211 */ /* 0x000fc400020f16ff */
[-C--:B------:R-:W-:Y:S01]  /*73e0*/  LEA.HI.X.SX32 R215, R12, R19.reuse, 0x2, P2 ;  /* 0x000000130cd77211 */ /* 0x080fe200010f16ff */
[----:B------:R-:W-:Y:S01]  /*73f0*/  STL [R1+0x11c], R12 ;  /* 0x00011c0c01007387 */ /* 0x000fe20000100800 */
[-C--:B------:R-:W-:Y:S02]  /*7400*/  LEA.HI.X.SX32 R217, R9, R19.reuse, 0x2, P6 ;  /* 0x0000001309d97211 */ /* 0x080fe400030f16ff */
[----:B------:R-:W-:Y:S01]  /*7410*/  LEA.HI.X.SX32 R251, R8, R19, 0x2, P5 ;  /* 0x0000001308fb7211 */ /* 0x000fe200028f16ff */
[----:B------:R-:W-:Y:S04]  /*7420*/  STL [R1+0x118], R9 ;  /* 0x0001180901007387 */ /* 0x000fe80000100800 */
[----:B------:R-:W-:Y:S01]  /*7430*/  LDGSTS.E [R7+0x18680], desc[UR22][R206.64], P3 ;  /* 0x18680000ce077fae */ /* 0x000fe200099a1016 */
[----:B--2---:R-:W-:-:S03]  /*7440*/  IMAD R228, R225, UR13, RZ ;  /* 0x0000000de1e47c24 */ /* 0x004fc6000f8e02ff */
[----:B------:R2:W-:Y:S04]  /*7450*/  STL [R1+0x114], R8 ;  /* 0x0001140801007387 */ /* 0x0005e80000100800 */
[----:B------:R-:W-:Y:S01]  /*7460*/  LDGSTS.E [R7+0x18a80], desc[UR22][R208.64], P3 ;  /* 0x18a80000d0077fae */ /* 0x000fe200099a1016 */
[----:B-1----:R-:W-:-:S03]  /*7470*/  IMAD R13, R224, UR13, RZ ;  /* 0x0000000de00d7c24 */ /* 0x002fc6000f8e02ff */
[----:B------:R-:W-:Y:S01]  /*7480*/  LDGSTS.E [R7+0x18e80], desc[UR22][R210.64], P3 ;  /* 0x18e80000d2077fae */ /* 0x000fe200099a1016 */
[----:B--2---:R-:W-:-:S03]  /*7490*/  IMAD.WIDE R8, R227, 0x4, R218 ;  /* 0x00000004e3087825 */ /* 0x004fc600078e02da */
[----:B------:R-:W-:Y:S01]  /*74a0*/  LDGSTS.E [R7+0x19280], desc[UR22][R212.64], P3 ;  /* 0x19280000d4077fae */ /* 0x000fe200099a1016 */
[----:B------:R-:W-:-:S03]  /*74b0*/  IMAD R12, R223, UR13, RZ ;  /* 0x0000000ddf0c7c24 */ /* 0x000fc6000f8e02ff */
[----:B------:R-:W-:Y:S04]  /*74c0*/  LDGSTS.E [R7+0x19680], desc[UR22][R214.64], P3 ;  /* 0x19680000d6077fae */ /* 0x000fe800099a1016 */
[----:B------:R-:W-:Y:S04]  /*74d0*/  LDGSTS.E [R7+0x19a80], desc[UR22][R216.64], P3 ;  /* 0x19a80000d8077fae */ /* 0x000fe800099a1016 */
[----:B------:R-:W-:Y:S01]  /*74e0*/  LDGSTS.E [R7+0x19e80], desc[UR22][R250.64], P3 ;  /* 0x19e80000fa077fae */ /* 0x000fe200099a1016 */
[----:B------:R-:W-:-:S03]  /*74f0*/  LEA R222, P4, R13, R20, 0x2 ;  /* 0x000000140dde7211 */ /* 0x000fc600078810ff */
[----:B------:R1:W-:Y:S04]  /*7500*/  STL.64 [R1+0xa8], R8 ;  /* 0x0000a80801007387 */ /* 0x0003e80000100a00 */
[----:B------:R2:W-:Y:S01]  /*7510*/  LDGSTS.E [R6+0x18300], desc[UR22][R218.64], P3 ;  /* 0x18300000da067fae */ /* 0x0005e200099a1016 */
[----:B------:R-:W-:-:S03]  /*7520*/  LEA R224, P5, R12, R20, 0x2 ;  /* 0x000000140ce07211 */ /* 0x000fc600078a10ff */
[----:B------:R3:W-:Y:S01]  /*7530*/  STL [R1+0x1a0], R226 ;  /* 0x0001a0e201007387 */ /* 0x0007e20000100800 */
[----:B-1----:R-:W-:Y:S01]  /*7540*/  IMAD R8, R220, UR13, RZ ;  /* 0x0000000ddc087c24 */ /* 0x002fe2000f8e02ff */
[-C--:B------:R-:W-:Y:S01]  /*7550*/  LEA R220, P2, R228, R20.reuse, 0x2 ;  /* 0x00000014e4dc7211 */ /* 0x080fe200078410ff */
[----:B------:R-:W-:Y:S01]  /*7560*/  IMAD R9, R221, UR13, RZ ;  /* 0x0000000ddd097c24 */ /* 0x000fe2000f8e02ff */
[-C--:B--2---:R-:W-:Y:S01]  /*7570*/  LEA R218, P1, R226, R20.reuse, 0x2 ;  /* 0x00000014e2da7211 */ /* 0x084fe200078210ff */
[----:B------:R1:W-:Y:S01]  /*7580*/  STL [R1+0x184], R228 ;  /* 0x000184e401007387 */ /* 0x0003e20000100800 */
[-C--:B------:R-:W-:Y:S02]  /*7590*/  LEA.HI.X.SX32 R221, R228, R19.reuse, 0x2, P2 ;  /* 0x00000013e4dd7211 */ /* 0x080fe400010f16ff */
[----:B------:R-:W-:Y:S01]  /*75a0*/  LEA.HI.X.SX32 R219, R226, R19, 0x2, P1 ;  /* 0x00000013e2db7211 */ /* 0x000fe200008f16ff */
[----:B------:R-:W-:Y:S01]  /*75b0*/  STL [R1+0x168], R13 ;  /* 0x0001680d01007387 */ /* 0x000fe20000100800 */
[----:B---3--:R-:W-:-:S02]  /*75c0*/  LEA R226, P1, R235, R20, 0x2 ;  /* 0x00000014ebe27211 */ /* 0x008fc400078210ff */
[-C--:B------:R-:W-:Y:S01]  /*75d0*/  LEA.HI.X.SX32 R223, R13, R19.reuse, 0x2, P4 ;  /* 0x000000130ddf7211 */ /* 0x080fe200020f16ff */
[----:B------:R2:W-:Y:S01]  /*75e0*/  STL [R1+0x110], R12 ;  /* 0x0001100c01007387 */ /* 0x0005e20000100800 */
[-C--:B------:R-:W-:Y:S02]  /*75f0*/  LEA.HI.X.SX32 R225, R12, R19.reuse, 0x2, P5 ;  /* 0x000000130ce17211 */ /* 0x080fe400028f16ff */
[-C--:B-1----:R-:W-:Y:S01]  /*7600*/  LEA R228, P2, R9, R20.reuse, 0x2 ;  /* 0x0000001409e47211 */ /* 0x082fe200078410ff */
[----:B------:R-:W-:Y:S01]  /*7610*/  LDGSTS.E [R6+0x18700], desc[UR22][R220.64], P3 ;  /* 0x18700000dc067fae */ /* 0x000fe200099a1016 */
[-C--:B------:R-:W-:Y:S02]  /*7620*/  LEA R230, P4, R8, R20.reuse, 0x2 ;  /* 0x0000001408e67211 */ /* 0x080fe400078810ff */
[----:B------:R-:W-:Y:S01]  /*7630*/  LEA.HI.X.SX32 R227, R235, R19, 0x2, P1 ;  /* 0x00000013ebe37211 */ /* 0x000fe200008f16ff */
[----:B------:R1:W-:Y:S01]  /*7640*/  STL [R1+0x10c], R235 ;  /* 0x00010ceb01007387 */ /* 0x0003e20000100800 */
[----:B--2---:R-:W-:-:S02]  /*7650*/  LEA R12, P5, R5, R20, 0x2 ;  /* 0x00000014050c7211 */ /* 0x004fc400078a10ff */
[-C--:B------:R-:W-:Y:S01]  /*7660*/  LEA.HI.X.SX32 R229, R9, R19.reuse, 0x2, P2 ;  /* 0x0000001309e57211 */ /* 0x080fe200010f16ff */
[----:B------:R-:W-:Y:S01]  /*7670*/  LDGSTS.E [R6+0x18b00], desc[UR22][R222.64], P3 ;  /* 0x18b00000de067fae */ /* 0x000fe200099a1016 */
[-C--:B------:R-:W-:Y:S02]  /*7680*/  LEA.HI.X.SX32 R231, R8, R19.reuse, 0x2, P4 ;  /* 0x0000001308e77211 */ /* 0x080fe400020f16ff */
[----:B------:R-:W-:Y:S01]  /*7690*/  LEA.HI.X.SX32 R13, R5, R19, 0x2, P5 ;  /* 0x00000013050d7211 */ /* 0x000fe200028f16ff */
[----:B------:R-:W-:Y:S01]  /*76a0*/  LDGSTS.E [R6+0x18f00], desc[UR22][R224.64], P3 ;  /* 0x18f00000e0067fae */ /* 0x000fe200099a1016 */
[----:B-1----:R-:W-:-:S03]  /*76b0*/  IMAD.U32 R235, RZ, RZ, UR4 ;  /* 0x00000004ffeb7e24 */ /* 0x002fc6000f8e00ff */
[----:B------:R-:W-:Y:S04]  /*76c0*/  STL [R1+0x108], R9 ;  /* 0x0001080901007387 */ /* 0x000fe80000100800 */
[----:B------:R-:W-:Y:S04]  /*76d0*/  LDGSTS.E [R6+0x19300], desc[UR22][R226.64], P3 ;  /* 0x19300000e2067fae */ /* 0x000fe800099a1016 */
[----:B------:R1:W-:Y:S04]  /*76e0*/  STL [R1+0x104], R8 ;  /* 0x0001040801007387 */ /* 0x0003e80000100800 */
[----:B------:R-:W-:Y:S04]  /*76f0*/  LDGSTS.E [R6+0x19700], desc[UR22][R228.64], P3 ;  /* 0x19700000e4067fae */ /* 0x000fe800099a1016 */
[----:B------:R-:W-:Y:S01]  /*7700*/  STL [R1+0x100], R5 ;  /* 0x0001000501007387 */ /* 0x000fe20000100800 */
[----:B-1----:R-:W-:-:S03]  /*7710*/  IMAD.WIDE R8, R235, 0x4, R218 ;  /* 0x00000004eb087825 */ /* 0x002fc600078e02da */
[----:B------:R-:W-:Y:S04]  /*7720*/  LDGSTS.E [R6+0x19b00], desc[UR22][R230.64], P3 ;  /* 0x19b00000e6067fae */ /* 0x000fe800099a1016 */
[----:B------:R1:W-:Y:S04]  /*7730*/  LDGSTS.E [R6+0x19f00], desc[UR22][R12.64], P3 ;  /* 0x19f000000c067fae */ /* 0x0003e800099a1016 */
[----:B------:R1:W-:Y:S04]  /*7740*/  STL.64 [R1+0x240], R6 ;  /* 0x0002400601007387 */ /* 0x0003e80000100a00 */
[----:B------:R2:W-:Y:S01]  /*7750*/  STL.64 [R1+0xa0], R8 ;  /* 0x0000a00801007387 */ /* 0x0005e20000100a00 */
[----:B-1----:R-:W-:-:S04]  /*7760*/  IMAD.WIDE R6, R240, 0x4, R140 ;  /* 0x00000004f0067825 */ /* 0x002fc800078e028c */
[----:B------:R-:W-:Y:S02]  /*7770*/  IMAD.U32 R141, RZ, RZ, UR4 ;  /* 0x00000004ff8d7e24 */ /* 0x000fe4000f8e00ff */
[----:B------:R-:W-:Y:S01]  /*7780*/  IMAD.U32 R140, RZ, RZ, UR4 ;  /* 0x00000004ff8c7e24 */ /* 0x000fe2000f8e00ff */
[----:B------:R1:W-:Y:S03]  /*7790*/  STL.64 [R1+0x38], R6 ;  /* 0x0000380601007387 */ /* 0x0003e60000100a00 */
[----:B--2---:R-:W-:Y:S01]  /*77a0*/  IMAD.WIDE R8, R140, 0x4, R154 ;  /* 0x000000048c087825 */ /* 0x004fe200078e029a */
[----:B------:R-:W-:-:S03]  /*77b0*/  LOP3.LUT R5, R3, 0x70, RZ, 0x3c, !PT ;  /* 0x0000007003057812 */ /* 0x000fc600078e3cff */
[----:B------:R-:W-:-:S04]  /*77c0*/  IMAD.WIDE R154, R141, 0x4, R194 ;  /* 0x000000048d9a7825 */ /* 0x000fc800078e02c2 */
[----:B-1----:R-:W-:-:S04]  /*77d0*/  IMAD.WIDE R6, R141, 0x4, R168 ;  /* 0x000000048d067825 */ /* 0x002fc800078e02a8 */
[----:B------:R-:W-:Y:S01]  /*77e0*/  IMAD.WIDE R168, R140, 0x4, R182 ;  /* 0x000000048ca87825 */ /* 0x000fe200078e02b6 */
[----:B------:R1:W-:Y:S04]  /*77f0*/  STL.64 [R1+0x28], R6 ;  /* 0x0000280601007387 */ /* 0x0003e80000100a00 */
[----:B------:R-:W-:Y:S01]  /*7800*/  STL.64 [R1+0x30], R8 ;  /* 0x0000300801007387 */ /* 0x000fe20000100a00 */
[----:B------:R-:W-:-:S03]  /*7810*/  VIADD R5, R5, UR7 ;  /* 0x0000000705057c36 */ /* 0x000fc60008000000 */
[----:B------:R2:W-:Y:S01]  /*7820*/  STL.64 [R1+0x20], R168 ;  /* 0x000020a801007387 */ /* 0x0005e20000100a00 */
[----:B-1----:R-:W-:-:S03]  /*7830*/  IMAD R6, R234, UR13, RZ ;  /* 0x0000000dea067c24 */ /* 0x002fc6000f8e02ff */
[----:B------:R1:W-:Y:S04]  /*7840*/  STL.64 [R1+0x98], R154 ;  /* 0x0000989a01007387 */ /* 0x0003e80000100a00 */
[----:B------:R-:W-:Y:S01]  /*7850*/  LDGSTS.E [R5+0x18380], desc[UR22][R218.64], P3 ;  /* 0x18380000da057fae */ /* 0x000fe200099a1016 */
[----:B--2---:R-:W-:-:S03]  /*7860*/  IMAD.WIDE R168, R140, 0x4, R206 ;  /* 0x000000048ca87825 */ /* 0x004fc600078e02ce */
[----:B------:R-:W-:Y:S01]  /*7870*/  STL [R1+0xfc], R6 ;  /* 0x0000fc0601007387 */ /* 0x000fe20000100800 */
[----:B-1----:R-:W-:-:S03]  /*7880*/  IMAD.WIDE R154, R141, 0x4, R220 ;  /* 0x000000048d9a7825 */ /* 0x002fc600078e02dc */
[----:B------:R-:W-:Y:S04]  /*7890*/  STL.64 [R1+0x90], R168 ;  /* 0x000090a801007387 */ /* 0x000fe80000100a00 */
[----:B------:R1:W-:Y:S04]  /*78a0*/  STL.64 [R1+0x88], R154 ;  /* 0x0000889a01007387 */ /* 0x0003e80000100a00 */
[----:B------:R-:W2:Y:S01]  /*78b0*/  LDL.LU R219, [R1+0xec] ;  /* 0x0000ec0001db7983 */ /* 0x000ea20000300800 */
[----:B------:R-:W-:-:S04]  /*78c0*/  LEA R140, P1, R6, R20, 0x2 ;  /* 0x00000014068c7211 */ /* 0x000fc800078210ff */
[----:B------:R-:W-:Y:S01]  /*78d0*/  LEA.HI.X.SX32 R141, R6, R19, 0x2, P1 ;  /* 0x00000013068d7211 */ /* 0x000fe200008f16ff */
[----:B-1----:R-:W-:-:S04]  /*78e0*/  IMAD.U32 R154, RZ, RZ, UR4 ;  /* 0x00000004ff9a7e24 */ /* 0x002fc8000f8e00ff */
[----:B------:R1:W-:Y:S01]  /*78f0*/  LDGSTS.E [R5+0x18780], desc[UR22][R140.64], P3 ;  /* 0x187800008c057fae */ /* 0x0003e200099a1016 */
[----:B------:R-:W-:-:S05]  /*7900*/  IMAD.WIDE R6, R154, 0x4, R140 ;  /* 0x000000049a067825 */ /* 0x000fca00078e028c */
[----:B------:R3:W-:Y:S01]  /*7910*/  STL.64 [R1+0x80], R6 ;  /* 0x0000800601007387 */ /* 0x0007e20000100a00 */
[----:B-1----:R-:W-:Y:S02]  /*7920*/  IMAD.U32 R140, RZ, RZ, UR4 ;  /* 0x00000004ff8c7e24 */ /* 0x002fe4000f8e00ff */
[----:B------:R-:W-:Y:S02]  /*7930*/  IMAD.U32 R248, RZ, RZ, UR4 ;  /* 0x00000004fff87e24 */ /* 0x000fe4000f8e00ff */
[----:B------:R-:W-:Y:S02]  /*7940*/  IMAD R155, R252, UR13, RZ ;  /* 0x0000000dfc9b7c24 */ /* 0x000fe4000f8e02ff */
[----:B---3--:R-:W-:-:S04]  /*7950*/  IMAD.WIDE R6, R140, 0x4, R196 ;  /* 0x000000048c067825 */ /* 0x008fc800078e02c4 */
[----:B------:R-:W-:Y:S01]  /*7960*/  IMAD.U32 R141, RZ, RZ, UR4 ;  /* 0x00000004ff8d7e24 */ /* 0x000fe2000f8e00ff */
[----:B------:R-:W-:Y:S01]  /*7970*/  STL.64 [R1+0x78], R6 ;  /* 0x0000780601007387 */ /* 0x000fe20000100a00 */
[----:B------:R-:W-:-:S03]  /*7980*/  IMAD.WIDE R248, R248, 0x4, R142 ;  /* 0x00000004f8f87825 */ /* 0x000fc600078e028e */
[----:B------:R-:W-:Y:S01]  /*7990*/  STL [R1+0xf8], R155 ;  /* 0x0000f89b01007387 */ /* 0x000fe20000100800 */
[----:B------:R-:W-:Y:S01]  /*79a0*/  IMAD.WIDE R142, R140, 0x4, R208 ;  /* 0x000000048c8e7825 */ /* 0x000fe200078e02d0 */
[----:B------:R-:W-:Y:S02]  /*79b0*/  LEA R140, P1, R155, R20, 0x2 ;  /* 0x000000149b8c7211 */ /* 0x000fe400078210ff */
[----:B------:R1:W-:Y:S04]  /*79c0*/  STL.64 [R1+0x248], R6 ;  /* 0x0002480601007387 */ /* 0x0003e80000100a00 */
[----:B------:R3:W-:Y:S01]  /*79d0*/  STL.64 [R1+0x70], R142 ;  /* 0x0000708e01007387 */ /* 0x0007e20000100a00 */
[----:B-1----:R-:W-:Y:S01]  /*79e0*/  IMAD.WIDE R6, R141, 0x4, R222 ;  /* 0x000000048d067825 */ /* 0x002fe200078e02de */
[----:B------:R-:W-:-:S03]  /*79f0*/  LEA.HI.X.SX32 R141, R155, R19, 0x2, P1 ;  /* 0x000000139b8d7211 */ /* 0x000fc600008f16ff */
[----:B---3--:R-:W-:Y:S01]  /*7a00*/  IMAD.U32 R142, RZ, RZ, UR4 ;  /* 0x00000004ff8e7e24 */ /* 0x008fe2000f8e00ff */
[----:B------:R1:W-:Y:S04]  /*7a10*/  STL.64 [R1+0x68], R6 ;  /* 0x0000680601007387 */ /* 0x0003e80000100a00 */
[----:B------:R-:W3:Y:S04]  /*7a20*/  LDL.LU R218, [R1+0xf0] ;  /* 0x0000f00001da7983 */ /* 0x000ee80000300800 */
[----:B------:R4:W-:Y:S01]  /*7a30*/  LDGSTS.E [R5+0x18b80], desc[UR22][R140.64], P3 ;  /* 0x18b800008c057fae */ /* 0x0009e200099a1016 */
[----:B-1----:R-:W-:-:S04]  /*7a40*/  IMAD.WIDE R6, R142, 0x4, R140 ;  /* 0x000000048e067825 */ /* 0x002fc800078e028c */
[----:B----4-:R-:W-:Y:S02]  /*7a50*/  IMAD.U32 R141, RZ, RZ, UR4 ;  /* 0x00000004ff8d7e24 */ /* 0x010fe4000f8e00ff */
[----:B------:R-:W-:Y:S01]  /*7a60*/  IMAD.U32 R140, RZ, RZ, UR4 ;  /* 0x00000004ff8c7e24 */ /* 0x000fe2000f8e00ff */
[----:B------:R2:W-:Y:S01]  /*7a70*/  STL.64 [R1+0x60], R6 ;  /* 0x0000600601007387 */ /* 0x0005e20000100a00 */
[----:B------:R-:W-:-:S04]  /*7a80*/  IMAD.WIDE R198, R141, 0x4, R198 ;  /* 0x000000048dc67825 */ /* 0x000fc800078e02c6 */
[----:B------:R-:W-:Y:S01]  /*7a90*/  IMAD.WIDE R210, R140, 0x4, R210 ;  /* 0x000000048cd27825 */ /* 0x000fe200078e02d2 */
[----:B------:R-:W-:Y:S03]  /*7aa0*/  STL.64 [R1+0x250], R198 ;  /* 0x000250c601007387 */ /* 0x000fe60000100a00 */
[----:B------:R-:W-:-:S04]  /*7ab0*/  IMAD.WIDE R224, R141, 0x4, R224 ;  /* 0x000000048de07825 */ /* 0x000fc800078e02e0 */
[----:B--2---:R-:W-:-:S05]  /*7ac0*/  IMAD R6, R219, UR13, RZ ;  /* 0x0000000ddb067c24 */ /* 0x004fca000f8e02ff */
[----:B------:R3:W-:Y:S04]  /*7ad0*/  STL [R1+0xf4], R6 ;  /* 0x0000f40601007387 */ /* 0x0007e80000100800 */
[----:B------:R-:W-:Y:S04]  /*7ae0*/  STL.64 [R1+0x228], R210 ;  /* 0x000228d201007387 */ /* 0x000fe80000100a00 */
[----:B------:R-:W-:Y:S04]  /*7af0*/  STL.64 [R1+0x210], R224 ;  /* 0x000210e001007387 */ /* 0x000fe80000100a00 */
[----:B------:R-:W2:Y:S01]  /*7b00*/  LDL.LU R219, [R1+0x160] ;  /* 0x0001600001db7983 */ /* 0x000ea20000300800 */
[----:B------:R-:W-:-:S04]  /*7b10*/  IMAD.WIDE R158, R140, 0x4, R158 ;  /* 0x000000048c9e7825 */ /* 0x000fc800078e029e */
[----:B------:R-:W-:Y:S01]  /*7b20*/  IMAD.WIDE R186, R140, 0x4, R186 ;  /* 0x000000048cba7825 */ /* 0x000fe200078e02ba */
[----:B------:R-:W-:-:S03]  /*7b30*/  LEA R140, P1, R6, R20, 0x2 ;  /* 0x00000014068c7211 */ /* 0x000fc600078210ff */
[----:B------:R-:W-:Y:S01]  /*7b40*/  IMAD.WIDE R172, R141, 0x4, R172 ;  /* 0x000000048dac7825 */ /* 0x000fe200078e02ac */
[----:B------:R-:W-:-:S03]  /*7b50*/  LEA.HI.X.SX32 R141, R6, R19, 0x2, P1 ;  /* 0x00000013068d7211 */ /* 0x000fc600008f16ff */
[----:B------:R-:W-:Y:S02]  /*7b60*/  IMAD.U32 R143, RZ, RZ, UR4 ;  /* 0x00000004ff8f7e24 */ /* 0x000fe4000f8e00ff */
[----:B------:R1:W-:Y:S01]  /*7b70*/  LDGSTS.E [R5+0x18f80], desc[UR22][R140.64], P3 ;  /* 0x18f800008c057fae */ /* 0x0003e200099a1016 */
[----:B------:R-:W-:-:S04]  /*7b80*/  IMAD.WIDE R160, R142, 0x4, R160 ;  /* 0x000000048ea07825 */ /* 0x000fc800078e02a0 */
[----:B------:R-:W-:-:S04]  /*7b90*/  IMAD.WIDE R188, R142, 0x4, R188 ;  /* 0x000000048ebc7825 */ /* 0x000fc800078e02bc */
[----:B------:R-:W-:-:S04]  /*7ba0*/  IMAD.WIDE R212, R142, 0x4, R212 ;  /* 0x000000048ed47825 */ /* 0x000fc800078e02d4 */
[----:B-1----:R-:W-:-:S04]  /*7bb0*/  IMAD.WIDE R140, R142, 0x4, R140 ;  /* 0x000000048e8c7825 */ /* 0x002fc800078e028c */
[----:B------:R-:W-:-:S04]  /*7bc0*/  IMAD.WIDE R144, R143, 0x4, R144 ;  /* 0x000000048f907825 */ /* 0x000fc800078e0290 */
[----:B------:R-:W-:-:S04]  /*7bd0*/  IMAD.WIDE R146, R143, 0x4, R146 ;  /* 0x000000048f927825 */ /* 0x000fc800078e0292 */
[----:B---3--:R-:W-:Y:S02]  /*7be0*/  IMAD R6, R218, UR13, RZ ;  /* 0x0000000dda067c24 */ /* 0x008fe4000f8e02ff */
[----:B------:R-:W-:-:S03]  /*7bf0*/  IMAD.WIDE R174, R143, 0x4, R174 ;  /* 0x000000048fae7825 */ /* 0x000fc600078e02ae */
[----:B------:R-:W-:Y:S01]  /*7c00*/  LEA R142, P1, R6, R20, 0x2 ;  /* 0x00000014068e7211 */ /* 0x000fe200078210ff */
[----:B------:R-:W-:-:S04]  /*7c10*/  IMAD.WIDE R200, R143, 0x4, R200 ;  /* 0x000000048fc87825 */ /* 0x000fc800078e02c8 */
[----:B------:R-:W-:Y:S01]  /*7c20*/  IMAD.WIDE R226, R143, 0x4, R226 ;  /* 0x000000048fe27825 */ /* 0x000fe200078e02e2 */
[----:B------:R-:W-:Y:S01]  /*7c30*/  LEA.HI.X.SX32 R143, R6, R19, 0x2, P1 ;  /* 0x00000013068f7211 */ /* 0x000fe200008f16ff */
[----:B------:R-:W-:Y:S02]  /*7c40*/  STL.64 [R1+0x200], R140 ;  /* 0x0002008c01007387 */ /* 0x000fe40000100a00 */
[----:B------:R-:W-:Y:S02]  /*7c50*/  IMAD.U32 R155, RZ, RZ, UR4 ;  /* 0x00000004ff9b7e24 */ /* 0x000fe4000f8e00ff */
[----:B------:R1:W-:Y:S01]  /*7c60*/  LDGSTS.E [R5+0x19380], desc[UR22][R142.64], P3 ;  /* 0x193800008e057fae */ /* 0x0003e200099a1016 */
[----:B------:R-:W-:-:S03]  /*7c70*/  IMAD.WIDE R214, R154, 0x4, R214 ;  /* 0x000000049ad67825 */ /* 0x000fc600078e02d6 */
[----:B------:R2:W-:Y:S01]  /*7c80*/  STL [R1+0xf0], R6 ;  /* 0x0000f00601007387 */ /* 0x0005e20000100800 */
[----:B------:R-:W-:-:S03]  /*7c90*/  IMAD.WIDE R228, R155, 0x4, R228 ;  /* 0x000000049be47825 */ /* 0x000fc600078e02e4 */
[----:B------:R-:W-:Y:S01]  /*7ca0*/  STL.64 [R1+0x230], R212 ;  /* 0x000230d401007387 */ /* 0x000fe20000100a00 */
[----:B-1----:R-:W-:-:S03]  /*7cb0*/  IMAD.WIDE R142, R154, 0x4, R142 ;  /* 0x000000049a8e7825 */ /* 0x002fc600078e028e */
[----:B------:R-:W-:Y:S04]  /*7cc0*/  STL.64 [R1+0x218], R226 ;  /* 0x000218e201007387 */ /* 0x000fe80000100a00 */
[----:B------:R-:W-:Y:S01]  /*7cd0*/  STL.64 [R1+0x208], R142 ;  /* 0x0002088e01007387 */ /* 0x000fe20000100a00 */
[----:B--2---:R-:W-:-:S05]  /*7ce0*/  IMAD R6, R219, UR13, RZ ;  /* 0x0000000ddb067c24 */ /* 0x004fca000f8e02ff */
[----:B------:R1:W-:Y:S04]  /*7cf0*/  STL [R1+0xec], R6 ;  /* 0x0000ec0601007387 */ /* 0x0003e80000100800 */
[----:B------:R2:W-:Y:S04]  /*7d00*/  STL.64 [R1+0x238], R214 ;  /* 0x000238d601007387 */ /* 0x0005e80000100a00 */
[----:B------:R3:W-:Y:S04]  /*7d10*/  STL.64 [R1+0x220], R228 ;  /* 0x000220e401007387 */ /* 0x0007e80000100a00 */
[----:B------:R-:W4:Y:S04]  /*7d20*/  LDL.LU R169, [R1+0x1e8] ;  /* 0x0001e80001a97983 */ /* 0x000f280000300800 */
[----:B------:R-:W5:Y:S04]  /*7d30*/  LDL.LU.64 R208, [R1+0x8] ;  /* 0x0000080001d07983 */ /* 0x000f680000300a00 */
[----:B------:R-:W2:Y:S01]  /*7d40*/  LDL.LU R7, [R1+0x1ec] ;  /* 0x0001ec0001077983 */ /* 0x000ea20000300800 */
[----:B------:R-:W-:Y:S01]  /*7d50*/  USHF.L.U32 UR5, UR16, 0x7, URZ ;  /* 0x0000000710057899 */ /* 0x000fe200080006ff */
[----:B------:R-:W-:-:S05]  /*7d60*/  IMAD.WIDE R162, R154, 0x4, R162 ;  /* 0x000000049aa27825 */ /* 0x000fca00078e02a2 */
[----:B------:R-:W-:Y:S02]  /*7d70*/  IMAD.U32 R218, RZ, RZ, UR5 ;  /* 0x00000005ffda7e24 */ /* 0x000fe4000f8e00ff */
[----:B------:R-:W-:Y:S01]  /*7d80*/  IMAD.WIDE R190, R154, 0x4, R190 ;  /* 0x000000049abe7825 */ /* 0x000fe200078e02be */
[----:B------:R-:W-:-:S03]  /*7d90*/  LEA R154, P1, R6, R20, 0x2 ;  /* 0x00000014069a7211 */ /* 0x000fc600078210ff */
[----:B------:R-:W-:-:S04]  /*7da0*/  IMAD.WIDE R218, R218, 0x4, R116 ;  /* 0x00000004dada7825 */ /* 0x000fc800078e0274 */
[----:B------:R-:W-:Y:S02]  /*7db0*/  IMAD.U32 R116, RZ, RZ, UR5 ;  /* 0x00000005ff747e24 */ /* 0x000fe4000f8e00ff */
[----:B------:R-:W-:Y:S02]  /*7dc0*/  IMAD.U32 R117, RZ, RZ, UR5 ;  /* 0x00000005ff757e24 */ /* 0x000fe4000f8e00ff */
[----:B------:R-:W-:-:S04]  /*7dd0*/  IMAD.WIDE R148, R155, 0x4, R148 ;  /* 0x000000049b947825 */ /* 0x000fc800078e0294 */
[----:B------:R-:W-:-:S04]  /*7de0*/  IMAD.WIDE R176, R155, 0x4, R176 ;  /* 0x000000049bb07825 */ /* 0x000fc800078e02b0 */
[----:B------:R-:W-:Y:S01]  /*7df0*/  IMAD.WIDE R202, R155, 0x4, R202 ;  /* 0x000000049bca7825 */ /* 0x000fe200078e02ca */
[----:B------:R-:W-:-:S03]  /*7e00*/  LEA.HI.X.SX32 R155, R6, R19, 0x2, P1 ;  /* 0x00000013069b7211 */ /* 0x000fc600008f16ff */
[C---:B------:R-:W-:Y:S02]  /*7e10*/  IMAD.WIDE R120, R116.reuse, 0x4, R120 ;  /* 0x0000000474787825 */ /* 0x040fe400078e0278 */
[----:B------:R1:W-:Y:S02]  /*7e20*/  LDGSTS.E [R5+0x19780], desc[UR22][R154.64], P3 ;  /* 0x197800009a057fae */ /* 0x0003e400099a1016 */
[----:B------:R-:W-:-:S04]  /*7e30*/  IMAD.WIDE R122, R116, 0x4, R122 ;  /* 0x00000004747a7825 */ /* 0x000fc800078e027a */
        /* <DEDUP_REMOVED lines=51> */
[----:B------:R-:W-:Y:S02]  /*8170*/  IMAD.U32 R220, RZ, RZ, UR5 ;  /* 0x00000005ffdc7e24 */ /* 0x000fe4000f8e00ff */
[----:B------:R-:W-:Y:S02]  /*8180*/  IMAD.U32 R246, RZ, RZ, UR4 ;  /* 0x00000004fff67e24 */ /* 0x000fe4000f8e00ff */
[----:B------:R-:W-:-:S04]  /*8190*/  IMAD.WIDE R220, R220, 0x4, R118 ;  /* 0x00000004dcdc7825 */ /* 0x000fc800078e0276 */
[----:B------:R-:W-:Y:S02]  /*81a0*/  IMAD.U32 R118, RZ, RZ, UR4 ;  /* 0x00000004ff767e24 */ /* 0x000fe4000f8e00ff */
[----:B------:R-:W-:Y:S02]  /*81b0*/  IMAD.U32 R206, RZ, RZ, UR5 ;  /* 0x00000005ffce7e24 */ /* 0x000fe4000f8e00ff */
[----:B------:R-:W-:-:S04]  /*81c0*/  IMAD.WIDE R246, R246, 0x4, R156 ;  /* 0x00000004f6f67825 */ /* 0x000fc800078e029c */
[----:B------:R-:W-:Y:S02]  /*81d0*/  IMAD.U32 R156, RZ, RZ, UR4 ;  /* 0x00000004ff9c7e24 */ /* 0x000fe4000f8e00ff */
[----:B------:R-:W-:Y:S02]  /*81e0*/  IMAD.U32 R157, RZ, RZ, UR4 ;  /* 0x00000004ff9d7e24 */ /* 0x000fe4000f8e00ff */
[----:B------:R-:W-:Y:S02]  /*81f0*/  IMAD.U32 R119, RZ, RZ, UR5 ;  /* 0x00000005ff777e24 */ /* 0x000fe4000f8e00ff */
[----:B------:R-:W-:-:S04]  /*8200*/  IMAD.WIDE R152, R118, 0x4, R152 ;  /* 0x0000000476987825 */ /* 0x000fc800078e0298 */
[----:B------:R-:W-:-:S04]  /*8210*/  IMAD.WIDE R166, R118, 0x4, R166 ;  /* 0x0000000476a67825 */ /* 0x000fc800078e02a6 */
[----:B------:R-:W-:-:S04]  /*8220*/  IMAD.WIDE R180, R118, 0x4, R180 ;  /* 0x0000000476b47825 */ /* 0x000fc800078e02b4 */
[----:B----4-:R-:W-:-:S05]  /*8230*/  IMAD R252, R169, UR13, RZ ;  /* 0x0000000da9fc7c24 */ /* 0x010fca000f8e02ff */
[----:B------:R-:W-:-:S04]  /*8240*/  LEA R106, P1, R252, R20, 0x2 ;  /* 0x00000014fc6a7211 */ /* 0x000fc800078210ff */
[----:B------:R-:W-:Y:S01]  /*8250*/  LEA.HI.X.SX32 R107, R252, R19, 0x2, P1 ;  /* 0x00000013fc6b7211 */ /* 0x000fe200008f16ff */
[----:B------:R-:W-:-:S04]  /*8260*/  IMAD.WIDE R206, R206, 0x4, R114 ;  /* 0x00000004cece7825 */ /* 0x000fc800078e0272 */
[----:B------:R4:W-:Y:S01]  /*8270*/  LDGSTS.E [R5+0x19b80], desc[UR22][R106.64], P3 ;  /* 0x19b800006a057fae */ /* 0x0009e200099a1016 */
[----:B------:R-:W-:Y:S02]  /*8280*/  IMAD.U32 R114, RZ, RZ, UR5 ;  /* 0x00000005ff727e24 */ /* 0x000fe4000f8e00ff */
[----:B-1----:R-:W-:-:S04]  /*8290*/  IMAD.WIDE R154, R156, 0x4, R154 ;  /* 0x000000049c9a7825 */ /* 0x002fc800078e029a */
[----:B------:R-:W-:-:S04]  /*82a0*/  IMAD.WIDE R150, R156, 0x4, R150 ;  /* 0x000000049c967825 */ /* 0x000fc800078e0296 */
[----:B----4-:R-:W-:-:S04]  /*82b0*/  IMAD.WIDE R106, R118, 0x4, R106 ;  /* 0x00000004766a7825 */ /* 0x010fc800078e026a */
[----:B------:R-:W-:Y:S02]  /*82c0*/  IMAD.U32 R118, RZ, RZ, UR5 ;  /* 0x00000005ff767e24 */ /* 0x000fe4000f8e00ff */
        /* <DEDUP_REMOVED lines=9> */
[----:B------:R-:W-:Y:S02]  /*8360*/  IMAD.WIDE R156, R156, 0x4, R12 ;  /* 0x000000049c9c7825 */ /* 0x000fe400078e020c */
[----:B------:R-:W4:Y:S02]  /*8370*/  LDL.LU.64 R12, [R1+0x270] ;  /* 0x00027000010c7983 */ /* 0x000f240000300a00 */
[----:B------:R-:W-:Y:S02]  /*8380*/  IMAD.WIDE R118, R118, 0x4, R14 ;  /* 0x0000000476767825 */ /* 0x000fe400078e020e */
[----:B------:R-:W3:Y:S02]  /*8390*/  LDL.LU.64 R14, [R1+0x268] ;  /* 0x00026800010e7983 */ /* 0x000ee40000300a00 */
[----:B------:R-:W-:Y:S02]  /*83a0*/  IMAD.WIDE R114, R114, 0x4, R16 ;  /* 0x0000000472727825 */ /* 0x000fe400078e0210 */
[----:B------:R-:W3:Y:S02]  /*83b0*/  LDL.LU.64 R16, [R1+0x260] ;  /* 0x0002600001107983 */ /* 0x000ee40000300a00 */
[----:B------:R-:W-:-:S02]  /*83c0*/  IMAD.U32 R234, RZ, RZ, UR4 ;  /* 0x00000004ffea7e24 */ /* 0x000fc4000f8e00ff */
[----:B------:R-:W-:Y:S02]  /*83d0*/  IMAD.U32 R196, RZ, RZ, UR4 ;  /* 0x00000004ffc47e24 */ /* 0x000fe4000f8e00ff */
[C---:B------:R-:W-:Y:S02]  /*83e0*/  VIADD R222, R233.reuse, 0xffffff80 ;  /* 0xffffff80e9de7836 */ /* 0x040fe40000000000 */
[----:B------:R-:W-:Y:S01]  /*83f0*/  IMAD.U32 R168, RZ, RZ, UR5 ;  /* 0x00000005ffa87e24 */ /* 0x000fe2000f8e00ff */
[----:B------:R-:W-:Y:S01]  /*8400*/  LOP3.LUT R6, R2, 0x2, RZ, 0xfc, !PT ;  /* 0x0000000202067812 */ /* 0x000fe200078efcff */
[----:B------:R-:W-:Y:S01]  /*8410*/  IMAD.WIDE R234, R234, 0x4, R184 ;  /* 0x00000004eaea7825 */ /* 0x000fe200078e02b8 */
[----:B------:R-:W4:Y:S03]  /*8420*/  LDL.64 R140, [R1+0x58] ;  /* 0x00005800018c7983 */ /* 0x000f260000100a00 */
[----:B------:R-:W-:Y:S01]  /*8430*/  IMAD.U32 R184, RZ, RZ, UR4 ;  /* 0x00000004ffb87e24 */ /* 0x000fe2000f8e00ff */
[----:B------:R-:W4:Y:S03]  /*8440*/  LDL.64 R198, [R1+0x38] ;  /* 0x0000380001c67983 */ /* 0x000f260000100a00 */
[----:B------:R-:W-:Y:S01]  /*8450*/  IMAD.WIDE R184, R184, 0x4, R242 ;  /* 0x00000004b8b87825 */ /* 0x000fe200078e02f2 */
[----:B------:R-:W4:Y:S01]  /*8460*/  LDL.64 R210, [R1+0x48] ;  /* 0x0000480001d27983 */ /* 0x000f220000100a00 */
[----:B------:R-:W1:Y:S02]  /*8470*/  S2R R242, SR_TID.X ;  /* 0x0000000000f27919 */ /* 0x000e640000002100 */
[----:B------:R-:W-:Y:S01]  /*8480*/  IMAD.WIDE R196, R196, 0x4, R236 ;  /* 0x00000004c4c47825 */ /* 0x000fe200078e02ec */
[----:B------:R-:W4:Y:S03]  /*8490*/  LDL.64 R224, [R1+0x28] ;  /* 0x0000280001e07983 */ /* 0x000f260000100a00 */
[----:B------:R-:W-:-:S02]  /*84a0*/  VIADD R237, R233, 0x7f ;  /* 0x0000007fe9ed7836 */ /* 0x000fc40000000000 */
[----:B-----5:R-:W-:Y:S01]  /*84b0*/  IMAD.WIDE R168, R168, 0x4, R208 ;  /* 0x00000004a8a87825 */ /* 0x020fe200078e02d0 */
[----:B------:R-:W5:Y:S02]  /*84c0*/  LDL.64 R142, [R1+0x40] ;  /* 0x00004000018e7983 */ /* 0x000f640000100a00 */
[----:B------:R-:W-:Y:S02]  /*84d0*/  ISETP.GT.AND P1, PT, R237, 0xff, PT ;  /* 0x000000ffed00780c */ /* 0x000fe40003f24270 */
[----:B------:R-:W-:Y:S02]  /*84e0*/  ISETP.GE.AND P4, PT, R2, R222, PT ;  /* 0x000000de0200720c */ /* 0x000fe40003f86270 */
[----:B-1----:R-:W-:-:S04]  /*84f0*/  LOP3.LUT R243, R242, 0x7f, RZ, 0xc0, !PT ;  /* 0x0000007ff2f37812 */ /* 0x002fc800078ec0ff */
[----:B------:R-:W-:-:S04]  /*8500*/  ISETP.GE.AND P2, PT, R243, R222, PT ;  /* 0x000000def300720c */ /* 0x000fc80003f46270 */
[----:B------:R-:W-:-:S04]  /*8510*/  SEL R208, RZ, 0x4, P2 ;  /* 0x00000004ffd07807 */ /* 0x000fc80001000000 */
[----:B------:R-:W-:-:S04]  /*8520*/  SEL R208, R208, RZ, P1 ;  /* 0x000000ffd0d07207 */ /* 0x000fc80000800000 */
[----:B------:R-:W-:Y:S02]  /*8530*/  ISETP.NE.U32.AND P2, PT, R208, RZ, PT ;  /* 0x000000ffd000720c */ /* 0x000fe40003f45070 */
[----:B------:R-:W-:Y:S01]  /*8540*/  SEL R208, RZ, 0x4, P4 ;  /* 0x00000004ffd07807 */ /* 0x000fe20002000000 */
[----:B--2---:R-:W-:Y:S01]  /*8550*/  IMAD R223, R7, UR13, RZ ;  /* 0x0000000d07df7c24 */ /* 0x004fe2000f8e02ff */
[----:B------:R-:W-:Y:S02]  /*8560*/  ISETP.GE.AND P4, PT, R6, R222, PT ;  /* 0x000000de0600720c */ /* 0x000fe40003f86270 */
[----:B------:R-:W-:Y:S02]  /*8570*/  SEL R208, R208, RZ, P1 ;  /* 0x000000ffd0d07207 */ /* 0x000fe40000800000 */
[----:B------:R-:W-:Y:S02]  /*8580*/  SEL R209, RZ, 0x4, P4 ;  /* 0x00000004ffd17807 */ /* 0x000fe40002000000 */
[----:B------:R-:W-:-:S02]  /*8590*/  ISETP.NE.U32.AND P5, PT, R208, RZ, PT ;  /* 0x000000ffd000720c */ /* 0x000fc40003fa5070 */
[----:B------:R-:W-:Y:S02]  /*85a0*/  LEA R208, P4, R223, R20, 0x2 ;  /* 0x00000014dfd07211 */ /* 0x000fe400078810ff */
[----:B------:R-:W-:Y:S02]  /*85b0*/  SEL R20, R209, RZ, P1 ;  /* 0x000000ffd1147207 */ /* 0x000fe40000800000 */
[----:B------:R-:W-:Y:S02]  /*85c0*/  LEA.HI.X.SX32 R209, R223, R19, 0x2, P4 ;  /* 0x00000013dfd17211 */ /* 0x000fe400020f16ff */
[----:B------:R-:W-:-:S03]  /*85d0*/  LOP3.LUT R7, R2, 0x20, RZ, 0xfc, !PT ;  /* 0x0000002002077812 */ /* 0x000fc600078efcff */
[----:B------:R-:W-:Y:S01]  /*85e0*/  LDGSTS.E [R5+0x19f80], desc[UR22][R208.64], P3 ;  /* 0x19f80000d0057fae */ /* 0x000fe200099a1016 */
[----:B------:R-:W-:-:S03]  /*85f0*/  ISETP.GE.AND P6, PT, R7, R222, PT ;  /* 0x000000de0700720c */ /* 0x000fc60003fc6270 */
[----:B------:R-:W0:Y:S01]  /*8600*/  LDGDEPBAR ;  /* 0x00000000000079af */ /* 0x000e220000000000 */
[----:B------:R-:W-:Y:S02]  /*8610*/  SEL R19, RZ, 0x4, P6 ;  /* 0x00000004ff137807 */ /* 0x000fe40003000000 */
[C---:B------:R-:W-:Y:S02]  /*8620*/  LOP3.LUT R7, R2.reuse, 0x22, RZ, 0xfc, !PT ;  /* 0x0000002202077812 */ /* 0x040fe400078efcff */
[----:B------:R-:W-:Y:S02]  /*8630*/  SEL R19, R19, RZ, P1 ;  /* 0x000000ff13137207 */ /* 0x000fe40000800000 */
[----:B------:R-:W-:Y:S02]  /*8640*/  ISETP.GE.AND P6, PT, R7, R222, PT ;  /* 0x000000de0700720c */ /* 0x000fe40003fc6270 */
[----:B------:R-:W-:Y:S02]  /*8650*/  LOP3.LUT R7, R2, 0x40, RZ, 0xfc, !PT ;  /* 0x0000004002077812 */ /* 0x000fe400078efcff */
[----:B------:R-:W-:Y:S01]  /*8660*/  ISETP.NE.U32.AND P4, PT, R20, RZ, PT ;  /* 0x000000ff1400720c */ /* 0x000fe20003f85070 */
[----:B------:R-:W-:Y:S01]  /*8670*/  BAR.SYNC.DEFER_BLOCKING 0x0 ;  /* 0x0000000000007b1d */ /* 0x000fe20000010000 */
[----:B------:R-:W-:-:S02]  /*8680*/  ISETP.NE.U32.AND P3, PT, R19, RZ, PT ;  /* 0x000000ff1300720c */ /* 0x000fc40003f65070 */
[----:B------:R-:W-:Y:S02]  /*8690*/  SEL R19, RZ, 0x4, P6 ;  /* 0x00000004ff137807 */ /* 0x000fe40003000000 */
[----:B------:R-:W-:Y:S01]  /*86a0*/  ISETP.GE.AND P6, PT, R7, R222, PT ;  /* 0x000000de0700720c */ /* 0x000fe20003fc6270 */
[----:B------:R-:W-:Y:S01]  /*86b0*/  VIADD R6, R4, UR7 ;  /* 0x0000000704067c36 */ /* 0x000fe20008000000 */
[----:B------:R-:W-:Y:S02]  /*86c0*/  SEL R20, R19, RZ, P1 ;  /* 0x000000ff13147207 */ /* 0x000fe40000800000 */
[----:B------:R-:W-:Y:S02]  /*86d0*/  SEL R19, RZ, 0x4, P6 ;  /* 0x00000004ff137807 */ /* 0x000fe40003000000 */
[----:B------:R-:W-:Y:S02]  /*86e0*/  LOP3.LUT R7, R2, 0x42, RZ, 0xfc, !PT ;  /* 0x0000004202077812 */ /* 0x000fe400078efcff */
[----:B------:R-:W-:-:S02]  /*86f0*/  SEL R19, R19, RZ, P1 ;  /* 0x000000ff13137207 */ /* 0x000fc40000800000 */
[----:B------:R-:W-:Y:S01]  /*8700*/  ISETP.NE.U32.AND P6, PT, R20, RZ, PT ;  /* 0x000000ff1400720c */ /* 0x000fe20003fc5070 */
[----:B------:R-:W-:Y:S01]  /*8710*/  @!PT LDS RZ, [RZ] ;  /* 0x00000000fffff984 */ /* 0x000fe20000000800 */
[----:B------:R-:W-:Y:S01]  /*8720*/  @!PT LDS RZ, [RZ] ;  /* 0x00000000fffff984 */ /* 0x000fe20000000800 */
[----:B------:R-:W-:Y:S01]  /*8730*/  @!PT LDS RZ, [RZ] ;  /* 0x00000000fffff984 */ /* 0x000fe20000000800 */
[----:B------:R-:W-:Y:S01]  /*8740*/  LDGSTS.E [R6+0x8000], desc[UR22][R218.64], P5 ;  /* 0x08000000da067fae */ /* 0x000fe2000a9a1016 */
[-C--:B------:R-:W-:Y:S02]  /*8750*/  ISETP.GE.AND P5, PT, R7, R222.reuse, PT ;  /* 0x000000de0700720c */ /* 0x080fe40003fa6270 */
[----:B------:R-:W-:Y:S01]  /*8760*/  LOP3.LUT R7, R2, 0x60, RZ, 0xfc, !PT ;  /* 0x0000006002077812 */ /* 0x000fe200078efcff */
[----:B------:R-:W-:Y:S01]  /*8770*/  LDGSTS.E [R6+0x8008], desc[UR22][R220.64], P4 ;  /* 0x08008000dc067fae */ /* 0x000fe2000a1a1016 */
[----:B------:R-:W-:Y:S02]  /*8780*/  ISETP.NE.U32.AND P4, PT, R19, RZ, PT ;  /* 0x000000ff1300720c */ /* 0x000fe40003f85070 */
[----:B------:R-:W-:Y:S01]  /*8790*/  SEL R19, RZ, 0x4, P5 ;  /* 0x00000004ff137807 */ /* 0x000fe20002800000 */
[----:B------:R-:W-:Y:S01]  /*87a0*/  LDGSTS.E [R6+0xa000], desc[UR22][R30.64], P3 ;  /* 0x0a0000001e067fae */ /* 0x000fe200099a1016 */
[----:B------:R-:W-:-:S02]  /*87b0*/  ISETP.GE.AND P5, PT, R7, R222, PT ;  /* 0x000000de0700720c */ /* 0x000fc40003fa6270 */
[----:B------:R-:W-:Y:S01]  /*87c0*/  SEL R20, R19, RZ, P1 ;  /* 0x000000ff13147207 */ /* 0x000fe20000800000 */
[----:B------:R-:W-:Y:S01]  /*87d0*/  LDGSTS.E [R6+0xa008], desc[UR22][R32.64], P6 ;  /* 0x0a00800020067fae */ /* 0x000fe2000b1a1016 */
[----:B------:R-:W-:Y:S02]  /*87e0*/  SEL R19, RZ, 0x4, P5 ;  /* 0x00000004ff137807 */ /* 0x000fe40002800000 */
[C---:B------:R-:W-:Y:S02]  /*87f0*/  LOP3.LUT R7, R2.reuse, 0x62, RZ, 0xfc, !PT ;  /* 0x0000006202077812 */ /* 0x040fe400078efcff */
[----:B------:R-:W-:Y:S01]  /*8800*/  SEL R19, R19, RZ, P1 ;  /* 0x000000ff13137207 */ /* 0x000fe20000800000 */
[----:B------:R-:W-:Y:S01]  /*8810*/  LDGSTS.E [R6+0xc000], desc[UR22][R62.64], P4 ;  /* 0x0c0000003e067fae */ /* 0x000fe2000a1a1016 */
[----:B------:R-:W-:Y:S02]  /*8820*/  ISETP.GE.AND P3, PT, R7, R222, PT ;  /* 0x000000de0700720c */ /* 0x000fe40003f66270 */
[----:B------:R-:W-:-:S02]  /*8830*/  LOP3.LUT R7, R2, 0x4, RZ, 0xfc, !PT ;  /* 0x0000000402077812 */ /* 0x000fc400078efcff */
[----:B------:R-:W-:Y:S02]  /*8840*/  ISETP.NE.U32.AND P5, PT, R20, RZ, PT ;  /* 0x000000ff1400720c */ /* 0x000fe40003fa5070 */
[----:B------:R-:W-:Y:S02]  /*8850*/  ISETP.NE.U32.AND P6, PT, R19, RZ, PT ;  /* 0x000000ff1300720c */ /* 0x000fe40003fc5070 */
[----:B------:R-:W-:Y:S02]  /*8860*/  SEL R19, RZ, 0x4, P3 ;  /* 0x00000004ff137807 */ /* 0x000fe40001800000 */
[----:B------:R-:W-:Y:S02]  /*8870*/  ISETP.GE.AND P3, PT, R7, R222, PT ;  /* 0x000000de0700720c */ /* 0x000fe40003f66270 */
[----:B------:R-:W-:Y:S02]  /*8880*/  SEL R20, R19, RZ, P1 ;  /* 0x000000ff13147207 */ /* 0x000fe40000800000 */
[----:B------:R-:W-:-:S02]  /*8890*/  SEL R19, RZ, 0x4, P3 ;  /* 0x00000004ff137807 */ /* 0x000fc40001800000 */
[C---:B------:R-:W-:Y:S01]  /*88a0*/  LOP3.LUT R7, R2.reuse, 0x6, RZ, 0xfc, !PT ;  /* 0x0000000602077812 */ /* 0x040fe200078efcff */
[----:B------:R-:W-:Y:S01]  /*88b0*/  LDGSTS.E [R6+0xc008], desc[UR22][R64.64], P5 ;  /* 0x0c00800040067fae */ /* 0x000fe2000a9a1016 */
[----:B------:R-:W-:Y:S02]  /*88c0*/  SEL R19, R19, RZ, P1 ;  /* 0x000000ff13137207 */ /* 0x000fe40000800000 */
[----:B------:R-:W-:Y:S01]  /*88d0*/  ISETP.GE.AND P4, PT, R7, R222, PT ;  /* 0x000000de0700720c */ /* 0x000fe20003f86270 */
[----:B------:R-:W-:Y:S01]  /*88e0*/  LDGSTS.E [R6+0xe000], desc[UR22][R94.64], P6 ;  /* 0x0e0000005e067fae */ /* 0x000fe2000b1a1016 */
[----:B------:R-:W-:Y:S02]  /*88f0*/  LOP3.LUT R7, R2, 0x24, RZ, 0xfc, !PT ;  /* 0x0000002402077812 */ /* 0x000fe400078efcff */
[----:B------:R-:W-:Y:S02]  /*8900*/  ISETP.NE.U32.AND P3, PT, R20, RZ, PT ;  /* 0x000000ff1400720c */ /* 0x000fe40003f65070 */
[----:B------:R-:W-:-:S02]  /*8910*/  ISETP.NE.U32.AND P5, PT, R19, RZ, PT ;  /* 0x000000ff1300720c */ /* 0x000fc40003fa5070 */
[----:B------:R-:W-:Y:S02]  /*8920*/  SEL R19, RZ, 0x4, P4 ;  /* 0x00000004ff137807 */ /* 0x000fe40002000000 */
[----:B------:R-:W-:Y:S02]  /*8930*/  ISETP.GE.AND P4, PT, R7, R222, PT ;  /* 0x000000de0700720c */ /* 0x000fe40003f86270 */
[----:B------:R-:W-:Y:S02]  /*8940*/  SEL R20, R19, RZ, P1 ;  /* 0x000000ff13147207 */ /* 0x000fe40000800000 */
[----:B------:R-:W-:Y:S02]  /*8950*/  SEL R19, RZ, 0x4, P4 ;  /* 0x00000004ff137807 */ /* 0x000fe40002000000 */
[----:B------:R-:W-:Y:S01]  /*8960*/  LOP3.LUT R7, R2, 0x26, RZ, 0xfc, !PT ;  /* 0x0000002602077812 */ /* 0x000fe200078efcff */
[----:B------:R1:W-:Y:S01]  /*8970*/  LDGSTS.E [R6+0xe008], desc[UR22][R96.64], P3 ;  /* 0x0e00800060067fae */ /* 0x0003e200099a1016 */
[----:B------:R-:W-:-:S02]  /*8980*/  SEL R19, R19, RZ, P1 ;  /* 0x000000ff13137207 */ /* 0x000fc40000800000 */
[-C--:B------:R-:W-:Y:S01]  /*8990*/  ISETP.GE.AND P6, PT, R7, R222.reuse, PT ;  /* 0x000000de0700720c */ /* 0x080fe20003fc6270 */
[----:B------:R2:W-:Y:S01]  /*89a0*/  LDGSTS.E [R18+0x8000], desc[UR22][R120.64], P5 ;  /* 0x0800000078127fae */ /* 0x0005e2000a9a1016 */
[----:B------:R-:W-:Y:S02]  /*89b0*/  LOP3.LUT R7, R2, 0x44, RZ, 0xfc, !PT ;  /* 0x0000004402077812 */ /* 0x000fe400078efcff */
[----:B------:R-:W-:Y:S02]  /*89c0*/  ISETP.NE.U32.AND P4, PT, R20, RZ, PT ;  /* 0x000000ff1400720c */ /* 0x000fe40003f85070 */
[----:B------:R-:W-:Y:S02]  /*89d0*/  ISETP.NE.U32.AND P3, PT, R19, RZ, PT ;  /* 0x000000ff1300720c */ /* 0x000fe40003f65070 */
[----:B------:R-:W-:Y:S02]  /*89e0*/  SEL R19, RZ, 0x4, P6 ;  /* 0x00000004ff137807 */ /* 0x000fe40003000000 */
[----:B------:R-:W-:-:S02]  /*89f0*/  ISETP.GE.AND P6, PT, R7, R222, PT ;  /* 0x000000de0700720c */ /* 0x000fc40003fc6270 */
[----:B------:R-:W-:Y:S02]  /*8a00*/  SEL R20, R19, RZ, P1 ;  /* 0x000000ff13147207 */ /* 0x000fe40000800000 */
[----:B------:R-:W-:Y:S02]  /*8a10*/  SEL R19, RZ, 0x4, P6 ;  /* 0x00000004ff137807 */ /* 0x000fe40003000000 */
[C---:B------:R-:W-:Y:S01]  /*8a20*/  LOP3.LUT R7, R2.reuse, 0x46, RZ, 0xfc, !PT ;  /* 0x0000004602077812 */ /* 0x040fe200078efcff */
[----:B------:R2:W-:Y:S01]  /*8a30*/  LDGSTS.E [R18+0x8008], desc[UR22][R122.64], P4 ;  /* 0x080080007a127fae */ /* 0x0005e2000a1a1016 */
[----:B------:R-:W-:Y:S02]  /*8a40*/  SEL R19, R19, RZ, P1 ;  /* 0x000000ff13137207 */ /* 0x000fe40000800000 */
[----:B------:R-:W-:Y:S01]  /*8a50*/  ISETP.GE.AND P5, PT, R7, R222, PT ;  /* 0x000000de0700720c */ /* 0x000fe20003fa6270 */
[----:B------:R2:W-:Y:S01]  /*8a60*/  LDGSTS.E [R18+0xa000], desc[UR22][R34.64], P3 ;  /* 0x0a00000022127fae */ /* 0x0005e200099a1016 */
        /* <DEDUP_REMOVED lines=8> */
[----:B------:R2:W-:Y:S01]  /*8af0*/  LDGSTS.E [R18+0xa008], desc[UR22][R36.64], P6 ;  /* 0x0a00800024127fae */ /* 0x0005e2000b1a1016 */
[----:B------:R-:W-:Y:S02]  /*8b00*/  SEL R19, R19, RZ, P1 ;  /* 0x000000ff13137207 */ /* 0x000fe40000800000 */
[----:B------:R-:W-:Y:S01]  /*8b10*/  ISETP.GE.AND P3, PT, R7, R222, PT ;  /* 0x000000de0700720c */ /* 0x000fe20003f66270 */
[----:B------:R2:W-:Y:S01]  /*8b20*/  LDGSTS.E [R18+0xc000], desc[UR22][R66.64], P4 ;  /* 0x0c00000042127fae */ /* 0x0005e2000a1a1016 */
        /* <DEDUP_REMOVED lines=30> */
[----:B------:R-:W-:Y:S02]  /*8d10*/  LOP3.LUT R7, R2, 0x4a, RZ, 0xfc, !PT ;  /* 0x0000004a02077812 */ /* 0x000fe400078efcff */
[----:B------:R-:W-:Y:S02]  /*8d20*/  SEL R19, R19, RZ, P1 ;  /* 0x000000ff13137207 */ /* 0x000fe40000800000 */
[----:B------:R-:W-:Y:S01]  /*8d30*/  ISETP.NE.U32.AND P6, PT, R20, RZ, PT ;  /* 0x000000ff1400720c */ /* 0x000fe20003fc5070 */
[----:B---3--:R2:W-:Y:S01]  /*8d40*/  LDGSTS.E [R17+0x8000], desc[UR22][R124.64], P5 ;  /* 0x080000007c117fae */ /* 0x0085e2000a9a1016 */
[----:B------:R-:W-:Y:S02]  /*8d50*/  ISETP.GE.AND P5, PT, R7, R222, PT ;  /* 0x000000de0700720c */ /* 0x000fe40003fa6270 */
[----:B------:R-:W-:Y:S01]  /*8d60*/  LOP3.LUT R7, R2, 0x68, RZ, 0xfc, !PT ;  /* 0x0000006802077812 */ /* 0x000fe200078efcff */
[----:B------:R2:W-:Y:S01]  /*8d70*/  LDGSTS.E [R17+0x8008], desc[UR22][R126.64], P4 ;  /* 0x080080007e117fae */ /* 0x0005e2000a1a1016 */
[----:B------:R-:W-:-:S02]  /*8d80*/  ISETP.NE.U32.AND P4, PT, R19, RZ, PT ;  /* 0x000000ff1300720c */ /* 0x000fc40003f85070 */
[----:B------:R-:W-:Y:S01]  /*8d90*/  SEL R19, RZ, 0x4, P5 ;  /* 0x00000004ff137807 */ /* 0x000fe20002800000 */
[----:B------:R2:W-:Y:S01]  /*8da0*/  LDGSTS.E [R17+0xa000], desc[UR22][R38.64], P3 ;  /* 0x0a00000026117fae */ /* 0x0005e200099a1016 */
[-C--:B------:R-:W-:Y:S02]  /*8db0*/  ISETP.GE.AND P5, PT, R7, R222.reuse, PT ;  /* 0x000000de0700720c */ /* 0x080fe40003fa6270 */
[----:B------:R-:W-:Y:S01]  /*8dc0*/  SEL R20, R19, RZ, P1 ;  /* 0x000000ff13147207 */ /* 0x000fe20000800000 */
[----:B------:R2:W-:Y:S01]  /*8dd0*/  LDGSTS.E [R17+0xa008], desc[UR22][R40.64], P6 ;  /* 0x0a00800028117fae */ /* 0x0005e2000b1a1016 */
[----:B------:R-:W-:Y:S02]  /*8de0*/  SEL R19, RZ, 0x4, P5 ;  /* 0x00000004ff137807 */ /* 0x000fe40002800000 */
[----:B------:R-:W-:Y:S02]  /*8df0*/  LOP3.LUT R7, R2, 0x6a, RZ, 0xfc, !PT ;  /* 0x0000006a02077812 */ /* 0x000fe400078efcff */
[----:B------:R-:W-:Y:S01]  /*8e00*/  SEL R19, R19, RZ, P1 ;  /* 0x000000ff13137207 */ /* 0x000fe20000800000 */
[----:B------:R2:W-:Y:S01]  /*8e10*/  LDGSTS.E [R17+0xc000], desc[UR22][R70.64], P4 ;  /* 0x0c00000046117fae */ /* 0x0005e2000a1a1016 */
[----:B------:R-:W-:-:S02]  /*8e20*/  ISETP.GE.AND P3, PT, R7, R222, PT ;  /* 0x000000de0700720c */ /* 0x000fc40003f66270 */
[----:B------:R-:W-:Y:S02]  /*8e30*/  LOP3.LUT R7, R2, 0xc, RZ, 0xfc, !PT ;  /* 0x0000000c02077812 */ /* 0x000fe400078efcff */
[----:B------:R-:W-:Y:S02]  /*8e40*/  ISETP.NE.U32.AND P5, PT, R20, RZ, PT ;  /* 0x000000ff1400720c */ /* 0x000fe40003fa5070 */
[----:B------:R-:W-:Y:S02]  /*8e50*/  ISETP.NE.U32.AND P6, PT, R19, RZ, PT ;  /* 0x000000ff1300720c */ /* 0x000fe40003fc5070 */
[----:B------:R-:W-:Y:S02]  /*8e60*/  SEL R19, RZ, 0x4, P3 ;  /* 0x00000004ff137807 */ /* 0x000fe40001800000 */
[----:B------:R-:W-:Y:S02]  /*8e70*/  ISETP.GE.AND P3, PT, R7, R222, PT ;  /* 0x000000de0700720c */ /* 0x000fe40003f66270 */
[----:B------:R-:W-:-:S02]  /*8e80*/  SEL R20, R19, RZ, P1 ;  /* 0x000000ff13147207 */ /* 0x000fc40000800000 */
[----:B------:R-:W-:Y:S02]  /*8e90*/  SEL R19, RZ, 0x4, P3 ;  /* 0x00000004ff137807 */ /* 0x000fe40001800000 */
[C---:B------:R-:W-:Y:S01]  /*8ea0*/  LOP3.LUT R7, R2.reuse, 0xe, RZ, 0xfc, !PT ;  /* 0x0000000e02077812 */ /* 0x040fe200078efcff */
[----:B------:R2:W-:Y:S01]  /*8eb0*/  LDGSTS.E [R17+0xc008], desc[UR22][R72.64], P5 ;  /* 0x0c00800048117fae */ /* 0x0005e2000a9a1016 */
[----:B------:R-:W-:Y:S02]  /*8ec0*/  SEL R19, R19, RZ, P1 ;  /* 0x000000ff13137207 */ /* 0x000fe40000800000 */
[----:B------:R-:W-:Y:S01]  /*8ed0*/  ISETP.GE.AND P4, PT, R7, R222, PT ;  /* 0x000000de0700720c */ /* 0x000fe20003f86270 */
[----:B------:R2:W-:Y:S01]  /*8ee0*/  LDGSTS.E [R17+0xe000], desc[UR22][R102.64], P6 ;  /* 0x0e00000066117fae */ /* 0x0005e2000b1a1016 */
[----:B------:R-:W-:Y:S02]  /*8ef0*/  LOP3.LUT R7, R2, 0x2c, RZ, 0xfc, !PT ;  /* 0x0000002c02077812 */ /* 0x000fe400078efcff */
[----:B------:R-:W-:-:S02]  /*8f00*/  ISETP.NE.U32.AND P3, PT, R20, RZ, PT ;  /* 0x000000ff1400720c */ /* 0x000fc40003f65070 */
[----:B------:R-:W-:Y:S02]  /*8f10*/  ISETP.NE.U32.AND P5, PT, R19, RZ, PT ;  /* 0x000000ff1300720c */ /* 0x000fe40003fa5070 */
        /* <DEDUP_REMOVED lines=44> */
[----:B------:R-:W-:Y:S01]  /*91e0*/  IMAD.U32 R194, RZ, RZ, UR5 ;  /* 0x00000005ffc27e24 */ /* 0x000fe2000f8e00ff */
[----:B------:R-:W-:Y:S01]  /*91f0*/  LOP3.LUT R7, R2, 0x30, RZ, 0xfc, !PT ;  /* 0x0000003002077812 */ /* 0x000fe200078efcff */
[----:B------:R2:W-:Y:S01]  /*9200*/  LDGSTS.E [R16+0xe000], desc[UR22][R116.64], P6 ;  /* 0x0e00000074107fae */ /* 0x0005e2000b1a1016 */
[----:B------:R-:W-:Y:S02]  /*9210*/  ISETP.NE.U32.AND P3, PT, R20, RZ, PT ;  /* 0x000000ff1400720c */ /* 0x000fe40003f65070 */
[----:B------:R-:W-:Y:S02]  /*9220*/  ISETP.NE.U32.AND P5, PT, R19, RZ, PT ;  /* 0x000000ff1300720c */ /* 0x000fe40003fa5070 */
[----:B------:R-:W-:Y:S02]  /*9230*/  SEL R19, RZ, 0x4, P4 ;  /* 0x00000004ff137807 */ /* 0x000fe40002000000 */
[----:B------:R-:W-:Y:S01]  /*9240*/  ISETP.GE.AND P4, PT, R7, R222, PT ;  /* 0x000000de0700720c */ /* 0x000fe20003f86270 */
[----:B------:R-:W-:Y:S01]  /*9250*/  IMAD.WIDE R194, R194, 0x4, R238 ;  /* 0x00000004c2c27825 */ /* 0x000fe200078e02ee */
[----:B------:R-:W-:-:S02]  /*9260*/  SEL R20, R19, RZ, P1 ;  /* 0x000000ff13147207 */ /* 0x000fc40000800000 */
[----:B------:R-:W-:Y:S02]  /*9270*/  SEL R19, RZ, 0x4, P4 ;  /* 0x00000004ff137807 */ /* 0x000fe40002000000 */
[----:B------:R-:W-:Y:S01]  /*9280*/  LOP3.LUT R238, R2, 0x32, RZ, 0xfc, !PT ;  /* 0x0000003202ee7812 */ /* 0x000fe200078efcff */
        /* <DEDUP_REMOVED lines=99> */
[----:B----4-:R2:W-:Y:S01]  /*98c0*/  LDGSTS.E [R13+0x8000], desc[UR22][R22.64], P5 ;  /* 0x08000000160d7fae */ /* 0x0105e2000a9a1016 */
        /* <DEDUP_REMOVED lines=50> */
[C---:B------:R-:W-:Y:S02]  /*9bf0*/  LOP3.LUT R7, R2.reuse, 0x5c, RZ, 0xfc, !PT ;  /* 0x0000005c02077812 */ /* 0x040fe400078efcff */
[----:B------:R-:W-:Y:S02]  /*9c00*/  ISETP.NE.U32.AND P3, PT, R19, RZ, PT ;  /* 0x000000ff1300720c */ /* 0x000fe40003f65070 */
[----:B------:R-:W-:Y:S02]  /*9c10*/  SEL R19, RZ, 0x4, P6 ;  /* 0x00000004ff137807 */ /* 0x000fe40003000000 */
[----:B------:R-:W-:Y:S02]  /*9c20*/  ISETP.GE.AND P6, PT, R7, R222, PT ;  /* 0x000000de0700720c */ /* 0x000fe40003fc6270 */
[----:B------:R-:W-:-:S02]  /*9c30*/  LOP3.LUT R7, R2, 0x5e, RZ, 0xfc, !PT ;  /* 0x0000005e02077812 */ /* 0x000fc400078efcff */
[----:B------:R-:W-:Y:S02]  /*9c40*/  ISETP.NE.U32.AND P4, PT, R20, RZ, PT ;  /* 0x000000ff1400720c */ /* 0x000fe40003f85070 */
[----:B------:R-:W-:Y:S02]  /*9c50*/  SEL R20, R19, RZ, P1 ;  /* 0x000000ff13147207 */ /* 0x000fe40000800000 */
[----:B------:R-:W-:Y:S02]  /*9c60*/  ISETP.GE.AND P5, PT, R7, R222, PT ;  /* 0x000000de0700720c */ /* 0x000fe40003fa6270 */
[----:B-1----:R-:W-:Y:S02]  /*9c70*/  LOP3.LUT R6, R2, 0x7c, RZ, 0xfc, !PT ;  /* 0x0000007c02067812 */ /* 0x002fe400078efcff */
[----:B------:R-:W-:Y:S02]  /*9c80*/  SEL R19, RZ, 0x4, P6 ;  /* 0x00000004ff137807 */ /* 0x000fe40003000000 */
[----:B------:R-:W-:-:S02]  /*9c90*/  ISETP.NE.U32.AND P6, PT, R20, RZ, PT ;  /* 0x000000ff1400720c */ /* 0x000fc40003fc5070 */
[----:B------:R-:W-:Y:S01]  /*9ca0*/  SEL R20, RZ, 0x4, P5 ;  /* 0x00000004ff147807 */ /* 0x000fe20002800000 */
[----:B------:R2:W-:Y:S01]  /*9cb0*/  LDGSTS.E [R12+0x8008], desc[UR22][R28.64], P4 ;  /* 0x080080001c0c7fae */ /* 0x0005e2000a1a1016 */
[----:B------:R-:W-:Y:S02]  /*9cc0*/  LOP3.LUT R7, R2, 0x7e, RZ, 0xfc, !PT ;  /* 0x0000007e02077812 */ /* 0x000fe400078efcff */
[-C--:B------:R-:W-:Y:S01]  /*9cd0*/  ISETP.GE.AND P5, PT, R6, R222.reuse, PT ;  /* 0x000000de0600720c */ /* 0x080fe20003fa6270 */
[----:B------:R2:W-:Y:S03]  /*9ce0*/  LDGSTS.E [R12+0xa000], desc[UR22][R58.64], P3 ;  /* 0x0a0000003a0c7fae */ /* 0x0005e600099a1016 */
[----:B------:R-:W-:Y:S02]  /*9cf0*/  SEL R236, RZ, 0x4, P5 ;  /* 0x00000004ffec7807 */ /* 0x000fe40002800000 */
[----:B------:R-:W-:Y:S01]  /*9d00*/  ISETP.GE.AND P5, PT, R7, R222, PT ;  /* 0x000000de0700720c */ /* 0x000fe20003fa6270 */
[----:B------:R2:W-:Y:S04]  /*9d10*/  LDGSTS.E [R12+0xa008], desc[UR22][R60.64], P6 ;  /* 0x0a0080003c0c7fae */ /* 0x0005e8000b1a1016 */
[----:B------:R-:W3:Y:S01]  /*9d20*/  LDL.64 R6, [R1+0x50] ;  /* 0x0000500001067983 */ /* 0x000ee20000100a00 */
[----:B------:R-:W-:-:S02]  /*9d30*/  SEL R19, R19, RZ, P1 ;  /* 0x000000ff13137207 */ /* 0x000fc40000800000 */
[----:B------:R-:W-:Y:S02]  /*9d40*/  SEL R20, R20, RZ, P1 ;  /* 0x000000ff14147207 */ /* 0x000fe40000800000 */
[----:B------:R-:W-:Y:S02]  /*9d50*/  ISETP.NE.U32.AND P4, PT, R19, RZ, PT ;  /* 0x000000ff1300720c */ /* 0x000fe40003f85070 */
[----:B------:R-:W-:Y:S02]  /*9d60*/  SEL R19, RZ, 0x4, P5 ;  /* 0x00000004ff137807 */ /* 0x000fe40002800000 */
[----:B------:R-:W-:Y:S02]  /*9d70*/  ISETP.NE.U32.AND P5, PT, R20, RZ, PT ;  /* 0x000000ff1400720c */ /* 0x000fe40003fa5070 */
[----:B------:R-:W-:Y:S02]  /*9d80*/  SEL R20, R236, RZ, P1 ;  /* 0x000000ffec147207 */ /* 0x000fe40000800000 */
[----:B------:R-:W-:-:S02]  /*9d90*/  SEL R19, R19, RZ, P1 ;  /* 0x000000ff13137207 */ /* 0x000fc40000800000 */
[----:B------:R-:W-:Y:S02]  /*9da0*/  ISETP.NE.U32.AND P1, PT, R20, RZ, PT ;  /* 0x000000ff1400720c */ /* 0x000fe40003f25070 */
[----:B------:R-:W-:Y:S01]  /*9db0*/  ISETP.NE.U32.AND P3, PT, R19, RZ, PT ;  /* 0x000000ff1300720c */ /* 0x000fe20003f65070 */
[----:B------:R2:W-:Y:S01]  /*9dc0*/  LDGSTS.E [R12+0xc000], desc[UR22][R90.64], P4 ;  /* 0x0c0000005a0c7fae */ /* 0x0005e2000a1a1016 */
[----:B------:R-:W-:-:S03]  /*9dd0*/  VIADD R239, R3, UR7 ;  /* 0x0000000703ef7c36 */ /* 0x000fc60008000000 */
[----:B------:R2:W-:Y:S06]  /*9de0*/  LDGSTS.E [R12+0xc008], desc[UR22][R92.64], P5 ;  /* 0x0c0080005c0c7fae */ /* 0x0005ec000a9a1016 */
[----:B------:R2:W-:Y:S04]  /*9df0*/  LDGSTS.E [R12+0xe000], desc[UR22][R118.64], P1 ;  /* 0x0e000000760c7fae */ /* 0x0005e800089a1016 */
[----:B------:R2:W-:Y:S04]  /*9e00*/  LDGSTS.E [R12+0xe008], desc[UR22][R114.64], P3 ;  /* 0x0e008000720c7fae */ /* 0x0005e800099a1016 */
[----:B------:R-:W0:Y:S01]  /*9e10*/  LDGDEPBAR ;  /* 0x00000000000079af */ /* 0x000e220000000000 */
[----:B------:R-:W-:-:S03]  /*9e20*/  IMAD.WIDE R240, R240, 0x4, R170 ;  /* 0x00000004f0f07825 */ /* 0x000fc600078e02aa */
[----:B------:R2:W-:Y:S01]  /*9e30*/  LDGSTS.E [R239+0x20000], desc[UR22][R140.64], P2 ;  /* 0x200000008cef7fae */ /* 0x0005e200091a1016 */
[----:B------:R-:W-:-:S03]  /*9e40*/  IMAD.U32 R170, RZ, RZ, UR4 ;  /* 0x00000004ffaa7e24 */ /* 0x000fc6000f8e00ff */
[----:B------:R2:W-:Y:S04]  /*9e50*/  LDGSTS.E [R239+0x20400], desc[UR22][R198.64], P2 ;  /* 0x20400000c6ef7fae */ /* 0x0005e800091a1016 */
[----:B------:R2:W-:Y:S04]  /*9e60*/  LDGSTS.E [R239+0x20800], desc[UR22][R248.64], P2 ;  /* 0x20800000f8ef7fae */ /* 0x0005e800091a1016 */
[----:B------:R2:W-:Y:S04]  /*9e70*/  LDGSTS.E [R239+0x20c00], desc[UR22][R144.64], P2 ;  /* 0x20c0000090ef7fae */ /* 0x0005e800091a1016 */
[----:B------:R2:W-:Y:S01]  /*9e80*/  LDGSTS.E [R239+0x21000], desc[UR22][R146.64], P2 ;  /* 0x2100000092ef7fae */ /* 0x0005e200091a1016 */
[----:B------:R-:W-:-:S03]  /*9e90*/  IMAD.WIDE R170, R170, 0x4, R250 ;  /* 0x00000004aaaa7825 */ /* 0x000fc600078e02fa */
[----:B------:R2:W-:Y:S04]  /*9ea0*/  LDGSTS.E [R239+0x21400], desc[UR22][R148.64], P2 ;  /* 0x2140000094ef7fae */ /* 0x0005e800091a1016 */
[----:B------:R2:W-:Y:S04]  /*9eb0*/  LDGSTS.E [R239+0x21800], desc[UR22][R150.64], P2 ;  /* 0x2180000096ef7fae */ /* 0x0005e800091a1016 */
[----:B------:R2:W-:Y:S04]  /*9ec0*/  LDGSTS.E [R239+0x21c00], desc[UR22][R152.64], P2 ;  /* 0x21c0000098ef7fae */ /* 0x0005e800091a1016 */
[----:B------:R-:W4:Y:S04]  /*9ed0*/  LDL.64 R250, [R1+0x60] ;  /* 0x0000600001fa7983 */ /* 0x000f280000100a00 */
[----:B------:R-:W2:Y:S04]  /*9ee0*/  LDL.64 R140, [R1+0x20] ;  /* 0x00002000018c7983 */ /* 0x000ea80000100a00 */
[----:B---3--:R1:W-:Y:S04]  /*9ef0*/  LDGSTS.E [R11+0x20080], desc[UR22][R6.64], P2 ;  /* 0x20080000060b7fae */ /* 0x0083e800091a1016 */
[----:B------:R1:W-:Y:S04]  /*9f00*/  LDGSTS.E [R11+0x20480], desc[UR22][R8.64], P2 ;  /* 0x20480000080b7fae */ /* 0x0003e800091a1016 */
[----:B------:R1:W-:Y:S04]  /*9f10*/  LDGSTS.E [R11+0x20880], desc[UR22][R246.64], P2 ;  /* 0x20880000f60b7fae */ /* 0x0003e800091a1016 */
[----:B------:R1:W-:Y:S04]  /*9f20*/  LDGSTS.E [R11+0x20c80], desc[UR22][R158.64], P2 ;  /* 0x20c800009e0b7fae */ /* 0x0003e800091a1016 */
[----:B------:R-:W5:Y:S04]  /*9f30*/  LDL.LU.64 R8, [R1+0x258] ;  /* 0x0002580001087983 */ /* 0x000f680000300a00 */
[----:B------:R-:W3:Y:S04]  /*9f40*/  LDL.64 R198, [R1+0xb0] ;  /* 0x0000b00001c67983 */ /* 0x000ee80000100a00 */
[----:B------:R-:W3:Y:S04]  /*9f50*/  LDL.64 R6, [R1+0x98] ;  /* 0x0000980001067983 */ /* 0x000ee80000100a00 */
[----:B------:R1:W-:Y:S04]  /*9f60*/  LDGSTS.E [R11+0x21080], desc[UR22][R160.64], P2 ;  /* 0x21080000a00b7fae */ /* 0x0003e800091a1016 */
        /* <DEDUP_REMOVED lines=11> */
[----:B------:R-:W4:Y:S04]  /*a020*/  LDL.64 R214, [R1+0xb8] ;  /* 0x0000b80001d67983 */ /* 0x000f280000100a00 */
[----:B------:R-:W4:Y:S04]  /*a030*/  LDL.64 R212, [R1+0x90] ;  /* 0x0000900001d47983 */ /* 0x000f280000100a00 */
[----:B------:R-:W4:Y:S04]  /*a040*/  LDL.64 R210, [R1+0x70] ;  /* 0x0000700001d27983 */ /* 0x000f280000100a00 */
[----:B------:R-:W4:Y:S04]  /*a050*/  LDL.64 R228, [R1+0xa8] ;  /* 0x0000a80001e47983 */ /* 0x000f280000100a00 */
[----:B------:R-:W4:Y:S04]  /*a060*/  LDL.64 R226, [R1+0x88] ;  /* 0x0000880001e27983 */ /* 0x000f280000100a00 */
[----:B------:R-:W4:Y:S04]  /*a070*/  LDL.64 R224, [R1+0x68] ;  /* 0x0000680001e07983 */ /* 0x000f280000100a00 */
[----:B-----5:R1:W-:Y:S04]  /*a080*/  LDGSTS.E [R9+0x20180], desc[UR22][R142.64], P2 ;  /* 0x201800008e097fae */ /* 0x0203e800091a1016 */
[----:B--2---:R1:W-:Y:S04]  /*a090*/  LDGSTS.E [R9+0x20580], desc[UR22][R140.64], P2 ;  /* 0x205800008c097fae */ /* 0x0043e800091a1016 */
[----:B------:R1:W-:Y:S04]  /*a0a0*/  LDGSTS.E [R9+0x20980], desc[UR22][R234.64], P2 ;  /* 0x20980000ea097fae */ /* 0x0003e800091a1016 */
[----:B------:R1:W-:Y:S04]  /*a0b0*/  LDGSTS.E [R9+0x20d80], desc[UR22][R186.64], P2 ;  /* 0x20d80000ba097fae */ /* 0x0003e800091a1016 */
[----:B------:R1:W-:Y:S04]  /*a0c0*/  LDGSTS.E [R9+0x21180], desc[UR22][R188.64], P2 ;  /* 0x21180000bc097fae */ /* 0x0003e800091a1016 */
[----:B------:R1:W-:Y:S04]  /*a0d0*/  LDGSTS.E [R9+0x21580], desc[UR22][R190.64], P2 ;  /* 0x21580000be097fae */ /* 0x0003e800091a1016 */
[----:B------:R1:W-:Y:S04]  /*a0e0*/  LDGSTS.E [R9+0x21980], desc[UR22][R192.64], P2 ;  /* 0x21980000c0097fae */ /* 0x0003e800091a1016 */
[----:B------:R1:W-:Y:S04]  /*a0f0*/  LDGSTS.E [R9+0x21d80], desc[UR22][R196.64], P2 ;  /* 0x21d80000c4097fae */ /* 0x0003e800091a1016 */
[----:B------:R-:W2:Y:S04]  /*a100*/  LDL.64 R142, [R1+0xa0] ;  /* 0x0000a000018e7983 */ /* 0x000ea80000100a00 */
[----:B------:R-:W5:Y:S04]  /*a110*/  LDL.64 R140, [R1+0x80] ;  /* 0x00008000018c7983 */ /* 0x000f680000100a00 */
[----:B---3--:R1:W-:Y:S04]  /*a120*/  LDGSTS.E [R8+0x20200], desc[UR22][R198.64], P2 ;  /* 0x20200000c6087fae */ /* 0x0083e800091a1016 */
[----:B------:R1:W-:Y:S04]  /*a130*/  LDGSTS.E [R8+0x20600], desc[UR22][R6.64], P2 ;  /* 0x2060000006087fae */ /* 0x0003e800091a1016 */
[----:B------:R-:W3:Y:S04]  /*a140*/  LDL.LU.64 R198, [R1+0x250] ;  /* 0x0002500001c67983 */ /* 0x000ee80000300a00 */
[----:B------:R-:W2:Y:S04]  /*a150*/  LDL.LU.64 R6, [R1+0x248] ;  /* 0x0002480001067983 */ /* 0x000ea80000300a00 */
[----:B--2---:R1:W-:Y:S04]  /*a160*/  LDGSTS.E [R8+0x20a00], desc[UR22][R6.64], P2 ;  /* 0x20a0000006087fae */ /* 0x0043e800091a1016 */
[----:B---3--:R1:W-:Y:S04]  /*a170*/  LDGSTS.E [R8+0x20e00], desc[UR22][R198.64], P2 ;  /* 0x20e00000c6087fae */ /* 0x0083e800091a1016 */
[----:B------:R1:W-:Y:S04]  /*a180*/  LDGSTS.E [R8+0x21200], desc[UR22][R200.64], P2 ;  /* 0x21200000c8087fae */ /* 0x0003e800091a1016 */
[----:B------:R-:W4:Y:S04]  /*a190*/  LDL.LU.64 R6, [R1+0x240] ;  /* 0x0002400001067983 */ /* 0x000f280000300a00 */
[----:B------:R1:W-:Y:S04]  /*a1a0*/  LDGSTS.E [R8+0x21600], desc[UR22][R202.64], P2 ;  /* 0x21600000ca087fae */ /* 0x0003e800091a1016 */
[----:B------:R1:W-:Y:S04]  /*a1b0*/  LDGSTS.E [R8+0x21a00], desc[UR22][R204.64], P2 ;  /* 0x21a00000cc087fae */ /* 0x0003e800091a1016 */
[----:B------:R1:W-:Y:S04]  /*a1c0*/  LDGSTS.E [R8+0x21e00], desc[UR22][R184.64], P2 ;  /* 0x21e00000b8087fae */ /* 0x0003e800091a1016 */
[----:B----4-:R1:W-:Y:S04]  /*a1d0*/  LDGSTS.E [R7+0x20280], desc[UR22][R214.64], P2 ;  /* 0x20280000d6077fae */ /* 0x0103e800091a1016 */
[----:B------:R1:W-:Y:S04]  /*a1e0*/  LDGSTS.E [R7+0x20680], desc[UR22][R212.64], P2 ;  /* 0x20680000d4077fae */ /* 0x0003e800091a1016 */
[----:B------:R1:W-:Y:S04]  /*a1f0*/  LDGSTS.E [R7+0x20a80], desc[UR22][R210.64], P2 ;  /* 0x20a80000d2077fae */ /* 0x0003e800091a1016 */
[----:B------:R-:W2:Y:S04]  /*a200*/  LDL.LU.64 R214, [R1+0x238] ;  /* 0x0002380001d67983 */ /* 0x000ea80000300a00 */
[----:B------:R-:W3:Y:S04]  /*a210*/  LDL.LU.64 R212, [R1+0x230] ;  /* 0x0002300001d47983 */ /* 0x000ee80000300a00 */
[----:B------:R-:W4:Y:S04]  /*a220*/  LDL.LU.64 R210, [R1+0x228] ;  /* 0x0002280001d27983 */ /* 0x000f280000300a00 */
[----:B----4-:R1:W-:Y:S04]  /*a230*/  LDGSTS.E [R7+0x20e80], desc[UR22][R210.64], P2 ;  /* 0x20e80000d2077fae */ /* 0x0103e800091a1016 */
[----:B---3--:R1:W-:Y:S04]  /*a240*/  LDGSTS.E [R7+0x21280], desc[UR22][R212.64], P2 ;  /* 0x21280000d4077fae */ /* 0x0083e800091a1016 */
[----:B--2---:R1:W-:Y:S04]  /*a250*/  LDGSTS.E [R7+0x21680], desc[UR22][R214.64], P2 ;  /* 0x21680000d6077fae */ /* 0x0043e800091a1016 */
[----:B------:R1:W-:Y:S04]  /*a260*/  LDGSTS.E [R7+0x21a80], desc[UR22][R216.64], P2 ;  /* 0x21a80000d8077fae */ /* 0x0003e800091a1016 */
[----:B------:R1:W-:Y:S04]  /*a270*/  LDGSTS.E [R7+0x21e80], desc[UR22][R170.64], P2 ;  /* 0x21e80000aa077fae */ /* 0x0003e800091a1016 */
[----:B------:R1:W-:Y:S04]  /*a280*/  LDGSTS.E [R6+0x20300], desc[UR22][R228.64], P2 ;  /* 0x20300000e4067fae */ /* 0x0003e800091a1016 */
[----:B------:R1:W-:Y:S04]  /*a290*/  LDGSTS.E [R6+0x20700], desc[UR22][R226.64], P2 ;  /* 0x20700000e2067fae */ /* 0x0003e800091a1016 */
[----:B------:R1:W-:Y:S04]  /*a2a0*/  LDGSTS.E [R6+0x20b00], desc[UR22][R224.64], P2 ;  /* 0x20b00000e0067fae */ /* 0x0003e800091a1016 */
[----:B------:R-:W2:Y:S04]  /*a2b0*/  LDL.LU.64 R228, [R1+0x220] ;  /* 0x0002200001e47983 */ /* 0x000ea80000300a00 */
[----:B------:R-:W3:Y:S04]  /*a2c0*/  LDL.LU.64 R226, [R1+0x218] ;  /* 0x0002180001e27983 */ /* 0x000ee80000300a00 */
[----:B------:R-:W4:Y:S01]  /*a2d0*/  LDL.LU.64 R224, [R1+0x210] ;  /* 0x0002100001e07983 */ /* 0x000f220000300a00 */
[----:B------:R-:W-:-:S03]  /*a2e0*/  IMAD.U32 R19, RZ, RZ, UR4 ;  /* 0x00000004ff137e24 */ /* 0x000fc6000f8e00ff */
[----:B----4-:R1:W-:Y:S04]  /*a2f0*/  LDGSTS.E [R6+0x20f00], desc[UR22][R224.64], P2 ;  /* 0x20f00000e0067fae */ /* 0x0103e800091a1016 */
[----:B---3--:R1:W-:Y:S04]  /*a300*/  LDGSTS.E [R6+0x21300], desc[UR22][R226.64], P2 ;  /* 0x21300000e2067fae */ /* 0x0083e800091a1016 */
[----:B--2---:R1:W-:Y:S04]  /*a310*/  LDGSTS.E [R6+0x21700], desc[UR22][R228.64], P2 ;  /* 0x21700000e4067fae */ /* 0x0043e800091a1016 */
[----:B------:R1:W-:Y:S04]  /*a320*/  LDGSTS.E [R6+0x21b00], desc[UR22][R230.64], P2 ;  /* 0x21b00000e6067fae */ /* 0x0003e800091a1016 */
[----:B------:R1:W-:Y:S04]  /*a330*/  LDGSTS.E [R6+0x21f00], desc[UR22][R156.64], P2 ;  /* 0x21f000009c067fae */ /* 0x0003e800091a1016 */
[----:B------:R1:W-:Y:S04]  /*a340*/  LDGSTS.E [R5+0x20380], desc[UR22][R142.64], P2 ;  /* 0x203800008e057fae */ /* 0x0003e800091a1016 */
[----:B-----5:R1:W-:Y:S01]  /*a350*/  LDGSTS.E [R5+0x20780], desc[UR22][R140.64], P2 ;  /* 0x207800008c057fae */ /* 0x0203e200091a1016 */
[----:B------:R-:W-:Y:S01]  /*a360*/  USHF.R.S32.HI UR6, URZ, 0x1f, UR5 ;  /* 0x0000001fff067899 */ /* 0x000fe20008011405 */
[----:B------:R-:W-:Y:S01]  /*a370*/  IMAD.WIDE R208, R19, 0x4, R208 ;  /* 0x0000000413d07825 */ /* 0x000fe200078e02d0 */
[----:B------:R-:W-:Y:S01]  /*a380*/  USHF.L.U32 UR10, UR5, 0x2, URZ ;  /* 0x00000002050a7899 */ /* 0x000fe200080006ff */
[----:B------:R1:W-:Y:S04]  /*a390*/  LDGSTS.E [R5+0x20b80], desc[UR22][R250.64], P2 ;  /* 0x20b80000fa057fae */ /* 0x0003e800091a1016 */
[----:B------:R-:W2:Y:S04]  /*a3a0*/  LDL.LU.64 R142, [R1+0x208] ;  /* 0x00020800018e7983 */ /* 0x000ea80000300a00 */
[----:B------:R-:W3:Y:S01]  /*a3b0*/  LDL.LU.64 R140, [R1+0x200] ;  /* 0x00020000018c7983 */ /* 0x000ee20000300a00 */
[----:B------:R-:W-:Y:S01]  /*a3c0*/  VIADD R19, R233, 0xffffff00 ;  /* 0xffffff00e9137836 */ /* 0x000fe20000000000 */
[----:B------:R-:W-:Y:S01]  /*a3d0*/  USHF.L.U64.HI UR11, UR5, 0x2, UR6 ;  /* 0x00000002050b7899 */ /* 0x000fe20008010206 */
[----:B------:R-:W-:-:S03]  /*a3e0*/  IADD3 R218, P4, PT, R218, UR10, RZ ;  /* 0x0000000adada7c10 */ /* 0x000fc6000ff9e0ff */
[C---:B------:R-:W-:Y:S02]  /*a3f0*/  ISETP.GE.AND P6, PT, R2.reuse, R19, PT ;  /* 0x000000130200720c */ /* 0x040fe40003fc6270 */
[----:B------:R-:W-:Y:S02]  /*a400*/  IADD3.X R219, PT, PT, R219, UR11, RZ, P4, !PT ;  /* 0x0000000bdbdb7c10 */ /* 0x000fe4000a7fe4ff */
[----:B------:R-:W-:Y:S02]  /*a410*/  ISETP.GT.AND P4, PT, R237, 0x17f, PT ;  /* 0x0000017fed00780c */ /* 0x000fe40003f84270 */
[----:B------:R-:W-:Y:S02]  /*a420*/  SEL R20, RZ, 0x4, P6 ;  /* 0x00000004ff147807 */ /* 0x000fe40003000000 */
[----:B------:R-:W-:Y:S02]  /*a430*/  LOP3.LUT R222, R2, 0x2, RZ, 0xfc, !PT ;  /* 0x0000000202de7812 */ /* 0x000fe400078efcff */
[----:B------:R-:W-:-:S02]  /*a440*/  SEL R20, R20, RZ, P4 ;  /* 0x000000ff14147207 */ /* 0x000fc40002000000 */
[----:B------:R-:W-:Y:S02]  /*a450*/  ISETP.GE.AND P1, PT, R222, R19, PT ;  /* 0x00000013de00720c */ /* 0x000fe40003f26270 */
[----:B------:R-:W-:Y:S02]  /*a460*/  ISETP.NE.U32.AND P5, PT, R20, RZ, PT ;  /* 0x000000ff1400720c */ /* 0x000fe40003fa5070 */
[----:B------:R-:W-:Y:S02]  /*a470*/  SEL R20, RZ, 0x4, P1 ;  /* 0x00000004ff147807 */ /* 0x000fe40000800000 */
[----:B------:R-:W-:Y:S02]  /*a480*/  ISETP.NE.U32.AND P1, PT, RZ, UR12, PT ;  /* 0x0000000cff007c0c */ /* 0x000fe4000bf25070 */
[----:B------:R-:W-:-:S04]  /*a490*/  SEL R20, R20, RZ, P4 ;  /* 0x000000ff14147207 */ /* 0x000fc80002000000 */
[----:B------:R-:W-:Y:S01]  /*a4a0*/  ISETP.NE.U32.AND P3, PT, R20, RZ, PT ;  /* 0x000000ff1400720c */ /* 0x000fe20003f65070 */
[----:B---3--:R1:W-:Y:S04]  /*a4b0*/  LDGSTS.E [R5+0x20f80], desc[UR22][R140.64], P2 ;  /* 0x20f800008c057fae */ /* 0x0083e800091a1016 */
[----:B--2---:R1:W-:Y:S04]  /*a4c0*/  LDGSTS.E [R5+0x21380], desc[UR22][R142.64], P2 ;  /* 0x213800008e057fae */ /* 0x0043e800091a1016 */
[----:B------:R1:W-:Y:S04]  /*a4d0*/  LDGSTS.E [R5+0x21780], desc[UR22][R154.64], P2 ;  /* 0x217800009a057fae */ /* 0x0003e800091a1016 */
[----:B------:R1:W-:Y:S04]  /*a4e0*/  LDGSTS.E [R5+0x21b80], desc[UR22][R106.64], P2 ;  /* 0x21b800006a057fae */ /* 0x0003e800091a1016 */
[----:B------:R1:W-:Y:S04]  /*a4f0*/  LDGSTS.E [R5+0x21f80], desc[UR22][R208.64], P2 ;  /* 0x21f80000d0057fae */ /* 0x0003e800091a1016 */
[----:B------:R-:W0:Y:S01]  /*a500*/  LDGDEPBAR ;  /* 0x00000000000079af */ /* 0x000e220000000000 */
[----:B------:R-:W-:-:S04]  /*a510*/  IADD3 R220, P2, PT, R220, UR10, RZ ;  /* 0x0000000adcdc7c10 */ /* 0x000fc8000ff5e0ff */
[----:B------:R-:W-:Y:S02]  /*a520*/  IADD3.X R221, PT, PT, R221, UR11, RZ, P2, !PT ;  /* 0x0000000bdddd7c10 */ /* 0x000fe400097fe4ff */
[----:B------:R-:W-:Y:S01]  /*a530*/  ISETP.LT.OR P2, PT, R237, 0x80, P1 ;  /* 0x00000080ed00780c */ /* 0x000fe20000f41670 */
[----:B------:R-:W-:-:S04]  /*a540*/  DEPBAR.LE SB0, 0x2 ;  /* 0x000080800000791a */ /* 0x000fc80000000000 */
[----:B------:R-:W-:Y:S08]  /*a550*/  BAR.SYNC.DEFER_BLOCKING 0x0 ;  /* 0x0000000000007b1d */ /* 0x000ff00000010000 */
[----:B-1----:R-:W-:Y:S05]  /*a560*/  @P2 BRA `(.L_x_6) ;  /* 0x0000000400642947 */ /* 0x002fea0003800000 */
[----:B------:R-:W-:Y:S02]  /*a570*/  USHF.R.U32.HI UR68, URZ, 0x4, UR7 ;  /* 0x00000004ff447899 */ /* 0x000fe40008011607 */
[----:B------:R-:W-:Y:S02]  /*a580*/  UIADD3 UR15, UPT, UPT, UR7, 0x18000, URZ ;  /* 0x00018000070f7890 */ /* 0x000fe4000fffe0ff */
[----:B------:R-:W-:Y:S02]  /*a590*/  USGXT.U32 UR68, UR68, 0xe ;  /* 0x0000000e4444789a */ /* 0x000fe40008000000 */
[----:B------:R-:W-:Y:S02]  /*a5a0*/  USHF.R.U32.HI UR15, URZ, 0x4, UR15 ;  /* 0x00000004ff0f7899 */ /* 0x000fe4000801160f */
[----:B------:R-:W-:Y:S02]  /*a5b0*/  UIADD3 UR74, UP1, UPT, UR68, 0x2, URZ ;  /* 0x00000002444a7890 */ /* 0x000fe4000ff3e0ff */
[----:B------:R-:W-:Y:S01]  /*a5c0*/  USGXT.U32 UR72, UR15, 0xe ;  /* 0x0000000e0f48789a */ /* 0x000fe20008000000 */
[----:B------:R-:W-:Y:S01]  /*a5d0*/  UMOV UR12, URZ ;  /* 0x000000ff000c7c82 */ /* 0x000fe20008000000 */
[----:B------:R-:W-:Y:S01]  /*a5e0*/  UMOV UR13, URZ ;  /* 0x000000ff000d7c82 */ /* 0x000fe20008000000 */
[----:B------:R-:W-:-:S02]  /*a5f0*/  UIADD3.X UR75, UPT, UPT, UR12, 0x40004040, URZ, UP1, !UPT ;  /* 0x400040400c4b7890 */ /* 0x000fc40008ffe4ff */
[----:B------:R-:W-:Y:S02]  /*a600*/  UIADD3 UR26, UP1, UPT, UR72, 0x2, URZ ;  /* 0x00000002481a7890 */ /* 0x000fe4000ff3e0ff */
[----:B------:R-:W-:Y:S02]  /*a610*/  UIADD3.64 UR18, UPT, UPT, UR74, 0x2, URZ ;  /* 0x000000024a127897 */ /* 0x000fe4000fffe0ff */
[----:B------:R-:W-:Y:S02]  /*a620*/  UIADD3.X UR27, UPT, UPT, UR13, 0x40004040, URZ, UP1, !UPT ;  /* 0x400040400d1b7890 */ /* 0x000fe40008ffe4ff */
[----:B------:R-:W-:Y:S02]  /*a630*/  UIADD3.64 UR64, UPT, UPT, UR74, 0x4, URZ ;  /* 0x000000044a407897 */ /* 0x000fe4000fffe0ff */
[----:B------:R-:W-:Y:S02]  /*a640*/  UIADD3.64 UR24, UPT, UPT, UR26, 0x2, URZ ;  /* 0x000000021a187897 */ /* 0x000fe4000fffe0ff */
[----:B------:R-:W-:-:S02]  /*a650*/  UIADD3.64 UR66, UPT, UPT, UR26, 0x4, URZ ;  /* 0x000000041a427897 */ /* 0x000fc4000fffe0ff */
[----:B------:R-:W-:Y:S02]  /*a660*/  UIADD3.64 UR60, UPT, UPT, UR74, 0x1fe, URZ ;  /* 0x000001fe4a3c7897 */ /* 0x000fe4000fffe0ff */
[----:B------:R-:W-:Y:S01]  /*a670*/  UIADD3.64 UR58, UPT, UPT, UR26, 0x1fe, URZ ;  /* 0x000001fe1a3a7897 */ /* 0x000fe2000fffe0ff */
[----:B------:R-:W-:Y:S01]  /*a680*/  UMOV UR70, 0x0 ;  /* 0x0000000000467882 */ /* 0x000fe20000000000 */
[----:B------:R-:W-:Y:S01]  /*a690*/  UMOV UR71, 0x4100910 ;  /* 0x0410091000477882 */ /* 0x000fe20000000000 */
[----:B------:R-:W-:Y:S01]  /*a6a0*/  UIADD3.64 UR50, UPT, UPT, UR74, 0x200, URZ ;  /* 0x000002004a327897 */ /* 0x000fe2000fffe0ff */
[----:B------:R-:W-:Y:S01]  /*a6b0*/  UMOV UR69, 0x40004040 ;  /* 0x4000404000457882 */ /* 0x000fe20000000000 */
[----:B------:R-:W-:Y:S01]  /*a6c0*/  UMOV UR73, 0x40004040 ;  /* 0x4000404000497882 */ /* 0x000fe20000000000 */
[----:B------:R-:W-:Y:S01]  /*a6d0*/  UIADD3.64 UR46, UPT, UPT, UR26, 0x200, URZ ;  /* 0x000002001a2e7897 */ /* 0x000fe2000fffe0ff */
[----:B------:R1:W-:Y:S01]  /*a6e0*/  UTCHMMA gdesc[UR68], gdesc[UR72], tmem[UR8], tmem[UR70], idesc[UR71], !UPT ;  /* 0x00ff4648440075ea */ /* 0x0003e2000f800008 */
[----:B------:R-:W-:Y:S01]  /*a6f0*/  UMOV UR30, 0x0 ;  /* 0x00000000001e7882 */ /* 0x000fe20000000000 */
[----:B------:R-:W-:Y:S01]  /*a700*/  UMOV UR31, 0x4100910 ;  /* 0x04100910001f7882 */ /* 0x000fe20000000000 */
[----:B------:R-:W-:Y:S01]  /*a710*/  UMOV UR76, 0x0 ;  /* 0x00000000004c7882 */ /* 0x000fe20000000000 */
[----:B------:R-:W-:Y:S01]  /*a720*/  UMOV UR77, 0x4100910 ;  /* 0x04100910004d7882 */ /* 0x000fe20000000000 */
[----:B------:R-:W-:Y:S01]  /*a730*/  UMOV UR62, 0x0 ;  /* 0x00000000003e7882 */ /* 0x000fe20000000000 */
[----:B------:R-:W-:Y:S01]  /*a740*/  UMOV UR63, 0x4100910 ;  /* 0x04100910003f7882 */ /* 0x000fe20000000000 */
[----:B------:R-:W-:Y:S01]  /*a750*/  UTCHMMA gdesc[UR74], gdesc[UR26], tmem[UR8], tmem[UR30], idesc[UR31], UPT ;  /* 0x00ff1e1a4a0075ea */ /* 0x000fe2000b800008 */
[----:B------:R-:W-:Y:S01]  /*a760*/  UMOV UR54, 0x0 ;  /* 0x0000000000367882 */ /* 0x000fe20000000000 */
[----:B------:R-:W-:Y:S01]  /*a770*/  UMOV UR55, 0x4100910 ;  /* 0x0410091000377882 */ /* 0x000fe20000000000 */
[----:B------:R-:W-:Y:S01]  /*a780*/  UIADD3.64 UR36, UPT, UPT, UR74, 0x202, URZ ;  /* 0x000002024a247897 */ /* 0x000fe2000fffe0ff */
[----:B------:R-:W-:Y:S01]  /*a790*/  UTCHMMA gdesc[UR18], gdesc[UR24], tmem[UR8], tmem[UR76], idesc[UR77], UPT ;  /* 0x00ff4c18120075ea */ /* 0x000fe2000b800008 */
[----:B-1----:R-:W-:Y:S01]  /*a7a0*/  UIADD3.64 UR68, UPT, UPT, UR26, 0x202, URZ ;  /* 0x000002021a447897 */ /* 0x002fe2000fffe0ff */
[----:B------:R-:W-:Y:S01]  /*a7b0*/  UTCHMMA gdesc[UR64], gdesc[UR66], tmem[UR8], tmem[UR62], idesc[UR63], UPT ;  /* 0x00ff3e42400075ea */ /* 0x000fe2000b800008 */
[----:B------:R-:W-:Y:S01]  /*a7c0*/  UIADD3.64 UR56, UPT, UPT, UR74, 0x204, URZ ;  /* 0x000002044a387897 */ /* 0x000fe2000fffe0ff */
[----:B------:R1:W-:Y:S01]  /*a7d0*/  UTCHMMA gdesc[UR60], gdesc[UR58], tmem[UR8], tmem[UR54], idesc[UR55], UPT ;  /* 0x00ff363a3c0075ea */ /* 0x0003e2000b800008 */
[----:B------:R-:W-:-:S02]  /*a7e0*/  UIADD3.64 UR72, UPT, UPT, UR26, 0x204, URZ ;  /* 0x000002041a487897 */ /* 0x000fc4000fffe0ff */
[----:B------:R-:W-:Y:S02]  /*a7f0*/  UIADD3.64 UR52, UPT, UPT, UR74, 0x3fe, URZ ;  /* 0x000003fe4a347897 */ /* 0x000fe4000fffe0ff */
[----:B------:R-:W-:Y:S01]  /*a800*/  UIADD3.64 UR70, UPT, UPT, UR26, 0x3fe, URZ ;  /* 0x000003fe1a467897 */ /* 0x000fe2000fffe0ff */
[----:B------:R-:W-:Y:S01]  /*a810*/  UMOV UR42, 0x0 ;  /* 0x00000000002a7882 */ /* 0x000fe20000000000 */
[----:B------:R-:W-:Y:S01]  /*a820*/  UMOV UR43, 0x4100910 ;  /* 0x04100910002b7882 */ /* 0x000fe20000000000 */
[----:B------:R-:W-:Y:S01]  /*a830*/  UIADD3.64 UR48, UPT, UPT, UR74, 0x400, URZ ;  /* 0x000004004a307897 */ /* 0x000fe2000fffe0ff */
[----:B------:R2:W-:Y:S01]  /*a840*/  UTCHMMA gdesc[UR50], gdesc[UR46], tmem[UR8], tmem[UR42], idesc[UR43], UPT ;  /* 0x00ff2a2e320075ea */ /* 0x0005e2000b800008 */
[----:B-1----:R-:W-:Y:S02]  /*a850*/  UIADD3.64 UR54, UPT, UPT, UR26, 0x400, URZ ;  /* 0x000004001a367897 */ /* 0x002fe4000fffe0ff */
[----:B------:R-:W-:Y:S02]  /*a860*/  UIADD3.64 UR44, UPT, UPT, UR74, 0x402, URZ ;  /* 0x000004024a2c7897 */ /* 0x000fe4000fffe0ff */
[----:B------:R-:W-:-:S02]  /*a870*/  UIADD3.64 UR40, UPT, UPT, UR74, 0x404, URZ ;  /* 0x000004044a287897 */ /* 0x000fc4000fffe0ff */
[----:B------:R-:W-:Y:S02]  /*a880*/  UIADD3.64 UR34, UPT, UPT, UR74, 0x5fe, URZ ;  /* 0x000005fe4a227897 */ /* 0x000fe4000fffe0ff */
[----:B------:R-:W-:Y:S02]  /*a890*/  UIADD3.64 UR30, UPT, UPT, UR74, 0x600, URZ ;  /* 0x000006004a1e7897 */ /* 0x000fe4000fffe0ff */
[----:B------:R-:W-:Y:S02]  /*a8a0*/  UIADD3.64 UR24, UPT, UPT, UR74, 0x602, URZ ;  /* 0x000006024a187897 */ /* 0x000fe4000fffe0ff */
[----:B------:R-:W-:Y:S02]  /*a8b0*/  UIADD3.64 UR18, UPT, UPT, UR74, 0x604, URZ ;  /* 0x000006044a127897 */ /* 0x000fe4000fffe0ff */
[----:B------:R-:W-:Y:S02]  /*a8c0*/  UIADD3.64 UR76, UPT, UPT, UR26, 0x402, URZ ;  /* 0x000004021a4c7897 */ /* 0x000fe4000fffe0ff */
[----:B------:R-:W-:-:S02]  /*a8d0*/  UIADD3.64 UR74, UPT, UPT, UR26, 0x404, URZ ;  /* 0x000004041a4a7897 */ /* 0x000fc4000fffe0ff */
[----:B--2---:R-:W-:Y:S02]  /*a8e0*/  UIADD3.64 UR46, UPT, UPT, UR26, 0x5fe, URZ ;  /* 0x000005fe1a2e7897 */ /* 0x004fe4000fffe0ff */
[----:B------:R-:W-:Y:S01]  /*a8f0*/  UIADD3.64 UR42, UPT, UPT, UR26, 0x600, URZ ;  /* 0x000006001a2a7897 */ /* 0x000fe2000fffe0ff */
[----:B------:R-:W-:Y:S01]  /*a900*/  UMOV UR64, 0x0 ;  /* 0x0000000000407882 */ /* 0x000fe20000000000 */
[----:B------:R-:W-:Y:S01]  /*a910*/  UMOV UR65, 0x4100910 ;  /* 0x0410091000417882 */ /* 0x000fe20000000000 */
[----:B------:R-:W-:Y:S01]  /*a920*/  UMOV UR66, 0x0 ;  /* 0x0000000000427882 */ /* 0x000fe20000000000 */
[----:B------:R-:W-:Y:S01]  /*a930*/  UMOV UR67, 0x4100910 ;  /* 0x0410091000437882 */ /* 0x000fe20000000000 */
[----:B------:R-:W-:Y:S01]  /*a940*/  UIADD3.64 UR62, UPT, UPT, UR26, 0x602, URZ ;  /* 0x000006021a3e7897 */ /* 0x000fe2000fffe0ff */
[----:B------:R1:W-:Y:S01]  /*a950*/  UTCHMMA gdesc[UR36], gdesc[UR68], tmem[UR8], tmem[UR64], idesc[UR65], UPT ;  /* 0x00ff4044240075ea */ /* 0x0003e2000b800008 */
[----:B------:R-:W-:Y:S01]  /*a960*/  UIADD3.64 UR26, UPT, UPT, UR26, 0x604, URZ ;  /* 0x000006041a1a7897 */ /* 0x000fe2000fffe0ff */
[----:B------:R1:W-:Y:S01]  /*a970*/  UTCHMMA gdesc[UR56], gdesc[UR72], tmem[UR8], tmem[UR66], idesc[UR67], UPT ;  /* 0x00ff4248380075ea */ /* 0x0003e2000b800008 */
[----:B------:R-:W-:Y:S01]  /*a980*/  UMOV UR60, 0x0 ;  /* 0x00000000003c7882 */ /* 0x000fe20000000000 */
[----:B------:R-:W-:Y:S01]  /*a990*/  UMOV UR61, 0x4100910 ;  /* 0x04100910003d7882 */ /* 0x000fe20000000000 */
[----:B------:R-:W-:Y:S01]  /*a9a0*/  UMOV UR58, 0x0 ;  /* 0x00000000003a7882 */ /* 0x000fe20000000000 */
[----:B------:R-:W-:Y:S01]  /*a9b0*/  UMOV UR59, 0x4100910 ;  /* 0x04100910003b7882 */ /* 0x000fe20000000000 */
[----:B------:R1:W-:Y:S01]  /*a9c0*/  UTCHMMA gdesc[UR52], gdesc[UR70], tmem[UR8], tmem[UR60], idesc[UR61], UPT ;  /* 0x00ff3c46340075ea */ /* 0x0003e2000b800008 */
[----:B------:R1:W-:Y:S01]  /*a9d0*/  UTCHMMA gdesc[UR48], gdesc[UR54], tmem[UR8], tmem[UR58], idesc[UR59], UPT ;  /* 0x00ff3a36300075ea */ /* 0x0003e2000b800008 */
[----:B------:R-:W-:Y:S01]  /*a9e0*/  UMOV UR38, 0x0 ;  /* 0x0000000000267882 */ /* 0x000fe20000000000 */
[----:B------:R-:W-:Y:S01]  /*a9f0*/  UMOV UR39, 0x4100910 ;  /* 0x0410091000277882 */ /* 0x000fe20000000000 */
[----:B------:R1:W-:Y:S01]  /*aa00*/  UTCHMMA gdesc[UR44], gdesc[UR76], tmem[UR8], tmem[UR64], idesc[UR65], UPT ;  /* 0x00ff404c2c0075ea */ /* 0x0003e2000b800008 */
[----:B------:R-:W-:Y:S01]  /*aa10*/  UMOV UR32, 0x0 ;  /* 0x0000000000207882 */ /* 0x000fe20000000000 */
[----:B------:R-:W-:Y:S01]  /*aa20*/  UMOV UR33, 0x4100910 ;  /* 0x0410091000217882 */ /* 0x000fe20000000000 */
[----:B------:R1:W-:Y:S01]  /*aa30*/  UTCHMMA gdesc[UR40], gdesc[UR74], tmem[UR8], tmem[UR66], idesc[UR67], UPT ;  /* 0x00ff424a280075ea */ /* 0x0003e2000b800008 */
[----:B------:R-:W-:Y:S01]  /*aa40*/  UMOV UR28, 0x0 ;  /* 0x00000000001c7882 */ /* 0x000fe20000000000 */
[----:B------:R-:W-:Y:S01]  /*aa50*/  UMOV UR29, 0x4100910 ;  /* 0x04100910001d7882 */ /* 0x000fe20000000000 */
[----:B------:R-:W-:Y:S01]  /*aa60*/  UMOV UR15, URZ ;  /* 0x000000ff000f7c82 */ /* 0x000fe20008000000 */
[----:B------:R1:W-:Y:S01]  /*aa70*/  UTCHMMA gdesc[UR34], gdesc[UR46], tmem[UR8], tmem[UR38], idesc[UR39], UPT ;  /* 0x00ff262e220075ea */ /* 0x0003e2000b800008 */
[----:B------:R-:W-:Y:S01]  /*aa80*/  UMOV UR20, 0x0 ;  /* 0x0000000000147882 */ /* 0x000fe20000000000 */
[----:B------:R-:W-:Y:S01]  /*aa90*/  UMOV UR21, 0x4100910 ;  /* 0x0410091000157882 */ /* 0x000fe20000000000 */
[----:B------:R1:W-:Y:S01]  /*aaa0*/  UTCHMMA gdesc[UR30], gdesc[UR42], tmem[UR8], tmem[UR32], idesc[UR33], UPT ;  /* 0x00ff202a1e0075ea */ /* 0x0003e2000b800008 */
[----:B------:R-:W-:Y:S01]  /*aab0*/  UMOV UR12, UR14 ;  /* 0x0000000e000c7c82 */ /* 0x000fe20008000000 */
[----:B------:R1:W-:Y:S01]  /*aac0*/  UTCHMMA gdesc[UR24], gdesc[UR62], tmem[UR8], tmem[UR28], idesc[UR29], UPT ;  /* 0x00ff1c3e180075ea */ /* 0x0003e2000b800008 */
[----:B------:R1:W-:Y:S01]  /*aad0*/  UTCHMMA gdesc[UR18], gdesc[UR26], tmem[UR8], tmem[UR20], idesc[UR21], UPT ;  /* 0x00ff141a120075ea */ /* 0x0003e2000b800008 */
[----:B------:R1:W-:Y:S01]  /*aae0*/  UTCBAR [UR12], URZ ;  /* 0x000000ff0c0073e9 */ /* 0x0003e200080000ff */
[----:B------:R-:W-:Y:S01]  /*aaf0*/  NOP ;  /* 0x0000000000007918 */ /* 0x000fe20000000000 */
.L_x_6:
[----:B------:R-:W-:Y:S01]  /*ab00*/  BAR.SYNC.DEFER_BLOCKING 0x0 ;  /* 0x0000000000007b1d */ /* 0x000fe20000010000 */
[----:B------:R-:W-:Y:S01]  /*ab10*/  LOP3.LUT R222, R2, 0x20, RZ, 0xfc, !PT ;  /* 0x0000002002de7812 */ /* 0x000fe200078efcff */
[----:B------:R-:W-:Y:S01]  /*ab20*/  VIADD R236, R4, UR7 ;  /* 0x0000000704ec7c36 */ /* 0x000fe20008000000 */
[----:B------:R-:W-:Y:S02]  /*ab30*/  LOP3.LUT R20, R2, 0x22, RZ, 0xfc, !PT ;  /* 0x0000002202147812 */ /* 0x000fe400078efcff */
[----:B------:R-:W-:Y:S02]  /*ab40*/  ISETP.GE.AND P2, PT, R222, R19, PT ;  /* 0x00000013de00720c */ /* 0x000fe40003f46270 */
[----:B------:R-:W-:Y:S01]  /*ab50*/  LOP3.LUT R222, R2, 0x42, RZ, 0xfc, !PT ;  /* 0x0000004202de7812 */ /* 0x000fe200078efcff */
[----:B------:R-:W-:Y:S01]  /*ab60*/  @!PT LDS RZ, [RZ] ;  /* 0x00000000fffff984 */ /* 0x000fe20000000800 */
[----:B------:R-:W-:Y:S01]  /*ab70*/  @!PT LDS RZ, [RZ] ;  /* 0x00000000fffff984 */ /* 0x000fe20000000800 */
[----:B------:R-:W-:Y:S01]  /*ab80*/  @!PT LDS RZ, [RZ] ;  /* 0x00000000fffff984 */ /* 0x000fe20000000800 */
[----:B------:R2:W-:Y:S01]  /*ab90*/  LDGSTS.E [R236+0x10000], desc[UR22][R218.64], P5 ;  /* 0x10000000daec7fae */ /* 0x0005e2000a9a1016 */
[----:B------:R-:W-:-:S03]  /*aba0*/  IADD3 R30, P5, PT, R30, UR10, RZ ;  /* 0x0000000a1e1e7c10 */ /* 0x000fc6000ffbe0ff */
[----:B------:R-:W-:Y:S01]  /*abb0*/  LDGSTS.E [R236+0x10008], desc[UR22][R220.64], P3 ;  /* 0x10008000dcec7fae */ /* 0x000fe200099a1016 */
[----:B------:R-:W-:Y:S02]  /*abc0*/  IADD3.X R31, PT, PT, R31, UR11, RZ, P5, !PT ;  /* 0x0000000b1f1f7c10 */ /* 0x000fe4000affe4ff */
[----:B------:R-:W-:Y:S02]  /*abd0*/  ISETP.GE.AND P3, PT, R20, R19, PT ;  /* 0x000000131400720c */ /* 0x000fe40003f66270 */
[----:B------:R-:W-:Y:S02]  /*abe0*/  IADD3 R32, P5, PT, R32, UR10, RZ ;  /* 0x0000000a20207c10 */ /* 0x000fe4000ffbe0ff */
[----:B------:R-:W-:Y:S02]  /*abf0*/  SEL R20, RZ, 0x4, P3 ;  /* 0x00000004ff147807 */ /* 0x000fe40001800000 */
[----:B--2---:R-:W-:Y:S02]  /*ac00*/  SEL R218, RZ, 0x4, P2 ;  /* 0x00000004ffda7807 */ /* 0x004fe40001000000 */
[----:B------:R-:W-:-:S02]  /*ac10*/  LOP3.LUT R219, R2, 0x40, RZ, 0xfc, !PT ;  /* 0x0000004002db7812 */ /* 0x000fc400078efcff */
[----:B------:R-:W-:Y:S02]  /*ac20*/  SEL R218, R218, RZ, P4 ;  /* 0x000000ffdada7207 */ /* 0x000fe40002000000 */
[----:B------:R-:W-:Y:S02]  /*ac30*/  SEL R20, R20, RZ, P4 ;  /* 0x000000ff14147207 */ /* 0x000fe40002000000 */
[----:B------:R-:W-:Y:S02]  /*ac40*/  ISETP.NE.U32.AND P2, PT, R218, RZ, PT ;  /* 0x000000ffda00720c */ /* 0x000fe40003f45070 */
[----:B------:R-:W-:Y:S02]  /*ac50*/  ISETP.NE.U32.AND P3, PT, R20, RZ, PT ;  /* 0x000000ff1400720c */ /* 0x000fe40003f65070 */
[----:B------:R-:W-:-:S09]  /*ac60*/  IADD3.X R33, PT, PT, R33, UR11, RZ, P5, !PT ;  /* 0x0000000b21217c10 */ /* 0x000fd2000affe4ff */
[----:B------:R2:W-:Y:S01]  /*ac70*/  LDGSTS.E [R236+0x12000], desc[UR22][R30.64], P2 ;  /* 0x120000001eec7fae */ /* 0x0005e200091a1016 */
[-C--:B------:R-:W-:Y:S02]  /*ac80*/  ISETP.GE.AND P2, PT, R219, R19.reuse, PT ;  /* 0x00000013db00720c */ /* 0x080fe40003f46270 */
[----:B------:R-:W-:Y:S01]  /*ac90*/  LOP3.LUT R219, R2, 0x60, RZ, 0xfc, !PT ;  /* 0x0000006002db7812 */ /* 0x000fe200078efcff */
[----:B------:R3:W-:Y:S01]  /*aca0*/  LDGSTS.E [R236+0x12008], desc[UR22][R32.64], P3 ;  /* 0x1200800020ec7fae */ /* 0x0007e200099a1016 */
[----:B------:R-:W-:Y:S02]  /*acb0*/  ISETP.GE.AND P3, PT, R222, R19, PT ;  /* 0x00000013de00720c */ /* 0x000fe40003f66270 */
[----:B------:R-:W-:Y:S02]  /*acc0*/  LOP3.LUT R222, R2, 0x62, RZ, 0xfc, !PT ;  /* 0x0000006202de7812 */ /* 0x000fe400078efcff */
[----:B------:R-:W-:Y:S02]  /*acd0*/  SEL R20, RZ, 0x4, P3 ;  /* 0x00000004ff147807 */ /* 0x000fe40001800000 */
[----:B--2---:R-:W-:-:S02]  /*ace0*/  SEL R30, RZ, 0x4, P2 ;  /* 0x00000004ff1e7807 */ /* 0x004fc40001000000 */
[----:B------:R-:W-:Y:S02]  /*acf0*/  SEL R20, R20, RZ, P4 ;  /* 0x000000ff14147207 */ /* 0x000fe40002000000 */
[----:B------:R-:W-:Y:S02]  /*ad00*/  SEL R30, R30, RZ, P4 ;  /* 0x000000ff1e1e7207 */ /* 0x000fe40002000000 */
[----:B------:R-:W-:Y:S02]  /*ad10*/  ISETP.NE.U32.AND P3, PT, R20, RZ, PT ;  /* 0x000000ff1400720c */ /* 0x000fe40003f65070 */
[----:B------:R-:W-:Y:S02]  /*ad20*/  ISETP.NE.U32.AND P2, PT, R30, RZ, PT ;  /* 0x000000ff1e00720c */ /* 0x000fe40003f45070 */
[----:B------:R-:W-:-:S04]  /*ad30*/  IADD3 R30, P5, PT, R62, UR10, RZ ;  /* 0x0000000a3e1e7c10 */ /* 0x000fc8000ffbe0ff */
[----:B------:R-:W-:Y:S02]  /*ad40*/  IADD3.X R31, PT, PT, R63, UR11, RZ, P5, !PT ;  /* 0x0000000b3f1f7c10 */ /* 0x000fe4000affe4ff */
[----:B------:R-:W2:Y:S01]  /*ad50*/  LDL.LU.64 R62, [R1+0x58] ;  /* 0x00005800013e7983 */ /* 0x000ea20000300a00 */
[----:B---3--:R-:W-:-:S04]  /*ad60*/  IADD3 R32, P5, PT, R64, UR10, RZ ;  /* 0x0000000a40207c10 */ /* 0x008fc8000ffbe0ff */
[----:B------:R3:W-:Y:S01]  /*ad70*/  LDGSTS.E [R236+0x14000], desc[UR22][R30.64], P2 ;  /* 0x140000001eec7fae */ /* 0x0007e200091a1016 */
[----:B------:R-:W-:Y:S02]  /*ad80*/  ISETP.GE.AND P2, PT, R219, R19, PT ;  /* 0x00000013db00720c */ /* 0x000fe40003f46270 */
[----:B------:R-:W-:Y:S01]  /*ad90*/  IADD3.X R33, PT, PT, R65, UR11, RZ, P5, !PT ;  /* 0x0000000b41217c10 */ /* 0x000fe2000affe4ff */
[----:B------:R-:W4:Y:S04]  /*ada0*/  LDL.LU.64 R218, [R1+0x38] ;  /* 0x0000380001da7983 */ /* 0x000f280000300a00 */
[----:B------:R-:W5:Y:S01]  /*adb0*/  LDL.LU.64 R220, [R1+0x50] ;  /* 0x0000500001dc7983 */ /* 0x000f620000300a00 */
[----:B---3--:R-:W-:-:S03]  /*adc0*/  SEL R30, RZ, 0x4, P2 ;  /* 0x00000004ff1e7807 */ /* 0x008fc60001000000 */
[----:B------:R3:W-:Y:S01]  /*add0*/  LDGSTS.E [R236+0x14008], desc[UR22][R32.64], P3 ;  /* 0x1400800020ec7fae */ /* 0x0007e200099a1016 */
[----:B------:R-:W-:Y:S02]  /*ade0*/  ISETP.GE.AND P3, PT, R222, R19, PT ;  /* 0x00000013de00720c */ /* 0x000fe40003f66270 */
[----:B------:R-:W-:Y:S02]  /*adf0*/  SEL R30, R30, RZ, P4 ;  /* 0x000000ff1e1e7207 */ /* 0x000fe40002000000 */
[----:B------:R-:W-:Y:S02]  /*ae00*/  SEL R20, RZ, 0x4, P3 ;  /* 0x00000004ff147807 */ /* 0x000fe40001800000 */
[----:B------:R-:W-:Y:S02]  /*ae10*/  ISETP.NE.U32.AND P2, PT, R30, RZ, PT ;  /* 0x000000ff1e00720c */ /* 0x000fe40003f45070 */
[----:B------:R-:W-:Y:S02]  /*ae20*/  IADD3 R30, P5, PT, R94, UR10, RZ ;  /* 0x0000000a5e1e7c10 */ /* 0x000fe4000ffbe0ff */
[----:B------:R-:W-:-:S02]  /*ae30*/  LOP3.LUT R222, R2, 0x4, RZ, 0xfc, !PT ;  /* 0x0000000402de7812 */ /* 0x000fc400078efcff */
[----:B------:R-:W-:Y:S02]  /*ae40*/  IADD3.X R31, PT, PT, R95, UR11, RZ, P5, !PT ;  /* 0x0000000b5f1f7c10 */ /* 0x000fe4000affe4ff */
[----:B------:R-:W-:Y:S02]  /*ae50*/  SEL R20, R20, RZ, P4 ;  /* 0x000000ff14147207 */ /* 0x000fe40002000000 */
[----:B---3--:R-:W-:Y:S02]  /*ae60*/  IADD3 R32, P5, PT, R96, UR10, RZ ;  /* 0x0000000a60207c10 */ /* 0x008fe4000ffbe0ff */
[----:B------:R-:W-:Y:S01]  /*ae70*/  ISETP.NE.U32.AND P3, PT, R20, RZ, PT ;  /* 0x000000ff1400720c */ /* 0x000fe20003f65070 */
[----:B------:R3:W-:Y:S01]  /*ae80*/  LDGSTS.E [R236+0x16000], desc[UR22][R30.64], P2 ;  /* 0x160000001eec7fae */ /* 0x0007e200091a1016 */
[----:B------:R-:W-:Y:S02]  /*ae90*/  ISETP.GE.AND P2, PT, R222, R19, PT ;  /* 0x00000013de00720c */ /* 0x000fe40003f46270 */
[----:B------:R-:W-:-:S02]  /*aea0*/  IADD3.X R33, PT, PT, R97, UR11, RZ, P5, !PT ;  /* 0x0000000b61217c10 */ /* 0x000fc4000affe4ff */
[----:B------:R-:W-:Y:S02]  /*aeb0*/  SEL R20, RZ, 0x4, P2 ;  /* 0x00000004ff147807 */ /* 0x000fe40001000000 */
[----:B------:R-:W-:Y:S02]  /*aec0*/  LOP3.LUT R222, R2, 0x24, RZ, 0xfc, !PT ;  /* 0x0000002402de7812 */ /* 0x000fe400078efcff */
[----:B------:R-:W-:-:S03]  /*aed0*/  SEL R20, R20, RZ, P4 ;  /* 0x000000ff14147207 */ /* 0x000fc60002000000 */
[----:B------:R1:W-:Y:S01]  /*aee0*/  LDGSTS.E [R236+0x16008], desc[UR22][R32.64], P3 ;  /* 0x1600800020ec7fae */ /* 0x0003e200099a1016 */
[----:B------:R-:W-:Y:S02]  /*aef0*/  ISETP.NE.U32.AND P2, PT, R20, RZ, PT ;  /* 0x000000ff1400720c */ /* 0x000fe40003f45070 */
[----:B---3--:R-:W-:-:S04]  /*af00*/  IADD3 R30, P3, PT, R120, UR10, RZ ;  /* 0x0000000a781e7c10 */ /* 0x008fc8000ff7e0ff */
[----:B------:R-:W-:Y:S02]  /*af10*/  IADD3.X R31, PT, PT, R121, UR11, RZ, P3, !PT ;  /* 0x0000000b791f7c10 */ /* 0x000fe40009ffe4ff */
[----:B------:R-:W-:Y:S02]  /*af20*/  ISETP.GE.AND P3, PT, R222, R19, PT ;  /* 0x00000013de00720c */ /* 0x000fe40003f66270 */
[----:B-1----:R-:W-:-:S03]  /*af30*/  LOP3.LUT R236, R2, 0x6, RZ, 0xfc, !PT ;  /* 0x0000000602ec7812 */ /* 0x002fc600078efcff */
[----:B------:R1:W-:Y:S01]  /*af40*/  LDGSTS.E [R18+0x10000], desc[UR22][R30.64], P2 ;  /* 0x100000001e127fae */ /* 0x0003e200091a1016 */
[----:B------:R-:W-:Y:S02]  /*af50*/  ISETP.GE.AND P2, PT, R236, R19, PT ;  /* 0x00000013ec00720c */ /* 0x000fe40003f46270 */
[----:B------:R-:W-:Y:S02]  /*af60*/  SEL R20, RZ, 0x4, P3 ;  /* 0x00000004ff147807 */ /* 0x000fe40001800000 */
[----:B-1----:R-:W-:Y:S02]  /*af70*/  SEL R30, RZ, 0x4, P2 ;  /* 0x00000004ff1e7807 */ /* 0x002fe40001000000 */
[----:B------:R-:W-:Y:S02]  /*af80*/  SEL R20, R20, RZ, P4 ;  /* 0x000000ff14147207 */ /* 0x000fe40002000000 */
[----:B------:R-:W-:Y:S02]  /*af90*/  SEL R30, R30, RZ, P4 ;  /* 0x000000ff1e1e7207 */ /* 0x000fe40002000000 */
[----:B------:R-:W-:-:S02]  /*afa0*/  ISETP.NE.U32.AND P3, PT, R20, RZ, PT ;  /* 0x000000ff1400720c */ /* 0x000fc40003f65070 */
[----:B------:R-:W-:Y:S02]  /*afb0*/  ISETP.NE.U32.AND P2, PT, R30, RZ, PT ;  /* 0x000000ff1e00720c */ /* 0x000fe40003f45070 */
[----:B------:R-:W-:-:S04]  /*afc0*/  IADD3 R30, P5, PT, R122, UR10, RZ ;  /* 0x0000000a7a1e7c10 */ /* 0x000fc8000ffbe0ff */
[----:B------:R-:W-:Y:S02]  /*afd0*/  IADD3.X R31, PT, PT, R123, UR11, RZ, P5, !PT ;  /* 0x0000000b7b1f7c10 */ /* 0x000fe4000affe4ff */
[----:B------:R-:W-:Y:S02]  /*afe0*/  IADD3 R32, P5, PT, R34, UR10, RZ ;  /* 0x0000000a22207c10 */ /* 0x000fe4000ffbe0ff */
[C---:B------:R-:W-:Y:S02]  /*aff0*/  LOP3.LUT R236, R2.reuse, 0x26, RZ, 0xfc, !PT ;  /* 0x0000002602ec7812 */ /* 0x040fe400078efcff */
[----:B------:R-:W-:Y:S01]  /*b000*/  IADD3.X R33, PT, PT, R35, UR11, RZ, P5, !PT ;  /* 0x0000000b23217c10 */ /* 0x000fe2000affe4ff */
[----:B------:R1:W-:Y:S01]  /*b010*/  LDGSTS.E [R18+0x10008], desc[UR22][R30.64], P2 ;  /* 0x100080001e127fae */ /* 0x0003e200091a1016 */
[----:B------:R-:W-:Y:S02]  /*b020*/  LOP3.LUT R222, R2, 0x44, RZ, 0xfc, !PT ;  /* 0x0000004402de7812 */ /* 0x000fe400078efcff */
[-C--:B------:R-:W-:Y:S01]  /*b030*/  ISETP.GE.AND P2, PT, R236, R19.reuse, PT ;  /* 0x00000013ec00720c */ /* 0x080fe20003f46270 */
[----:B------:R3:W-:Y:S01]  /*b040*/  LDGSTS.E [R18+0x12000], desc[UR22][R32.64], P3 ;  /* 0x1200000020127fae */ /* 0x0007e200099a1016 */
[----:B------:R-:W-:-:S04]  /*b050*/  ISETP.GE.AND P3, PT, R222, R19, PT ;  /* 0x00000013de00720c */ /* 0x000fc80003f66270 */
[----:B------:R-:W-:Y:S02]  /*b060*/  SEL R20, RZ, 0x4, P3 ;  /* 0x00000004ff147807 */ /* 0x000fe40001800000 */
[----:B-1----:R-:W-:Y:S02]  /*b070*/  SEL R30, RZ, 0x4, P2 ;  /* 0x00000004ff1e7807 */ /* 0x002fe40001000000 */
[----:B------:R-:W-:Y:S02]  /*b080*/  SEL R20, R20, RZ, P4 ;  /* 0x000000ff14147207 */ /* 0x000fe40002000000 */
[----:B------:R-:W-:Y:S02]  /*b090*/  SEL R30, R30, RZ, P4 ;  /* 0x000000ff1e1e7207 */ /* 0x000fe40002000000 */
[----:B------:R-:W-:Y:S02]  /*b0a0*/  ISETP.NE.U32.AND P3, PT, R20, RZ, PT ;  /* 0x000000ff1400720c */ /* 0x000fe40003f65070 */
[----:B------:R-:W-:-:S02]  /*b0b0*/  ISETP.NE.U32.AND P2, PT, R30, RZ, PT ;  /* 0x000000ff1e00720c */ /* 0x000fc40003f45070 */
[----:B------:R-:W-:-:S04]  /*b0c0*/  IADD3 R30, P5, PT, R36, UR10, RZ ;  /* 0x0000000a241e7c10 */ /* 0x000fc8000ffbe0ff */
[----:B------:R-:W-:Y:S02]  /*b0d0*/  IADD3.X R31, PT, PT, R37, UR11, RZ, P5, !PT ;  /* 0x0000000b251f7c10 */ /* 0x000fe4000affe4ff */
[----:B---3--:R-:W-:Y:S01]  /*b0e0*/  IADD3 R32, P5, PT, R66, UR10, RZ ;  /* 0x0000000a42207c10 */ /* 0x008fe2000ffbe0ff */
[----:B------:R-:W-:Y:S02]  /*b0f0*/  USHF.R.S32.HI UR15, URZ, 0x1f, UR4 ;  /* 0x0000001fff0f7899 */ /* 0x000fe40008011404 */
[----:B------:R-:W-:Y:S01]  /*b100*/  USHF.L.U32 UR12, UR4, 0x2, URZ ;  /* 0x00000002040c7899 */ /* 0x000fe200080006ff */
[----:B------:R-:W-:Y:S01]  /*b110*/  IADD3.X R33, PT, PT, R67, UR11, RZ, P5, !PT ;  /* 0x0000000b43217c10 */ /* 0x000fe2000affe4ff */
[----:B------:R2:W-:Y:S01]  /*b120*/  LDGSTS.E [R18+0x12008], desc[UR22][R30.64], P2 ;  /* 0x120080001e127fae */ /* 0x0005e200091a1016 */
[----:B------:R-:W-:-:S03]  /*b130*/  USHF.L.U64.HI UR13, UR4, 0x2, UR15 ;  /* 0x00000002040d7899 */ /* 0x000fc6000801020f */
[----:B------:R4:W-:Y:S01]  /*b140*/  LDGSTS.E [R18+0x14000], desc[UR22][R32.64], P3 ;  /* 0x1400000020127fae */ /* 0x0009e200099a1016 */
[----:B------:R-:W-:-:S04]  /*b150*/  IADD3 R34, P5, PT, R248, UR12, RZ ;  /* 0x0000000cf8227c10 */ /* 0x000fc8000ffbe0ff */
[----:B------:R-:W-:Y:S02]  /*b160*/  IADD3.X R35, PT, PT, R249, UR13, RZ, P5, !PT ;  /* 0x0000000df9237c10 */ /* 0x000fe4000affe4ff */
[----:B------:R-:W3:Y:S01]  /*b170*/  LDL.LU.64 R248, [R1+0x28] ;  /* 0x0000280001f87983 */ /* 0x000ee20000300a00 */
[----:B--2---:R-:W-:-:S04]  /*b180*/  IADD3 R30, P3, PT, R62, UR12, RZ ;  /* 0x0000000c3e1e7c10 */ /* 0x004fc8000ff7e0ff */
[----:B------:R-:W-:Y:S02]  /*b190*/  IADD3.X R31, PT, PT, R63, UR13, RZ, P3, !PT ;  /* 0x0000000d3f1f7c10 */ /* 0x000fe40009ffe4ff */
[----:B----4-:R-:W-:Y:S02]  /*b1a0*/  IADD3 R32, P3, PT, R218, UR12, RZ ;  /* 0x0000000cda207c10 */ /* 0x010fe4000ff7e0ff */
[----:B------:R-:W-:Y:S02]  /*b1b0*/  IADD3 R62, P5, PT, R146, UR12, RZ ;  /* 0x0000000c923e7c10 */ /* 0x000fe4000ffbe0ff */
[----:B------:R-:W-:Y:S02]  /*b1c0*/  IADD3.X R33, PT, PT, R219, UR13, RZ, P3, !PT ;  /* 0x0000000ddb217c10 */ /* 0x000fe40009ffe4ff */
[----:B------:R-:W-:Y:S02]  /*b1d0*/  IADD3 R36, P3, PT, R144, UR12, RZ ;  /* 0x0000000c90247c10 */ /* 0x000fe4000ff7e0ff */
[----:B------:R-:W-:-:S02]  /*b1e0*/  IADD3.X R63, PT, PT, R147, UR13, RZ, P5, !PT ;  /* 0x0000000d933f7c10 */ /* 0x000fc4000affe4ff */
[----:B------:R-:W-:Y:S02]  /*b1f0*/  IADD3.X R37, PT, PT, R145, UR13, RZ, P3, !PT ;  /* 0x0000000d91257c10 */ /* 0x000fe40009ffe4ff */
[----:B------:R-:W2:Y:S01]  /*b200*/  LDL.LU.64 R144, [R1+0x30] ;  /* 0x0000300001907983 */ /* 0x000ea20000300a00 */
[----:B------:R-:W-:Y:S02]  /*b210*/  IADD3 R66, P5, PT, R150, UR12, RZ ;  /* 0x0000000c96427c10 */ /* 0x000fe4000ffbe0ff */
[----:B------:R-:W-:Y:S01]  /*b220*/  IADD3 R64, P3, PT, R148, UR12, RZ ;  /* 0x0000000c94407c10 */ /* 0x000fe2000ff7e0ff */
[----:B------:R-:W4:Y:S01]  /*b230*/  LDL.LU.64 R218, [R1+0x40] ;  /* 0x0000400001da7983 */ /* 0x000f220000300a00 */
[----:B------:R-:W-:Y:S02]  /*b240*/  IADD3.X R67, PT, PT, R151, UR13, RZ, P5, !PT ;  /* 0x0000000d97437c10 */ /* 0x000fe4000affe4ff */
[----:B------:R-:W-:Y:S02]  /*b250*/  IADD3 R94, P5, PT, R152, UR12, RZ ;  /* 0x0000000c985e7c10 */ /* 0x000fe4000ffbe0ff */
[----:B------:R-:W-:-:S02]  /*b260*/  IADD3.X R65, PT, PT, R149, UR13, RZ, P3, !PT ;  /* 0x0000000d95417c10 */ /* 0x000fc40009ffe4ff */
[----:B-----5:R-:W-:Y:S02]  /*b270*/  IADD3 R96, P3, PT, R220, UR12, RZ ;  /* 0x0000000cdc607c10 */ /* 0x020fe4000ff7e0ff */
[----:B------:R-:W-:Y:S02]  /*b280*/  IADD3.X R95, PT, PT, R153, UR13, RZ, P5, !PT ;  /* 0x0000000d995f7c10 */ /* 0x000fe4000affe4ff */
[----:B------:R-:W-:Y:S02]  /*b290*/  IADD3 R122, P5, PT, R246, UR12, RZ ;  /* 0x0000000cf67a7c10 */ /* 0x000fe4000ffbe0ff */
[----:B------:R-:W-:Y:S02]  /*b2a0*/  IADD3.X R97, PT, PT, R221, UR13, RZ, P3, !PT ;  /* 0x0000000ddd617c10 */ /* 0x000fe40009ffe4ff */
[----:B------:R-:W5:Y:S01]  /*b2b0*/  LDL.LU.64 R220, [R1+0x20] ;  /* 0x0000200001dc7983 */ /* 0x000f620000300a00 */
[----:B------:R-:W-:-:S03]  /*b2c0*/  IADD3.X R123, PT, PT, R247, UR13, RZ, P5, !PT ;  /* 0x0000000df77b7c10 */ /* 0x000fc6000affe4ff */
[----:B------:R-:W3:Y:S01]  /*b2d0*/  LDL.LU.64 R246, [R1+0x48] ;  /* 0x0000480001f67983 */ /* 0x000ee20000300a00 */
[----:B------:R-:W-:-:S04]  /*b2e0*/  IADD3 R146, P5, PT, R160, UR12, RZ ;  /* 0x0000000ca0927c10 */ /* 0x000fc8000ffbe0ff */
[----:B------:R-:W-:Y:S02]  /*b2f0*/  IADD3.X R147, PT, PT, R161, UR13, RZ, P5, !PT ;  /* 0x0000000da1937c10 */ /* 0x000fe4000affe4ff */
[----:B------:R-:W-:-:S04]  /*b300*/  IADD3 R150, P5, PT, R164, UR12, RZ ;  /* 0x0000000ca4967c10 */ /* 0x000fc8000ffbe0ff */
[----:B------:R-:W-:Y:S02]  /*b310*/  IADD3.X R151, PT, PT, R165, UR13, RZ, P5, !PT ;  /* 0x0000000da5977c10 */ /* 0x000fe4000affe4ff */
[----:B------:R-:W-:-:S04]  /*b320*/  IADD3 R152, P5, PT, R166, UR12, RZ ;  /* 0x0000000ca6987c10 */ /* 0x000fc8000ffbe0ff */
[----:B------:R-:W-:Y:S02]  /*b330*/  IADD3.X R153, PT, PT, R167, UR13, RZ, P5, !PT ;  /* 0x0000000da7997c10 */ /* 0x000fe4000affe4ff */
[----:B------:R-:W-:-:S04]  /*b340*/  LOP3.LUT R222, R2, 0x46, RZ, 0xfc, !PT ;  /* 0x0000004602de7812 */ /* 0x000fc800078efcff */
[----:B------:R-:W-:-:S04]  /*b350*/  ISETP.GE.AND P2, PT, R222, R19, PT ;  /* 0x00000013de00720c */ /* 0x000fc80003f46270 */
[----:B------:R-:W-:-:S04]  /*b360*/  SEL R20, RZ, 0x4, P2 ;  /* 0x00000004ff147807 */ /* 0x000fc80001000000 */
[----:B------:R-:W-:-:S04]  /*b370*/  SEL R20, R20, RZ, P4 ;  /* 0x000000ff14147207 */ /* 0x000fc80002000000 */
[----:B------:R-:W-:Y:S02]  /*b380*/  ISETP.NE.U32.AND P2, PT, R20, RZ, PT ;  /* 0x000000ff1400720c */ /* 0x000fe40003f45070 */
[----:B------:R-:W-:Y:S02]  /*b390*/  LOP3.LUT R222, R2, 0x64, RZ, 0xfc, !PT ;  /* 0x0000006402de7812 */ /* 0x000fe400078efcff */
[----:B--2---:R-:W-:-:S04]  /*b3a0*/  IADD3 R120, P3, PT, R144, UR12, RZ ;  /* 0x0000000c90787c10 */ /* 0x004fc8000ff7e0ff */
[----:B------:R-:W-:Y:S02]  /*b3b0*/  IADD3.X R121, PT, PT, R145, UR13, RZ, P3, !PT ;  /* 0x0000000d91797c10 */ /* 0x000fe40009ffe4ff */
[----:B------:R-:W-:-:S04]  /*b3c0*/  IADD3 R144, P3, PT, R158, UR12, RZ ;  /* 0x0000000c9e907c10 */ /* 0x000fc8000ff7e0ff */
[----:B------:R-:W-:Y:S02]  /*b3d0*/  IADD3.X R145, PT, PT, R159, UR13, RZ, P3, !PT ;  /* 0x0000000d9f917c10 */ /* 0x000fe40009ffe4ff */
[----:B------:R-:W-:-:S04]  /*b3e0*/  IADD3 R148, P3, PT, R162, UR12, RZ ;  /* 0x0000000ca2947c10 */ /* 0x000fc8000ff7e0ff */
[----:B------:R-:W-:Y:S02]  /*b3f0*/  IADD3.X R149, PT, PT, R163, UR13, RZ, P3, !PT ;  /* 0x0000000da3957c10 */ /* 0x000fe40009ffe4ff */
[----:B---3--:R-:W-:-:S04]  /*b400*/  IADD3 R158, P3, PT, R246, UR12, RZ ;  /* 0x0000000cf69e7c10 */ /* 0x008fc8000ff7e0ff */
[----:B------:R-:W-:Y:S02]  /*b410*/  IADD3.X R159, PT, PT, R247, UR13, RZ, P3, !PT ;  /* 0x0000000df79f7c10 */ /* 0x000fe40009ffe4ff */
[----:B------:R-:W-:Y:S01]  /*b420*/  IADD3 R160, P3, PT, R248, UR12, RZ ;  /* 0x0000000cf8a07c10 */ /* 0x000fe2000ff7e0ff */
[----:B------:R-:W2:Y:S01]  /*b430*/  LDL.LU.64 R246, [R1+0xb0] ;  /* 0x0000b00001f67983 */ /* 0x000ea20000300a00 */
[----:B------:R-:W-:Y:S02]  /*b440*/  IADD3 R162, P5, PT, R240, UR12, RZ ;  /* 0x0000000cf0a27c10 */ /* 0x000fe4000ffbe0ff */
[----:B------:R-:W-:Y:S02]  /*b450*/  IADD3.X R161, PT, PT, R249, UR13, RZ, P3, !PT ;  /* 0x0000000df9a17c10 */ /* 0x000fe40009ffe4ff */
[----:B------:R-:W-:Y:S01]  /*b460*/  IADD3 R164, P3, PT, R172, UR12, RZ ;  /* 0x0000000caca47c10 */ /* 0x000fe2000ff7e0ff */
[----:B------:R-:W3:Y:S01]  /*b470*/  LDL.LU.64 R248, [R1+0x98] ;  /* 0x0000980001f87983 */ /* 0x000ee20000300a00 */
[----:B------:R-:W-:-:S02]  /*b480*/  IADD3.X R163, PT, PT, R241, UR13, RZ, P5, !PT ;  /* 0x0000000df1a37c10 */ /* 0x000fc4000affe4ff */
[----:B------:R-:W-:Y:S02]  /*b490*/  IADD3 R166, P5, PT, R174, UR12, RZ ;  /* 0x0000000caea67c10 */ /* 0x000fe4000ffbe0ff */
[----:B------:R-:W-:Y:S02]  /*b4a0*/  IADD3.X R165, PT, PT, R173, UR13, RZ, P3, !PT ;  /* 0x0000000dada57c10 */ /* 0x000fe40009ffe4ff */
[----:B------:R-:W-:Y:S02]  /*b4b0*/  IADD3 R172, P3, PT, R176, UR12, RZ ;  /* 0x0000000cb0ac7c10 */ /* 0x000fe4000ff7e0ff */
[----:B------:R-:W-:Y:S02]  /*b4c0*/  IADD3.X R167, PT, PT, R175, UR13, RZ, P5, !PT ;  /* 0x0000000dafa77c10 */ /* 0x000fe4000affe4ff */
[----:B------:R-:W-:Y:S02]  /*b4d0*/  IADD3 R174, P5, PT, R178, UR12, RZ ;  /* 0x0000000cb2ae7c10 */ /* 0x000fe4000ffbe0ff */
[----:B------:R-:W-:-:S02]  /*b4e0*/  IADD3.X R173, PT, PT, R177, UR13, RZ, P3, !PT ;  /* 0x0000000db1ad7c10 */ /* 0x000fc40009ffe4ff */
[----:B----4-:R-:W-:Y:S02]  /*b4f0*/  IADD3 R178, P3, PT, R218, UR12, RZ ;  /* 0x0000000cdab27c10 */ /* 0x010fe4000ff7e0ff */
[----:B------:R-:W-:Y:S02]  /*b500*/  IADD3.X R175, PT, PT, R179, UR13, RZ, P5, !PT ;  /* 0x0000000db3af7c10 */ /* 0x000fe4000affe4ff */
[----:B------:R-:W-:Y:S02]  /*b510*/  IADD3 R176, P5, PT, R180, UR12, RZ ;  /* 0x0000000cb4b07c10 */ /* 0x000fe4000ffbe0ff */
[----:B------:R-:W-:Y:S02]  /*b520*/  IADD3.X R179, PT, PT, R219, UR13, RZ, P3, !PT ;  /* 0x0000000ddbb37c10 */ /* 0x000fe40009ffe4ff */
[----:B-----5:R-:W-:Y:S02]  /*b530*/  IADD3 R180, P3, PT, R220, UR12, RZ ;  /* 0x0000000cdcb47c10 */ /* 0x020fe4000ff7e0ff */
[----:B------:R-:W-:-:S02]  /*b540*/  IADD3.X R177, PT, PT, R181, UR13, RZ, P5, !PT ;  /* 0x0000000db5b17c10 */ /* 0x000fc4000affe4ff */
[----:B------:R-:W-:Y:S02]  /*b550*/  IADD3.X R181, PT, PT, R221, UR13, RZ, P3, !PT ;  /* 0x0000000dddb57c10 */ /* 0x000fe40009ffe4ff */
[----:B------:R-:W4:Y:S01]  /*b560*/  LDL.LU.64 R220, [R1+0x78] ;  /* 0x0000780001dc7983 */ /* 0x000f220000300a00 */
[----:B------:R-:W-:Y:S02]  /*b570*/  IADD3 R218, P5, PT, R234, UR12, RZ ;  /* 0x0000000ceada7c10 */ /* 0x000fe4000ffbe0ff */
[----:B------:R-:W-:Y:S02]  /*b580*/  IADD3 R68, P3, PT, R68, UR10, RZ ;  /* 0x0000000a44447c10 */ /* 0x000fe4000ff7e0ff */
[----:B------:R-:W-:Y:S02]  /*b590*/  IADD3.X R219, PT, PT, R235, UR13, RZ, P5, !PT ;  /* 0x0000000debdb7c10 */ /* 0x000fe4000affe4ff */
[----:B------:R-:W-:Y:S02]  /*b5a0*/  IADD3 R98, P5, PT, R98, UR10, RZ ;  /* 0x0000000a62627c10 */ /* 0x000fe4000ffbe0ff */
[----:B------:R-:W-:-:S02]  /*b5b0*/  IADD3.X R69, PT, PT, R69, UR11, RZ, P3, !PT ;  /* 0x0000000b45457c10 */ /* 0x000fc40009ffe4ff */
[----:B------:R-:W-:Y:S02]  /*b5c0*/  IADD3 R124, P3, PT, R124, UR10, RZ ;  /* 0x0000000a7c7c7c10 */ /* 0x000fe4000ff7e0ff */
[----:B------:R-:W-:Y:S01]  /*b5d0*/  IADD3.X R99, PT, PT, R99, UR11, RZ, P5, !PT ;  /* 0x0000000b63637c10 */ /* 0x000fe2000affe4ff */
[----:B------:R1:W-:Y:S01]  /*b5e0*/  LDGSTS.E [R18+0x14008], desc[UR22][R68.64], P2 ;  /* 0x1400800044127fae */ /* 0x0003e200091a1016 */
[----:B------:R-:W-:Y:S02]  /*b5f0*/  IADD3 R100, P5, PT, R100, UR10, RZ ;  /* 0x0000000a64647c10 */ /* 0x000fe4000ffbe0ff */
[----:B------:R-:W-:Y:S02]  /*b600*/  IADD3.X R125, PT, PT, R125, UR11, RZ, P3, !PT ;  /* 0x0000000b7d7d7c10 */ /* 0x000fe40009ffe4ff */
[----:B------:R-:W-:Y:S02]  /*b610*/  IADD3 R126, P3, PT, R126, UR10, RZ ;  /* 0x0000000a7e7e7c10 */ /* 0x000fe4000ff7e0ff */
[----:B------:R-:W-:-:S02]  /*b620*/  IADD3.X R101, PT, PT, R101, UR11, RZ, P5, !PT ;  /* 0x0000000b65657c10 */ /* 0x000fc4000affe4ff */
[----:B------:R-:W-:Y:S02]  /*b630*/  IADD3 R38, P5, PT, R38, UR10, RZ ;  /* 0x0000000a26267c10 */ /* 0x000fe4000ffbe0ff */
[----:B------:R-:W-:Y:S02]  /*b640*/  IADD3.X R127, PT, PT, R127, UR11, RZ, P3, !PT ;  /* 0x0000000b7f7f7c10 */ /* 0x000fe40009ffe4ff */
        /* <DEDUP_REMOVED lines=84> */
[----:B------:R-:W-:Y:S02]  /*bb90*/  ISETP.GE.AND P3, PT, R222, R19, PT ;  /* 0x00000013de00720c */ /* 0x000fe40003f66270 */
[----:B------:R-:W-:Y:S02]  /*bba0*/  LOP3.LUT R222, R2, 0x66, RZ, 0xfc, !PT ;  /* 0x0000006602de7812 */ /* 0x000fe400078efcff */
[----:B------:R-:W-:Y:S02]  /*bbb0*/  IADD3.X R93, PT, PT, R93, UR11, RZ, P5, !PT ;  /* 0x0000000b5d5d7c10 */ /* 0x000fe4000affe4ff */
[----:B-1----:R-:W-:-:S02]  /*bbc0*/  IADD3 R68, P5, PT, R168, UR10, RZ ;  /* 0x0000000aa8447c10 */ /* 0x002fc4000ffbe0ff */
[----:B------:R-:W-:Y:S02]  /*bbd0*/  SEL R168, RZ, 0x4, P3 ;  /* 0x00000004ffa87807 */ /* 0x000fe40001800000 */
[----:B------:R-:W-:Y:S02]  /*bbe0*/  ISETP.GE.AND P2, PT, R222, R19, PT ;  /* 0x00000013de00720c */ /* 0x000fe40003f46270 */
[----:B------:R-:W-:Y:S02]  /*bbf0*/  IADD3 R118, P3, PT, R118, UR10, RZ ;  /* 0x0000000a76767c10 */ /* 0x000fe4000ff7e0ff */
[----:B------:R-:W-:Y:S02]  /*bc00*/  LOP3.LUT R222, R2, 0x8, RZ, 0xfc, !PT ;  /* 0x0000000802de7812 */ /* 0x000fe400078efcff */
[----:B------:R-:W-:Y:S02]  /*bc10*/  SEL R168, R168, RZ, P4 ;  /* 0x000000ffa8a87207 */ /* 0x000fe40002000000 */
[----:B------:R-:W-:-:S02]  /*bc20*/  SEL R20, RZ, 0x4, P2 ;  /* 0x00000004ff147807 */ /* 0x000fc40001000000 */
[----:B------:R-:W-:Y:S02]  /*bc30*/  IADD3.X R69, PT, PT, R169, UR11, RZ, P5, !PT ;  /* 0x0000000ba9457c10 */ /* 0x000fe4000affe4ff */
[----:B------:R-:W-:Y:S02]  /*bc40*/  IADD3.X R119, PT, PT, R119, UR11, RZ, P3, !PT ;  /* 0x0000000b77777c10 */ /* 0x000fe40009ffe4ff */
[----:B------:R-:W-:Y:S02]  /*bc50*/  ISETP.GE.AND P3, PT, R222, R19, PT ;  /* 0x00000013de00720c */ /* 0x000fe40003f66270 */
[----:B------:R-:W-:Y:S02]  /*bc60*/  ISETP.NE.U32.AND P2, PT, R168, RZ, PT ;  /* 0x000000ffa800720c */ /* 0x000fe40003f45070 */
[----:B------:R-:W-:Y:S02]  /*bc70*/  IADD3 R114, P5, PT, R114, UR10, RZ ;  /* 0x0000000a72727c10 */ /* 0x000fe4000ffbe0ff */
[----:B------:R-:W-:-:S02]  /*bc80*/  SEL R168, R20, RZ, P4 ;  /* 0x000000ff14a87207 */ /* 0x000fc40002000000 */
[----:B------:R-:W-:Y:S02]  /*bc90*/  LOP3.LUT R222, R2, 0xa, RZ, 0xfc, !PT ;  /* 0x0000000a02de7812 */ /* 0x000fe400078efcff */
[----:B------:R-:W-:Y:S02]  /*bca0*/  SEL R20, RZ, 0x4, P3 ;  /* 0x00000004ff147807 */ /* 0x000fe40001800000 */
[----:B------:R-:W-:Y:S02]  /*bcb0*/  IADD3.X R115, PT, PT, R115, UR11, RZ, P5, !PT ;  /* 0x0000000b73737c10 */ /* 0x000fe4000affe4ff */
[----:B------:R-:W-:Y:S01]  /*bcc0*/  ISETP.NE.U32.AND P5, PT, R168, RZ, PT ;  /* 0x000000ffa800720c */ /* 0x000fe20003fa5070 */
[----:B------:R-:W-:Y:S01]  /*bcd0*/  LDGSTS.E [R18+0x16000], desc[UR22][R98.64], P2 ;  /* 0x1600000062127fae */ /* 0x000fe200091a1016 */
[----:B------:R-:W-:Y:S02]  /*bce0*/  ISETP.GE.AND P3, PT, R222, R19, PT ;  /* 0x00000013de00720c */ /* 0x000fe40003f66270 */
[----:B------:R-:W-:-:S02]  /*bcf0*/  SEL R169, R20, RZ, P4 ;  /* 0x000000ff14a97207 */ /* 0x000fc40002000000 */
[----:B------:R-:W-:Y:S02]  /*bd00*/  SEL R20, RZ, 0x4, P3 ;  /* 0x00000004ff147807 */ /* 0x000fe40001800000 */
[----:B------:R-:W-:Y:S02]  /*bd10*/  LOP3.LUT R222, R2, 0x28, RZ, 0xfc, !PT ;  /* 0x0000002802de7812 */ /* 0x000fe400078efcff */
[----:B------:R-:W-:Y:S02]  /*bd20*/  ISETP.NE.U32.AND P3, PT, R169, RZ, PT ;  /* 0x000000ffa900720c */ /* 0x000fe40003f65070 */
[----:B------:R-:W-:Y:S01]  /*bd30*/  ISETP.GE.AND P2, PT, R222, R19, PT ;  /* 0x00000013de00720c */ /* 0x000fe20003f46270 */
[----:B------:R1:W-:Y:S01]  /*bd40*/  LDGSTS.E [R18+0x16008], desc[UR22][R100.64], P5 ;  /* 0x1600800064127fae */ /* 0x0003e2000a9a1016 */
[----:B------:R-:W-:Y:S02]  /*bd50*/  LOP3.LUT R222, R2, 0x2a, RZ, 0xfc, !PT ;  /* 0x0000002a02de7812 */ /* 0x000fe400078efcff */
[----:B------:R-:W-:-:S02]  /*bd60*/  SEL R20, R20, RZ, P4 ;  /* 0x000000ff14147207 */ /* 0x000fc40002000000 */
[----:B------:R-:W-:Y:S02]  /*bd70*/  LOP3.LUT R236, R2, 0x48, RZ, 0xfc, !PT ;  /* 0x0000004802ec7812 */ /* 0x000fe400078efcff */
[----:B------:R-:W-:-:S03]  /*bd80*/  ISETP.NE.U32.AND P5, PT, R20, RZ, PT ;  /* 0x000000ff1400720c */ /* 0x000fc60003fa5070 */
[----:B------:R-:W-:Y:S01]  /*bd90*/  LDGSTS.E [R17+0x10000], desc[UR22][R124.64], P3 ;  /* 0x100000007c117fae */ /* 0x000fe200099a1016 */
[----:B-1----:R-:W-:Y:S02]  /*bda0*/  SEL R18, RZ, 0x4, P2 ;  /* 0x00000004ff127807 */ /* 0x002fe40001000000 */
[-C--:B------:R-:W-:Y:S02]  /*bdb0*/  ISETP.GE.AND P2, PT, R222, R19.reuse, PT ;  /* 0x00000013de00720c */ /* 0x080fe40003f46270 */
[----:B------:R-:W-:Y:S02]  /*bdc0*/  LOP3.LUT R222, R2, 0x4a, RZ, 0xfc, !PT ;  /* 0x0000004a02de7812 */ /* 0x000fe400078efcff */
[----:B------:R-:W-:Y:S02]  /*bdd0*/  SEL R20, RZ, 0x4, P2 ;  /* 0x00000004ff147807 */ /* 0x000fe40001000000 */
[----:B------:R-:W-:Y:S01]  /*bde0*/  ISETP.GE.AND P3, PT, R236, R19, PT ;  /* 0x00000013ec00720c */ /* 0x000fe20003f66270 */
[----:B------:R-:W-:Y:S01]  /*bdf0*/  LDGSTS.E [R17+0x10008], desc[UR22][R126.64], P5 ;  /* 0x100080007e117fae */ /* 0x000fe2000a9a1016 */
[----:B------:R-:W-:-:S02]  /*be00*/  SEL R98, R18, RZ, P4 ;  /* 0x000000ff12627207 */ /* 0x000fc40002000000 */
[----:B------:R-:W-:Y:S02]  /*be10*/  ISETP.GE.AND P2, PT, R222, R19, PT ;  /* 0x00000013de00720c */ /* 0x000fe40003f46270 */
[----:B------:R-:W-:Y:S02]  /*be20*/  SEL R20, R20, RZ, P4 ;  /* 0x000000ff14147207 */ /* 0x000fe40002000000 */
[----:B------:R-:W-:Y:S02]  /*be30*/  SEL R18, RZ, 0x4, P3 ;  /* 0x00000004ff127807 */ /* 0x000fe40001800000 */
[----:B------:R-:W-:Y:S02]  /*be40*/  ISETP.NE.U32.AND P3, PT, R98, RZ, PT ;  /* 0x000000ff6200720c */ /* 0x000fe40003f65070 */
[----:B------:R-:W-:Y:S02]  /*be50*/  SEL R100, RZ, 0x4, P2 ;  /* 0x00000004ff647807 */ /* 0x000fe40001000000 */
[----:B------:R-:W-:-:S02]  /*be60*/  ISETP.NE.U32.AND P2, PT, R20, RZ, PT ;  /* 0x000000ff1400720c */ /* 0x000fc40003f45070 */
[----:B------:R-:W-:Y:S02]  /*be70*/  IADD3 R168, P6, PT, R186, UR12, RZ ;  /* 0x0000000cbaa87c10 */ /* 0x000fe4000ffde0ff */
[----:B------:R-:W-:Y:S02]  /*be80*/  SEL R18, R18, RZ, P4 ;  /* 0x000000ff12127207 */ /* 0x000fe40002000000 */
[----:B------:R-:W-:Y:S02]  /*be90*/  LOP3.LUT R222, R2, 0x68, RZ, 0xfc, !PT ;  /* 0x0000006802de7812 */ /* 0x000fe400078efcff */
[----:B------:R-:W-:Y:S01]  /*bea0*/  IADD3.X R169, PT, PT, R187, UR13, RZ, P6, !PT ;  /* 0x0000000dbba97c10 */ /* 0x000fe2000b7fe4ff */
[----:B------:R1:W-:Y:S01]  /*beb0*/  LDGSTS.E [R17+0x12000], desc[UR22][R38.64], P3 ;  /* 0x1200000026117fae */ /* 0x0003e200099a1016 */
[----:B------:R-:W-:Y:S02]  /*bec0*/  SEL R100, R100, RZ, P4 ;  /* 0x000000ff64647207 */ /* 0x000fe40002000000 */
[----:B------:R-:W-:Y:S01]  /*bed0*/  ISETP.NE.U32.AND P5, PT, R18, RZ, PT ;  /* 0x000000ff1200720c */ /* 0x000fe20003fa5070 */
[----:B------:R-:W-:Y:S01]  /*bee0*/  LDGSTS.E [R17+0x12008], desc[UR22][R40.64], P2 ;  /* 0x1200800028117fae */ /* 0x000fe200091a1016 */
[----:B------:R-:W-:-:S02]  /*bef0*/  IADD3 R98, P6, PT, R188, UR12, RZ ;  /* 0x0000000cbc627c10 */ /* 0x000fc4000ffde0ff */
[----:B------:R-:W-:Y:S02]  /*bf00*/  ISETP.GE.AND P2, PT, R222, R19, PT ;  /* 0x00000013de00720c */ /* 0x000fe40003f46270 */
[----:B------:R-:W-:Y:S02]  /*bf10*/  ISETP.NE.U32.AND P3, PT, R100, RZ, PT ;  /* 0x000000ff6400720c */ /* 0x000fe40003f65070 */
[----:B------:R-:W-:Y:S02]  /*bf20*/  IADD3.X R99, PT, PT, R189, UR13, RZ, P6, !PT ;  /* 0x0000000dbd637c10 */ /* 0x000fe4000b7fe4ff */
[----:B-1----:R-:W-:Y:S02]  /*bf30*/  IADD3 R38, P6, PT, R190, UR12, RZ ;  /* 0x0000000cbe267c10 */ /* 0x002fe4000ffde0ff */
[----:B------:R-:W-:Y:S01]  /*bf40*/  SEL R18, RZ, 0x4, P2 ;  /* 0x00000004ff127807 */ /* 0x000fe20001000000 */
[----:B------:R1:W-:Y:S01]  /*bf50*/  LDGSTS.E [R17+0x14000], desc[UR22][R70.64], P5 ;  /* 0x1400000046117fae */ /* 0x0003e2000a9a1016 */
[----:B------:R-:W-:-:S02]  /*bf60*/  LOP3.LUT R236, R2, 0x6a, RZ, 0xfc, !PT ;  /* 0x0000006a02ec7812 */ /* 0x000fc400078efcff */
[----:B------:R-:W-:Y:S02]  /*bf70*/  IADD3.X R39, PT, PT, R191, UR13, RZ, P6, !PT ;  /* 0x0000000dbf277c10 */ /* 0x000fe4000b7fe4ff */
[----:B------:R-:W-:Y:S01]  /*bf80*/  SEL R18, R18, RZ, P4 ;  /* 0x000000ff12127207 */ /* 0x000fe20002000000 */
[----:B------:R5:W-:Y:S01]  /*bf90*/  LDGSTS.E [R17+0x14008], desc[UR22][R72.64], P3 ;  /* 0x1400800048117fae */ /* 0x000be200099a1016 */
[----:B------:R-:W-:Y:S02]  /*bfa0*/  ISETP.GE.AND P6, PT, R236, R19, PT ;  /* 0x00000013ec00720c */ /* 0x000fe40003fc6270 */
[----:B------:R-:W-:Y:S02]  /*bfb0*/  ISETP.NE.U32.AND P5, PT, R18, RZ, PT ;  /* 0x000000ff1200720c */ /* 0x000fe40003fa5070 */
[----:B------:R-:W-:Y:S02]  /*bfc0*/  LOP3.LUT R236, R2, 0xe, RZ, 0xfc, !PT ;  /* 0x0000000e02ec7812 */ /* 0x000fe400078efcff */
[----:B------:R-:W-:-:S02]  /*bfd0*/  SEL R18, RZ, 0x4, P6 ;  /* 0x00000004ff127807 */ /* 0x000fc40003000000 */
[----:B------:R-:W-:Y:S02]  /*bfe0*/  LOP3.LUT R222, R2, 0xc, RZ, 0xfc, !PT ;  /* 0x0000000c02de7812 */ /* 0x000fe400078efcff */
[-C--:B------:R-:W-:Y:S02]  /*bff0*/  ISETP.GE.AND P3, PT, R236, R19.reuse, PT ;  /* 0x00000013ec00720c */ /* 0x080fe40003f66270 */
[----:B------:R-:W-:Y:S02]  /*c000*/  SEL R18, R18, RZ, P4 ;  /* 0x000000ff12127207 */ /* 0x000fe40002000000 */
[----:B------:R-:W-:Y:S01]  /*c010*/  ISETP.GE.AND P2, PT, R222, R19, PT ;  /* 0x00000013de00720c */ /* 0x000fe20003f46270 */
[----:B------:R4:W-:Y:S01]  /*c020*/  LDGSTS.E [R17+0x16000], desc[UR22][R102.64], P5 ;  /* 0x1600000066117fae */ /* 0x0009e2000a9a1016 */
[----:B------:R-:W-:Y:S02]  /*c030*/  LOP3.LUT R222, R2, 0x2c, RZ, 0xfc, !PT ;  /* 0x0000002c02de7812 */ /* 0x000fe400078efcff */
[----:B------:R-:W-:-:S02]  /*c040*/  SEL R20, RZ, 0x4, P3 ;  /* 0x00000004ff147807 */ /* 0x000fc40001800000 */
[----:B------:R-:W-:Y:S02]  /*c050*/  ISETP.NE.U32.AND P3, PT, R18, RZ, PT ;  /* 0x000000ff1200720c */ /* 0x000fe40003f65070 */
[----:B-1----:R-:W-:Y:S02]  /*c060*/  SEL R71, RZ, 0x4, P2 ;  /* 0x00000004ff477807 */ /* 0x002fe40001000000 */
[----:B------:R-:W-:Y:S02]  /*c070*/  ISETP.GE.AND P2, PT, R222, R19, PT ;  /* 0x00000013de00720c */ /* 0x000fe40003f46270 */
[----:B-----5:R-:W-:Y:S02]  /*c080*/  SEL R73, R71, RZ, P4 ;  /* 0x000000ff47497207 */ /* 0x020fe40002000000 */
[----:B------:R-:W-:Y:S02]  /*c090*/  SEL R18, RZ, 0x4, P2 ;  /* 0x00000004ff127807 */ /* 0x000fe40001000000 */
[----:B------:R-:W-:-:S02]  /*c0a0*/  IADD3 R70, P2, PT, R196, UR12, RZ ;  /* 0x0000000cc4467c10 */ /* 0x000fc4000ff5e0ff */
[----:B------:R-:W-:Y:S01]  /*c0b0*/  SEL R20, R20, RZ, P4 ;  /* 0x000000ff14147207 */ /* 0x000fe20002000000 */
[----:B------:R1:W-:Y:S01]  /*c0c0*/  LDGSTS.E [R17+0x16008], desc[UR22][R104.64], P3 ;  /* 0x1600800068117fae */ /* 0x0003e200099a1016 */
[----:B------:R-:W-:Y:S02]  /*c0d0*/  IADD3.X R71, PT, PT, R197, UR13, RZ, P2, !PT ;  /* 0x0000000dc5477c10 */ /* 0x000fe400097fe4ff */
[----:B------:R-:W-:Y:S02]  /*c0e0*/  IADD3 R40, P6, PT, R192, UR12, RZ ;  /* 0x0000000cc0287c10 */ /* 0x000fe4000ffde0ff */
[----:B------:R-:W-:Y:S02]  /*c0f0*/  ISETP.NE.U32.AND P2, PT, R73, RZ, PT ;  /* 0x000000ff4900720c */ /* 0x000fe40003f45070 */
[----:B------:R-:W-:Y:S02]  /*c100*/  ISETP.NE.U32.AND P3, PT, R20, RZ, PT ;  /* 0x000000ff1400720c */ /* 0x000fe40003f65070 */
[----:B------:R-:W-:-:S02]  /*c110*/  IADD3.X R41, PT, PT, R193, UR13, RZ, P6, !PT ;  /* 0x0000000dc1297c10 */ /* 0x000fc4000b7fe4ff */
[----:B--2---:R-:W-:-:S04]  /*c120*/  IADD3 R72, P6, PT, R246, UR12, RZ ;  /* 0x0000000cf6487c10 */ /* 0x004fc8000ffde0ff */
[----:B------:R-:W-:Y:S02]  /*c130*/  IADD3.X R73, PT, PT, R247, UR13, RZ, P6, !PT ;  /* 0x0000000df7497c10 */ /* 0x000fe4000b7fe4ff */
[----:B---3--:R-:W-:Y:S01]  /*c140*/  IADD3 R100, P6, PT, R248, UR12, RZ ;  /* 0x0000000cf8647c10 */ /* 0x008fe2000ffde0ff */
[----:B------:R-:W2:Y:S03]  /*c150*/  LDL.LU.64 R246, [R1+0xb8] ;  /* 0x0000b80001f67983 */ /* 0x000ea60000300a00 */
[----:B------:R-:W-:Y:S01]  /*c160*/  IADD3.X R101, PT, PT, R249, UR13, RZ, P6, !PT ;  /* 0x0000000df9657c10 */ /* 0x000fe2000b7fe4ff */
[----:B------:R-:W-:Y:S04]  /*c170*/  LDGSTS.E [R16+0x10000], desc[UR22][R128.64], P2 ;  /* 0x1000000080107fae */ /* 0x000fe800091a1016 */
[----:B------:R-:W-:Y:S01]  /*c180*/  LDGSTS.E [R16+0x10008], desc[UR22][R130.64], P3 ;  /* 0x1000800082107fae */ /* 0x000fe200099a1016 */
[----:B----4-:R-:W-:-:S03]  /*c190*/  IADD3 R102, P3, PT, R220, UR12, RZ ;  /* 0x0000000cdc667c10 */ /* 0x010fc6000ff7e0ff */
[----:B------:R-:W3:Y:S01]  /*c1a0*/  LDL.LU.64 R248, [R1+0x90] ;  /* 0x0000900001f87983 */ /* 0x000ee20000300a00 */
[----:B------:R-:W-:-:S03]  /*c1b0*/  IADD3.X R103, PT, PT, R221, UR13, RZ, P3, !PT ;  /* 0x0000000ddd677c10 */ /* 0x000fc60009ffe4ff */
[----:B------:R-:W4:Y:S01]  /*c1c0*/  LDL.LU.64 R220, [R1+0x70] ;  /* 0x0000700001dc7983 */ /* 0x000f220000300a00 */
[----:B------:R-:W-:Y:S02]  /*c1d0*/  LOP3.LUT R222, R2, 0x2e, RZ, 0xfc, !PT ;  /* 0x0000002e02de7812 */ /* 0x000fe400078efcff */
[----:B------:R-:W-:Y:S02]  /*c1e0*/  SEL R18, R18, RZ, P4 ;  /* 0x000000ff12127207 */ /* 0x000fe40002000000 */
[----:B------:R-:W-:Y:S02]  /*c1f0*/  ISETP.GE.AND P5, PT, R222, R19, PT ;  /* 0x00000013de00720c */ /* 0x000fe40003fa6270 */
[----:B------:R-:W-:Y:S02]  /*c200*/  LOP3.LUT R222, R2, 0x4c, RZ, 0xfc, !PT ;  /* 0x0000004c02de7812 */ /* 0x000fe400078efcff */
[----:B-1----:R-:W-:Y:S02]  /*c210*/  SEL R17, RZ, 0x4, P5 ;  /* 0x00000004ff117807 */ /* 0x002fe40002800000 */
[----:B------:R-:W-:-:S02]  /*c220*/  ISETP.NE.U32.AND P5, PT, R18, RZ, PT ;  /* 0x000000ff1200720c */ /* 0x000fc40003fa5070 */
[----:B------:R-:W-:Y:S02]  /*c230*/  ISETP.GE.AND P2, PT, R222, R19, PT ;  /* 0x00000013de00720c */ /* 0x000fe40003f46270 */
[----:B------:R-:W-:Y:S02]  /*c240*/  SEL R17, R17, RZ, P4 ;  /* 0x000000ff11117207 */ /* 0x000fe40002000000 */
[----:B------:R-:W-:Y:S02]  /*c250*/  SEL R18, RZ, 0x4, P2 ;  /* 0x00000004ff127807 */ /* 0x000fe40001000000 */
[----:B------:R-:W-:Y:S02]  /*c260*/  ISETP.NE.U32.AND P2, PT, R17, RZ, PT ;  /* 0x000000ff1100720c */ /* 0x000fe40003f45070 */
[----:B------:R-:W-:-:S03]  /*c270*/  SEL R18, R18, RZ, P4 ;  /* 0x000000ff12127207 */ /* 0x000fc60002000000 */
[----:B------:R1:W-:Y:S01]  /*c280*/  LDGSTS.E [R16+0x12000], desc[UR22][R42.64], P5 ;  /* 0x120000002a107fae */ /* 0x0003e2000a9a1016 */
[----:B------:R-:W-:Y:S02]  /*c290*/  LOP3.LUT R222, R2, 0x4e, RZ, 0xfc, !PT ;  /* 0x0000004e02de7812 */ /* 0x000fe400078efcff */
[----:B------:R-:W-:Y:S02]  /*c2a0*/  ISETP.NE.U32.AND P5, PT, R18, RZ, PT ;  /* 0x000000ff1200720c */ /* 0x000fe40003fa5070 */
[----:B------:R-:W-:-:S03]  /*c2b0*/  IADD3 R104, P3, PT, R200, UR12, RZ ;  /* 0x0000000cc8687c10 */ /* 0x000fc6000ff7e0ff */
[----:B------:R-:W-:Y:S01]  /*c2c0*/  LDGSTS.E [R16+0x12008], desc[UR22][R44.64], P2 ;  /* 0x120080002c107fae */ /* 0x000fe200091a1016 */
[----:B-1----:R-:W-:-:S04]  /*c2d0*/  IADD3 R42, P6, PT, R198, UR12, RZ ;  /* 0x0000000cc62a7c10 */ /* 0x002fc8000ffde0ff */
[----:B------:R-:W-:-:S03]  /*c2e0*/  IADD3.X R43, PT, PT, R199, UR13, RZ, P6, !PT ;  /* 0x0000000dc72b7c10 */ /* 0x000fc6000b7fe4ff */
[----:B------:R1:W-:Y:S01]  /*c2f0*/  LDGSTS.E [R16+0x14000], desc[UR22][R74.64], P5 ;  /* 0x140000004a107fae */ /* 0x0003e2000a9a1016 */
[-C--:B------:R-:W-:Y:S02]  /*c300*/  ISETP.GE.AND P6, PT, R222, R19.reuse, PT ;  /* 0x00000013de00720c */ /* 0x080fe40003fc6270 */
[----:B------:R-:W-:Y:S02]  /*c310*/  LOP3.LUT R222, R2, 0x6c, RZ, 0xfc, !PT ;  /* 0x0000006c02de7812 */ /* 0x000fe400078efcff */
[----:B------:R-:W-:Y:S02]  /*c320*/  SEL R17, RZ, 0x4, P6 ;  /* 0x00000004ff117807 */ /* 0x000fe40003000000 */
[----:B------:R-:W-:Y:S02]  /*c330*/  ISETP.GE.AND P2, PT, R222, R19, PT ;  /* 0x00000013de00720c */ /* 0x000fe40003f46270 */
[C---:B------:R-:W-:Y:S02]  /*c340*/  LOP3.LUT R236, R2.reuse, 0x6e, RZ, 0xfc, !PT ;  /* 0x0000006e02ec7812 */ /* 0x040fe400078efcff */
[----:B------:R-:W-:-:S02]  /*c350*/  LOP3.LUT R222, R2, 0x10, RZ, 0xfc, !PT ;  /* 0x0000001002de7812 */ /* 0x000fc400078efcff */
[----:B------:R-:W-:Y:S02]  /*c360*/  SEL R20, RZ, 0x4, P2 ;  /* 0x00000004ff147807 */ /* 0x000fe40001000000 */
[----:B------:R-:W-:Y:S02]  /*c370*/  IADD3.X R105, PT, PT, R201, UR13, RZ, P3, !PT ;  /* 0x0000000dc9697c10 */ /* 0x000fe40009ffe4ff */
[----:B------:R-:W-:Y:S02]  /*c380*/  SEL R17, R17, RZ, P4 ;  /* 0x000000ff11117207 */ /* 0x000fe40002000000 */
[-C--:B------:R-:W-:Y:S02]  /*c390*/  ISETP.GE.AND P3, PT, R236, R19.reuse, PT ;  /* 0x00000013ec00720c */ /* 0x080fe40003f66270 */
[----:B------:R-:W-:Y:S02]  /*c3a0*/  ISETP.GE.AND P2, PT, R222, R19, PT ;  /* 0x00000013de00720c */ /* 0x000fe40003f46270 */
[----:B------:R-:W-:-:S02]  /*c3b0*/  SEL R20, R20, RZ, P4 ;  /* 0x000000ff14147207 */ /* 0x000fc40002000000 */
[----:B------:R-:W-:Y:S02]  /*c3c0*/  ISETP.NE.U32.AND P5, PT, R17, RZ, PT ;  /* 0x000000ff1100720c */ /* 0x000fe40003fa5070 */
[----:B------:R-:W-:Y:S02]  /*c3d0*/  SEL R18, RZ, 0x4, P3 ;  /* 0x00000004ff127807 */ /* 0x000fe40001800000 */
[----:B------:R-:W-:Y:S02]  /*c3e0*/  SEL R17, RZ, 0x4, P2 ;  /* 0x00000004ff117807 */ /* 0x000fe40001000000 */
[----:B------:R-:W-:Y:S02]  /*c3f0*/  ISETP.NE.U32.AND P3, PT, R20, RZ, PT ;  /* 0x000000ff1400720c */ /* 0x000fe40003f65070 */
[----:B-1----:R-:W-:Y:S02]  /*c400*/  IADD3 R74, P2, PT, R204, UR12, RZ ;  /* 0x0000000ccc4a7c10 */ /* 0x002fe4000ff5e0ff */
[----:B------:R-:W-:-:S02]  /*c410*/  SEL R18, R18, RZ, P4 ;  /* 0x000000ff12127207 */ /* 0x000fc40002000000 */
[----:B------:R-:W-:Y:S01]  /*c420*/  IADD3.X R75, PT, PT, R205, UR13, RZ, P2, !PT ;  /* 0x0000000dcd4b7c10 */ /* 0x000fe200097fe4ff */
[----:B------:R-:W-:Y:S01]  /*c430*/  LDGSTS.E [R16+0x14008], desc[UR22][R76.64], P5 ;  /* 0x140080004c107fae */ /* 0x000fe2000a9a1016 */
[----:B------:R-:W-:Y:S02]  /*c440*/  ISETP.NE.U32.AND P2, PT, R18, RZ, PT ;  /* 0x000000ff1200720c */ /* 0x000fe40003f45070 */
[----:B------:R-:W-:Y:S02]  /*c450*/  LOP3.LUT R222, R2, 0x12, RZ, 0xfc, !PT ;  /* 0x0000001202de7812 */ /* 0x000fe400078efcff */
[----:B------:R-:W-:Y:S01]  /*c460*/  SEL R17, R17, RZ, P4 ;  /* 0x000000ff11117207 */ /* 0x000fe20002000000 */
[----:B------:R-:W-:Y:S01]  /*c470*/  LDGSTS.E [R16+0x16000], desc[UR22][R116.64], P3 ;  /* 0x1600000074107fae */ /* 0x000fe200099a1016 */
[----:B------:R-:W-:Y:S02]  /*c480*/  ISETP.GE.AND P5, PT, R222, R19, PT ;  /* 0x00000013de00720c */ /* 0x000fe40003fa6270 */
[----:B------:R-:W-:-:S02]  /*c490*/  LOP3.LUT R222, R2, 0x30, RZ, 0xfc, !PT ;  /* 0x0000003002de7812 */ /* 0x000fc400078efcff */
[----:B------:R-:W-:Y:S02]  /*c4a0*/  ISETP.NE.U32.AND P3, PT, R17, RZ, PT ;  /* 0x000000ff1100720c */ /* 0x000fe40003f65070 */
[----:B------:R-:W-:Y:S01]  /*c4b0*/  SEL R17, RZ, 0x4, P5 ;  /* 0x00000004ff117807 */ /* 0x000fe20002800000 */
[----:B------:R1:W-:Y:S01]  /*c4c0*/  LDGSTS.E [R16+0x16008], desc[UR22][R108.64], P2 ;  /* 0x160080006c107fae */ /* 0x0003e200091a1016 */
[-C--:B------:R-:W-:Y:S02]  /*c4d0*/  ISETP.GE.AND P5, PT, R222, R19.reuse, PT ;  /* 0x00000013de00720c */ /* 0x080fe40003fa6270 */
[----:B------:R-:W-:Y:S02]  /*c4e0*/  ISETP.GE.AND P2, PT, R238, R19, PT ;  /* 0x00000013ee00720c */ /* 0x000fe40003f46270 */
[----:B------:R-:W-:Y:S02]  /*c4f0*/  IADD3 R44, P6, PT, R202, UR12, RZ ;  /* 0x0000000cca2c7c10 */ /* 0x000fe4000ffde0ff */
[----:B------:R-:W-:-:S03]  /*c500*/  SEL R20, R17, RZ, P4 ;  /* 0x000000ff11147207 */ /* 0x000fc60002000000 */
[----:B------:R-:W-:Y:S01]  /*c510*/  LDGSTS.E [R15+0x10000], desc[UR22][R132.64], P3 ;  /* 0x10000000840f7fae */ /* 0x000fe200099a1016 */
[----:B-1----:R-:W-:Y:S02]  /*c520*/  SEL R16, RZ, 0x4, P5 ;  /* 0x00000004ff107807 */ /* 0x002fe40002800000 */
[----:B------:R-:W-:Y:S02]  /*c530*/  SEL R18, RZ, 0x4, P2 ;  /* 0x00000004ff127807 */ /* 0x000fe40001000000 */
[----:B------:R-:W-:Y:S02]  /*c540*/  SEL R17, R16, RZ, P4 ;  /* 0x000000ff10117207 */ /* 0x000fe40002000000 */
[----:B------:R-:W-:Y:S02]  /*c550*/  IADD3.X R45, PT, PT, R203, UR13, RZ, P6, !PT ;  /* 0x0000000dcb2d7c10 */ /* 0x000fe4000b7fe4ff */
[----:B------:R-:W-:Y:S02]  /*c560*/  IADD3 R124, P6, PT, R184, UR12, RZ ;  /* 0x0000000cb87c7c10 */ /* 0x000fe4000ffde0ff */
[----:B------:R-:W-:-:S02]  /*c570*/  ISETP.NE.U32.AND P5, PT, R20, RZ, PT ;  /* 0x000000ff1400720c */ /* 0x000fc40003fa5070 */
[----:B------:R-:W-:Y:S02]  /*c580*/  LOP3.LUT R222, R2, 0x50, RZ, 0xfc, !PT ;  /* 0x0000005002de7812 */ /* 0x000fe400078efcff */
[----:B------:R-:W-:Y:S02]  /*c590*/  ISETP.NE.U32.AND P2, PT, R17, RZ, PT ;  /* 0x000000ff1100720c */ /* 0x000fe40003f45070 */
[----:B------:R-:W-:Y:S02]  /*c5a0*/  SEL R18, R18, RZ, P4 ;  /* 0x000000ff12127207 */ /* 0x000fe40002000000 */
[----:B------:R-:W-:Y:S02]  /*c5b0*/  IADD3.X R125, PT, PT, R185, UR13, RZ, P6, !PT ;  /* 0x0000000db97d7c10 */ /* 0x000fe4000b7fe4ff */
[----:B------:R-:W-:Y:S02]  /*c5c0*/  ISETP.GE.AND P6, PT, R222, R19, PT ;  /* 0x00000013de00720c */ /* 0x000fe40003fc6270 */
[----:B------:R-:W-:Y:S01]  /*c5d0*/  ISETP.NE.U32.AND P3, PT, R18, RZ, PT ;  /* 0x000000ff1200720c */ /* 0x000fe20003f65070 */
[----:B------:R-:W-:Y:S01]  /*c5e0*/  LDGSTS.E [R15+0x10008], desc[UR22][R134.64], P5 ;  /* 0x10008000860f7fae */ /* 0x000fe2000a9a1016 */
[----:B------:R-:W-:-:S03]  /*c5f0*/  SEL R20, RZ, 0x4, P6 ;  /* 0x00000004ff147807 */ /* 0x000fc60003000000 */
[----:B------:R3:W-:Y:S08]  /*c600*/  LDGSTS.E [R15+0x12000], desc[UR22][R46.64], P2 ;  /* 0x120000002e0f7fae */ /* 0x0007f000091a1016 */
[----:B------:R4:W-:Y:S01]  /*c610*/  LDGSTS.E [R15+0x12008], desc[UR22][R48.64], P3 ;  /* 0x12008000300f7fae */ /* 0x0009e200099a1016 */
[----:B--2---:R-:W-:-:S04]  /*c620*/  IADD3 R16, P6, PT, R246, UR12, RZ ;  /* 0x0000000cf6107c10 */ /* 0x004fc8000ffde0ff */
[----:B------:R-:W-:Y:S02]  /*c630*/  IADD3.X R17, PT, PT, R247, UR13, RZ, P6, !PT ;  /* 0x0000000df7117c10 */ /* 0x000fe4000b7fe4ff */
[----:B------:R-:W2:Y:S01]  /*c640*/  LDL.LU.64 R246, [R1+0xa8] ;  /* 0x0000a80001f67983 */ /* 0x000ea20000300a00 */
[----:B---3--:R-:W-:-:S04]  /*c650*/  IADD3 R46, P6, PT, R248, UR12, RZ ;  /* 0x0000000cf82e7c10 */ /* 0x008fc8000ffde0ff */
[----:B------:R-:W-:Y:S02]  /*c660*/  IADD3.X R47, PT, PT, R249, UR13, RZ, P6, !PT ;  /* 0x0000000df92f7c10 */ /* 0x000fe4000b7fe4ff */
[----:B----4-:R-:W-:Y:S01]  /*c670*/  IADD3 R48, P6, PT, R220, UR12, RZ ;  /* 0x0000000cdc307c10 */ /* 0x010fe2000ffde0ff */
[----:B------:R-:W3:Y:S03]  /*c680*/  LDL.LU.64 R248, [R1+0x88] ;  /* 0x0000880001f87983 */ /* 0x000ee60000300a00 */
[----:B------:R-:W-:Y:S02]  /*c690*/  IADD3.X R49, PT, PT, R221, UR13, RZ, P6, !PT ;  /* 0x0000000ddd317c10 */ /* 0x000fe4000b7fe4ff */
[----:B------:R-:W4:Y:S01]  /*c6a0*/  LDL.LU.64 R220, [R1+0x68] ;  /* 0x0000680001dc7983 */ /* 0x000f220000300a00 */
[----:B------:R-:W-:Y:S02]  /*c6b0*/  SEL R20, R20, RZ, P4 ;  /* 0x000000ff14147207 */ /* 0x000fe40002000000 */
[----:B------:R-:W-:-:S02]  /*c6c0*/  LOP3.LUT R222, R2, 0x52, RZ, 0xfc, !PT ;  /* 0x0000005202de7812 */ /* 0x000fc400078efcff */
[----:B------:R-:W-:Y:S02]  /*c6d0*/  ISETP.NE.U32.AND P5, PT, R20, RZ, PT ;  /* 0x000000ff1400720c */ /* 0x000fe40003fa5070 */
[----:B------:R-:W-:Y:S02]  /*c6e0*/  ISETP.GE.AND P2, PT, R222, R19, PT ;  /* 0x00000013de00720c */ /* 0x000fe40003f46270 */
[C---:B------:R-:W-:Y:S02]  /*c6f0*/  LOP3.LUT R236, R2.reuse, 0x70, RZ, 0xfc, !PT ;  /* 0x0000007002ec7812 */ /* 0x040fe400078efcff */
[----:B------:R-:W-:Y:S02]  /*c700*/  SEL R18, RZ, 0x4, P2 ;  /* 0x00000004ff127807 */ /* 0x000fe40001000000 */
[----:B------:R-:W-:Y:S02]  /*c710*/  LOP3.LUT R222, R2, 0x72, RZ, 0xfc, !PT ;  /* 0x0000007202de7812 */ /* 0x000fe400078efcff */
[----:B------:R-:W-:-:S02]  /*c720*/  SEL R18, R18, RZ, P4 ;  /* 0x000000ff12127207 */ /* 0x000fc40002000000 */
[-C--:B------:R-:W-:Y:S01]  /*c730*/  ISETP.GE.AND P2, PT, R236, R19.reuse, PT ;  /* 0x00000013ec00720c */ /* 0x080fe20003f46270 */
[----:B------:R1:W-:Y:S01]  /*c740*/  LDGSTS.E [R15+0x14000], desc[UR22][R78.64], P5 ;  /* 0x140000004e0f7fae */ /* 0x0003e2000a9a1016 */
[----:B------:R-:W-:Y:S02]  /*c750*/  ISETP.GE.AND P3, PT, R222, R19, PT ;  /* 0x00000013de00720c */ /* 0x000fe40003f66270 */
[----:B------:R-:W-:Y:S02]  /*c760*/  ISETP.NE.U32.AND P5, PT, R18, RZ, PT ;  /* 0x000000ff1200720c */ /* 0x000fe40003fa5070 */
[C---:B------:R-:W-:Y:S02]  /*c770*/  LOP3.LUT R236, R2.reuse, 0x14, RZ, 0xfc, !PT ;  /* 0x0000001402ec7812 */ /* 0x040fe400078efcff */
[----:B------:R-:W-:Y:S02]  /*c780*/  SEL R18, RZ, 0x4, P2 ;  /* 0x00000004ff127807 */ /* 0x000fe40001000000 */
[----:B------:R-:W-:-:S02]  /*c790*/  LOP3.LUT R222, R2, 0x16, RZ, 0xfc, !PT ;  /* 0x0000001602de7812 */ /* 0x000fc400078efcff */
[----:B------:R-:W-:Y:S02]  /*c7a0*/  SEL R77, RZ, 0x4, P3 ;  /* 0x00000004ff4d7807 */ /* 0x000fe40001800000 */
[-C--:B------:R-:W-:Y:S02]  /*c7b0*/  ISETP.GE.AND P3, PT, R236, R19.reuse, PT ;  /* 0x00000013ec00720c */ /* 0x080fe40003f66270 */
[----:B------:R-:W-:Y:S01]  /*c7c0*/  SEL R18, R18, RZ, P4 ;  /* 0x000000ff12127207 */ /* 0x000fe20002000000 */
[----:B------:R5:W-:Y:S01]  /*c7d0*/  LDGSTS.E [R15+0x14008], desc[UR22][R80.64], P5 ;  /* 0x14008000500f7fae */ /* 0x000be2000a9a1016 */
[----:B------:R-:W-:Y:S02]  /*c7e0*/  ISETP.GE.AND P2, PT, R222, R19, PT ;  /* 0x00000013de00720c */ /* 0x000fe40003f46270 */
[----:B------:R-:W-:Y:S02]  /*c7f0*/  SEL R20, RZ, 0x4, P3 ;  /* 0x00000004ff147807 */ /* 0x000fe40001800000 */
[----:B------:R-:W-:-:S02]  /*c800*/  ISETP.NE.U32.AND P3, PT, R18, RZ, PT ;  /* 0x000000ff1200720c */ /* 0x000fc40003f65070 */
[----:B------:R-:W-:Y:S02]  /*c810*/  SEL R18, RZ, 0x4, P2 ;  /* 0x00000004ff127807 */ /* 0x000fe40001000000 */
[----:B------:R-:W-:Y:S02]  /*c820*/  IADD3 R76, P2, PT, R210, UR12, RZ ;  /* 0x0000000cd24c7c10 */ /* 0x000fe4000ff5e0ff */
[----:B------:R-:W-:Y:S02]  /*c830*/  SHF.R.U32.HI R128, RZ, 0x6, R242 ;  /* 0x00000006ff807819 */ /* 0x000fe400000116f2 */
[----:B-1----:R-:W-:Y:S02]  /*c840*/  SEL R79, R77, RZ, P4 ;  /* 0x000000ff4d4f7207 */ /* 0x002fe40002000000 */
[----:B------:R-:W-:Y:S02]  /*c850*/  IADD3.X R77, PT, PT, R211, UR13, RZ, P2, !PT ;  /* 0x0000000dd34d7c10 */ /* 0x000fe400097fe4ff */
[----:B------:R-:W-:Y:S01]  /*c860*/  SGXT.U32 R128, R128, 0x1 ;  /* 0x000000018080781a */ /* 0x000fe20000000000 */
[----:B------:R-:W-:Y:S01]  /*c870*/  LDGSTS.E [R15+0x16000], desc[UR22][R110.64], P3 ;  /* 0x160000006e0f7fae */ /* 0x000fe200099a1016 */
[----:B------:R-:W-:-:S02]  /*c880*/  ISETP.NE.U32.AND P2, PT, R79, RZ, PT ;  /* 0x000000ff4f00720c */ /* 0x000fc40003f45070 */
[----:B------:R-:W-:Y:S02]  /*c890*/  SHF.R.U32.HI R130, RZ, 0x6, R242 ;  /* 0x00000006ff827819 */ /* 0x000fe400000116f2 */
[----:B------:R-:W-:Y:S02]  /*c8a0*/  LOP3.LUT R128, R128, 0x34, RZ, 0xfc, !PT ;  /* 0x0000003480807812 */ /* 0x000fe400078efcff */
[----:B------:R-:W-:Y:S02]  /*c8b0*/  SEL R20, R20, RZ, P4 ;  /* 0x000000ff14147207 */ /* 0x000fe40002000000 */
[----:B------:R-:W-:Y:S02]  /*c8c0*/  SGXT.U32 R130, R130, 0x1 ;  /* 0x000000018282781a */ /* 0x000fe40000000000 */
[----:B------:R-:W-:Y:S02]  /*c8d0*/  ISETP.GE.AND P5, PT, R128, R19, PT ;  /* 0x000000138000720c */ /* 0x000fe40003fa6270 */
[----:B------:R-:W-:Y:S01]  /*c8e0*/  ISETP.NE.U32.AND P3, PT, R20, RZ, PT ;  /* 0x000000ff1400720c */ /* 0x000fe20003f65070 */
[----:B------:R1:W-:Y:S01]  /*c8f0*/  LDGSTS.E [R15+0x16008], desc[UR22][R112.64], P2 ;  /* 0x16008000700f7fae */ /* 0x0003e200091a1016 */
[----:B------:R-:W-:-:S02]  /*c900*/  LOP3.LUT R130, R130, 0x36, RZ, 0xfc, !PT ;  /* 0x0000003682827812 */ /* 0x000fc400078efcff */
[----:B------:R-:W-:Y:S02]  /*c910*/  SEL R18, R18, RZ, P4 ;  /* 0x000000ff12127207 */ /* 0x000fe40002000000 */
[----:B------:R-:W-:Y:S02]  /*c920*/  SEL R20, RZ, 0x4, P5 ;  /* 0x00000004ff147807 */ /* 0x000fe40002800000 */
[----:B------:R-:W-:Y:S02]  /*c930*/  IADD3 R78, P6, PT, R212, UR12, RZ ;  /* 0x0000000cd44e7c10 */ /* 0x000fe4000ffde0ff */
[----:B------:R-:W-:Y:S02]  /*c940*/  ISETP.GE.AND P2, PT, R130, R19, PT ;  /* 0x000000138200720c */ /* 0x000fe40003f46270 */
[----:B------:R-:W-:Y:S01]  /*c950*/  ISETP.NE.U32.AND P5, PT, R18, RZ, PT ;  /* 0x000000ff1200720c */ /* 0x000fe20003fa5070 */
[----:B------:R-:W-:Y:S01]  /*c960*/  LDGSTS.E [R14+0x10000], desc[UR22][R136.64], P3 ;  /* 0x10000000880e7fae */ /* 0x000fe200099a1016 */
[----:B------:R-:W-:-:S02]  /*c970*/  SEL R20, R20, RZ, P4 ;  /* 0x000000ff14147207 */ /* 0x000fc40002000000 */
[----:B------:R-:W-:Y:S02]  /*c980*/  IADD3.X R79, PT, PT, R213, UR13, RZ, P6, !PT ;  /* 0x0000000dd54f7c10 */ /* 0x000fe4000b7fe4ff */
[----:B-----5:R-:W-:Y:S02]  /*c990*/  IADD3 R80, P6, PT, R214, UR12, RZ ;  /* 0x0000000cd6507c10 */ /* 0x020fe4000ffde0ff */
[----:B-1----:R-:W-:Y:S02]  /*c9a0*/  SEL R15, RZ, 0x4, P2 ;  /* 0x00000004ff0f7807 */ /* 0x002fe40001000000 */
[----:B------:R-:W-:Y:S02]  /*c9b0*/  ISETP.NE.U32.AND P2, PT, R20, RZ, PT ;  /* 0x000000ff1400720c */ /* 0x000fe40003f45070 */
[----:B------:R-:W-:Y:S01]  /*c9c0*/  IADD3.X R81, PT, PT, R215, UR13, RZ, P6, !PT ;  /* 0x0000000dd7517c10 */ /* 0x000fe2000b7fe4ff */
[----:B------:R-:W-:Y:S01]  /*c9d0*/  LDGSTS.E [R14+0x10008], desc[UR22][R138.64], P5 ;  /* 0x100080008a0e7fae */ /* 0x000fe2000a9a1016 */
[----:B------:R-:W-:-:S02]  /*c9e0*/  IADD3 R110, P6, PT, R170, UR12, RZ ;  /* 0x0000000caa6e7c10 */ /* 0x000fc4000ffde0ff */
[----:B------:R-:W-:Y:S02]  /*c9f0*/  LOP3.LUT R222, R2, 0x54, RZ, 0xfc, !PT ;  /* 0x0000005402de7812 */ /* 0x000fe400078efcff */
[----:B------:R-:W-:Y:S02]  /*ca00*/  SEL R15, R15, RZ, P4 ;  /* 0x000000ff0f0f7207 */ /* 0x000fe40002000000 */
[----:B------:R-:W-:Y:S02]  /*ca10*/  IADD3.X R111, PT, PT, R171, UR13, RZ, P6, !PT ;  /* 0x0000000dab6f7c10 */ /* 0x000fe4000b7fe4ff */
[----:B------:R-:W-:Y:S01]  /*ca20*/  ISETP.GE.AND P6, PT, R222, R19, PT ;  /* 0x00000013de00720c */ /* 0x000fe20003fc6270 */
[----:B------:R3:W-:Y:S01]  /*ca30*/  LDGSTS.E [R14+0x12000], desc[UR22][R50.64], P2 ;  /* 0x12000000320e7fae */ /* 0x0007e200091a1016 */
[----:B------:R-:W-:Y:S02]  /*ca40*/  ISETP.NE.U32.AND P5, PT, R15, RZ, PT ;  /* 0x000000ff0f00720c */ /* 0x000fe40003fa5070 */
[----:B------:R-:W-:-:S02]  /*ca50*/  LOP3.LUT R222, R2, 0x56, RZ, 0xfc, !PT ;  /* 0x0000005602de7812 */ /* 0x000fc400078efcff */
[----:B------:R-:W-:Y:S02]  /*ca60*/  LOP3.LUT R236, R2, 0x74, RZ, 0xfc, !PT ;  /* 0x0000007402ec7812 */ /* 0x000fe400078efcff */
[-C--:B------:R-:W-:Y:S02]  /*ca70*/  ISETP.GE.AND P2, PT, R222, R19.reuse, PT ;  /* 0x00000013de00720c */ /* 0x080fe40003f46270 */
[----:B------:R-:W-:Y:S02]  /*ca80*/  SEL R15, RZ, 0x4, P6 ;  /* 0x00000004ff0f7807 */ /* 0x000fe40003000000 */
[----:B------:R-:W-:Y:S02]  /*ca90*/  SEL R20, RZ, 0x4, P2 ;  /* 0x00000004ff147807 */ /* 0x000fe40001000000 */
[----:B------:R-:W-:Y:S01]  /*caa0*/  ISETP.GE.AND P2, PT, R236, R19, PT ;  /* 0x00000013ec00720c */ /* 0x000fe20003f46270 */
[----:B------:R4:W-:Y:S03]  /*cab0*/  LDGSTS.E [R14+0x12008], desc[UR22][R52.64], P5 ;  /* 0x12008000340e7fae */ /* 0x0009e6000a9a1016 */
[----:B------:R-:W-:Y:S01]  /*cac0*/  SEL R18, RZ, 0x4, P2 ;  /* 0x00000004ff127807 */ /* 0x000fe20001000000 */
[----:B------:R-:W1:Y:S01]  /*cad0*/  S2R R132, SR_TID.X ;  /* 0x0000000000847919 */ /* 0x000e620000002100 */
[----:B------:R-:W-:-:S02]  /*cae0*/  IADD3 R108, P3, PT, R216, UR12, RZ ;  /* 0x0000000cd86c7c10 */ /* 0x000fc4000ff7e0ff */
[----:B------:R-:W-:Y:S02]  /*caf0*/  LOP3.LUT R222, R2, 0x76, RZ, 0xfc, !PT ;  /* 0x0000007602de7812 */ /* 0x000fe400078efcff */
[----:B------:R-:W-:Y:S02]  /*cb00*/  IADD3.X R109, PT, PT, R217, UR13, RZ, P3, !PT ;  /* 0x0000000dd96d7c10 */ /* 0x000fe40009ffe4ff */
[----:B------:R-:W-:Y:S02]  /*cb10*/  SEL R15, R15, RZ, P4 ;  /* 0x000000ff0f0f7207 */ /* 0x000fe40002000000 */
[----:B------:R-:W-:Y:S02]  /*cb20*/  SEL R20, R20, RZ, P4 ;  /* 0x000000ff14147207 */ /* 0x000fe40002000000 */
[----:B------:R-:W-:Y:S02]  /*cb30*/  ISETP.NE.U32.AND P5, PT, R15, RZ, PT ;  /* 0x000000ff0f00720c */ /* 0x000fe40003fa5070 */
[----:B---3--:R-:W-:-:S11]  /*cb40*/  IADD3 R50, P6, PT, R248, UR12, RZ ;  /* 0x0000000cf8327c10 */ /* 0x008fd6000ffde0ff */
[----:B------:R-:W-:Y:S01]  /*cb50*/  LDGSTS.E [R14+0x14000], desc[UR22][R82.64], P5 ;  /* 0x14000000520e7fae */ /* 0x000fe2000a9a1016 */
[----:B------:R-:W-:Y:S02]  /*cb60*/  IADD3.X R51, PT, PT, R249, UR13, RZ, P6, !PT ;  /* 0x0000000df9337c10 */ /* 0x000fe4000b7fe4ff */
[----:B----4-:R-:W-:Y:S01]  /*cb70*/  IADD3 R52, P2, PT, R220, UR12, RZ ;  /* 0x0000000cdc347c10 */ /* 0x010fe2000ff5e0ff */
[----:B------:R-:W3:Y:S03]  /*cb80*/  LDL.LU.64 R248, [R1+0xa0] ;  /* 0x0000a00001f87983 */ /* 0x000ee60000300a00 */
[----:B------:R-:W-:Y:S02]  /*cb90*/  IADD3.X R53, PT, PT, R221, UR13, RZ, P2, !PT ;  /* 0x0000000ddd357c10 */ /* 0x000fe400097fe4ff */
[----:B------:R-:W4:Y:S01]  /*cba0*/  LDL.LU.64 R220, [R1+0x80] ;  /* 0x0000800001dc7983 */ /* 0x000f220000300a00 */
[----:B--2---:R-:W-:-:S04]  /*cbb0*/  IADD3 R112, P3, PT, R246, UR12, RZ ;  /* 0x0000000cf6707c10 */ /* 0x004fc8000ff7e0ff */
[----:B------:R-:W-:Y:S02]  /*cbc0*/  IADD3.X R113, PT, PT, R247, UR13, RZ, P3, !PT ;  /* 0x0000000df7717c10 */ /* 0x000fe40009ffe4ff */
[----:B------:R-:W-:Y:S02]  /*cbd0*/  ISETP.GE.AND P3, PT, R222, R19, PT ;  /* 0x00000013de00720c */ /* 0x000fe40003f66270 */
[----:B-1----:R-:W-:Y:S02]  /*cbe0*/  SHF.R.U32.HI R126, RZ, 0x6, R132 ;  /* 0x00000006ff7e7819 */ /* 0x002fe40000011684 */
[----:B------:R-:W-:Y:S02]  /*cbf0*/  SEL R15, RZ, 0x4, P3 ;  /* 0x00000004ff0f7807 */ /* 0x000fe40001800000 */
[----:B------:R-:W-:Y:S02]  /*cc00*/  ISETP.NE.U32.AND P3, PT, R20, RZ, PT ;  /* 0x000000ff1400720c */ /* 0x000fe40003f65070 */
[----:B------:R-:W-:-:S02]  /*cc10*/  SGXT.U32 R126, R126, 0x1 ;  /* 0x000000017e7e781a */ /* 0x000fc40000000000 */
[----:B------:R-:W-:Y:S02]  /*cc20*/  SEL R18, R18, RZ, P4 ;  /* 0x000000ff12127207 */ /* 0x000fe40002000000 */
[----:B------:R-:W-:Y:S02]  /*cc30*/  LOP3.LUT R126, R126, 0x18, RZ, 0xfc, !PT ;  /* 0x000000187e7e7812 */ /* 0x000fe400078efcff */
[----:B------:R-:W-:Y:S02]  /*cc40*/  ISETP.NE.U32.AND P2, PT, R18, RZ, PT ;  /* 0x000000ff1200720c */ /* 0x000fe40003f45070 */
[----:B------:R-:W-:Y:S02]  /*cc50*/  SEL R15, R15, RZ, P4 ;  /* 0x000000ff0f0f7207 */ /* 0x000fe40002000000 */
[----:B------:R-:W-:Y:S01]  /*cc60*/  ISETP.GE.AND P5, PT, R126, R19, PT ;  /* 0x000000137e00720c */ /* 0x000fe20003fa6270 */
[----:B------:R-:W-:Y:S01]  /*cc70*/  LDGSTS.E [R14+0x14008], desc[UR22][R84.64], P3 ;  /* 0x14008000540e7fae */ /* 0x000fe200099a1016 */
[----:B------:R-:W-:-:S02]  /*cc80*/  SHF.R.U32.HI R134, RZ, 0x6, R242 ;  /* 0x00000006ff867819 */ /* 0x000fc400000116f2 */
[----:B------:R-:W-:Y:S02]  /*cc90*/  LOP3.LUT R222, R2, 0x1a, RZ, 0xfc, !PT ;  /* 0x0000001a02de7812 */ /* 0x000fe400078efcff */
[----:B------:R-:W-:Y:S02]  /*cca0*/  ISETP.NE.U32.AND P3, PT, R15, RZ, PT ;  /* 0x000000ff0f00720c */ /* 0x000fe40003f65070 */
[----:B------:R-:W-:Y:S01]  /*ccb0*/  SGXT.U32 R134, R134, 0x1 ;  /* 0x000000018686781a */ /* 0x000fe20000000000 */
[----:B------:R-:W-:Y:S01]  /*ccc0*/  LDGSTS.E [R14+0x16000], desc[UR22][R206.64], P2 ;  /* 0x16000000ce0e7fae */ /* 0x000fe200091a1016 */
[----:B------:R-:W-:Y:S02]  /*ccd0*/  SEL R15, RZ, 0x4, P5 ;  /* 0x00000004ff0f7807 */ /* 0x000fe40002800000 */
[----:B------:R-:W-:Y:S02]  /*cce0*/  ISETP.GE.AND P5, PT, R222, R19, PT ;  /* 0x00000013de00720c */ /* 0x000fe40003fa6270 */
[----:B------:R-:W-:-:S02]  /*ccf0*/  LOP3.LUT R134, R134, 0x38, RZ, 0xfc, !PT ;  /* 0x0000003886867812 */ /* 0x000fc400078efcff */
[----:B------:R-:W-:Y:S02]  /*cd00*/  SEL R18, RZ, 0x4, P5 ;  /* 0x00000004ff127807 */ /* 0x000fe40002800000 */
[----:B------:R-:W-:Y:S01]  /*cd10*/  SEL R20, R15, RZ, P4 ;  /* 0x000000ff0f147207 */ /* 0x000fe20002000000 */
[----:B------:R-:W-:Y:S01]  /*cd20*/  LDGSTS.E [R14+0x16008], desc[UR22][R194.64], P3 ;  /* 0x16008000c20e7fae */ /* 0x000fe200099a1016 */
[----:B------:R-:W-:Y:S02]  /*cd30*/  IADD3 R116, P6, PT, R224, UR12, RZ ;  /* 0x0000000ce0747c10 */ /* 0x000fe4000ffde0ff */
[----:B------:R-:W-:Y:S02]  /*cd40*/  ISETP.GE.AND P2, PT, R134, R19, PT ;  /* 0x000000138600720c */ /* 0x000fe40003f46270 */
[----:B------:R-:W-:Y:S02]  /*cd50*/  LOP3.LUT R222, R2, 0x3a, RZ, 0xfc, !PT ;  /* 0x0000003a02de7812 */ /* 0x000fe400078efcff */
[----:B------:R-:W-:-:S02]  /*cd60*/  SEL R18, R18, RZ, P4 ;  /* 0x000000ff12127207 */ /* 0x000fc40002000000 */
[----:B------:R-:W-:Y:S02]  /*cd70*/  ISETP.NE.U32.AND P5, PT, R20, RZ, PT ;  /* 0x000000ff1400720c */ /* 0x000fe40003fa5070 */
[----:B------:R-:W-:Y:S02]  /*cd80*/  IADD3.X R117, PT, PT, R225, UR13, RZ, P6, !PT ;  /* 0x0000000de1757c10 */ /* 0x000fe4000b7fe4ff */
[----:B------:R-:W-:Y:S02]  /*cd90*/  SEL R15, RZ, 0x4, P2 ;  /* 0x00000004ff0f7807 */ /* 0x000fe40001000000 */
[----:B------:R-:W-:Y:S02]  /*cda0*/  ISETP.GE.AND P6, PT, R222, R19, PT ;  /* 0x00000013de00720c */ /* 0x000fe40003fc6270 */
[----:B------:R-:W-:Y:S02]  /*cdb0*/  ISETP.NE.U32.AND P2, PT, R18, RZ, PT ;  /* 0x000000ff1200720c */ /* 0x000fe40003f45070 */
[----:B------:R-:W-:-:S02]  /*cdc0*/  SEL R20, RZ, 0x4, P6 ;  /* 0x00000004ff147807 */ /* 0x000fc40003000000 */
[----:B------:R-:W-:Y:S01]  /*cdd0*/  SEL R15, R15, RZ, P4 ;  /* 0x000000ff0f0f7207 */ /* 0x000fe20002000000 */
[----:B------:R-:W-:Y:S01]  /*cde0*/  LDGSTS.E [R13+0x10000], desc[UR22][R22.64], P5 ;  /* 0x10000000160d7fae */ /* 0x000fe2000a9a1016 */
[----:B------:R-:W-:Y:S02]  /*cdf0*/  SEL R20, R20, RZ, P4 ;  /* 0x000000ff14147207 */ /* 0x000fe40002000000 */
[----:B------:R-:W-:Y:S02]  /*ce00*/  LOP3.LUT R222, R2, 0x58, RZ, 0xfc, !PT ;  /* 0x0000005802de7812 */ /* 0x000fe400078efcff */
[----:B------:R-:W-:Y:S02]  /*ce10*/  ISETP.NE.U32.AND P3, PT, R15, RZ, PT ;  /* 0x000000ff0f00720c */ /* 0x000fe40003f65070 */
[----:B------:R-:W-:Y:S01]  /*ce20*/  ISETP.NE.U32.AND P5, PT, R20, RZ, PT ;  /* 0x000000ff1400720c */ /* 0x000fe20003fa5070 */
[----:B------:R1:W-:Y:S01]  /*ce30*/  LDGSTS.E [R13+0x10008], desc[UR22][R24.64], P2 ;  /* 0x10008000180d7fae */ /* 0x0003e200091a1016 */
[----:B------:R-:W-:-:S02]  /*ce40*/  SHF.R.U32.HI R129, RZ, 0x6, R242 ;  /* 0x00000006ff817819 */ /* 0x000fc400000116f2 */
[----:B------:R-:W-:Y:S02]  /*ce50*/  ISETP.GE.AND P2, PT, R222, R19, PT ;  /* 0x00000013de00720c */ /* 0x000fe40003f46270 */
[----:B------:R-:W-:Y:S02]  /*ce60*/  SGXT.U32 R129, R129, 0x1 ;  /* 0x000000018181781a */ /* 0x000fe40000000000 */
[----:B------:R-:W-:Y:S02]  /*ce70*/  SEL R18, RZ, 0x4, P2 ;  /* 0x00000004ff127807 */ /* 0x000fe40001000000 */
[----:B------:R-:W-:Y:S01]  /*ce80*/  SHF.R.U32.HI R131, RZ, 0x6, R242 ;  /* 0x00000006ff837819 */ /* 0x000fe200000116f2 */
[----:B------:R-:W-:Y:S01]  /*ce90*/  LDGSTS.E [R13+0x12000], desc[UR22][R54.64], P3 ;  /* 0x12000000360d7fae */ /* 0x000fe200099a1016 */
[----:B------:R-:W-:Y:S02]  /*cea0*/  LOP3.LUT R222, R2, 0x5a, RZ, 0xfc, !PT ;  /* 0x0000005a02de7812 */ /* 0x000fe400078efcff */
[----:B------:R-:W-:Y:S01]  /*ceb0*/  LOP3.LUT R129, R129, 0x78, RZ, 0xfc, !PT ;  /* 0x0000007881817812 */ /* 0x000fe200078efcff */
[----:B------:R-:W-:Y:S01]  /*cec0*/  LDGSTS.E [R13+0x12008], desc[UR22][R56.64], P5 ;  /* 0x12008000380d7fae */ /* 0x000fe2000a9a1016 */
[----:B------:R-:W-:-:S02]  /*ced0*/  SEL R18, R18, RZ, P4 ;  /* 0x000000ff12127207 */ /* 0x000fc40002000000 */
[----:B------:R-:W-:Y:S02]  /*cee0*/  SGXT.U32 R131, R131, 0x1 ;  /* 0x000000018383781a */ /* 0x000fe40000000000 */
[-C--:B------:R-:W-:Y:S02]  /*cef0*/  ISETP.GE.AND P2, PT, R222, R19.reuse, PT ;  /* 0x00000013de00720c */ /* 0x080fe40003f46270 */
[----:B------:R-:W-:Y:S02]  /*cf00*/  ISETP.GE.AND P3, PT, R129, R19, PT ;  /* 0x000000138100720c */ /* 0x000fe40003f66270 */
[----:B------:R-:W-:Y:S02]  /*cf10*/  ISETP.NE.U32.AND P5, PT, R18, RZ, PT ;  /* 0x000000ff1200720c */ /* 0x000fe40003fa5070 */
[----:B------:R-:W-:Y:S02]  /*cf20*/  LOP3.LUT R131, R131, 0x7a, RZ, 0xfc, !PT ;  /* 0x0000007a83837812 */ /* 0x000fe400078efcff */
[----:B------:R-:W-:-:S02]  /*cf30*/  SEL R18, RZ, 0x4, P2 ;  /* 0x00000004ff127807 */ /* 0x000fc40001000000 */
[----:B-1----:R-:W-:Y:S02]  /*cf40*/  SEL R25, RZ, 0x4, P3 ;  /* 0x00000004ff197807 */ /* 0x002fe40001800000 */
[----:B------:R-:W-:Y:S02]  /*cf50*/  ISETP.GE.AND P3, PT, R131, R19, PT ;  /* 0x000000138300720c */ /* 0x000fe40003f66270 */
[----:B------:R-:W-:Y:S02]  /*cf60*/  SEL R18, R18, RZ, P4 ;  /* 0x000000ff12127207 */ /* 0x000fe40002000000 */
[----:B------:R-:W-:Y:S01]  /*cf70*/  SEL R20, RZ, 0x4, P3 ;  /* 0x00000004ff147807 */ /* 0x000fe20001800000 */
[----:B------:R-:W-:Y:S01]  /*cf80*/  LDGSTS.E [R13+0x14000], desc[UR22][R86.64], P5 ;  /* 0x14000000560d7fae */ /* 0x000fe2000a9a1016 */
[----:B------:R-:W-:-:S13]  /*cf90*/  ISETP.NE.U32.AND P3, PT, R18, RZ, PT ;  /* 0x000000ff1200720c */ /* 0x000fda0003f65070 */
[----:B------:R1:W-:Y:S02]  /*cfa0*/  LDGSTS.E [R13+0x14008], desc[UR22][R88.64], P3 ;  /* 0x14008000580d7fae */ /* 0x0003e400099a1016 */
[----:B-1----:R-:W1:Y:S01]  /*cfb0*/  S2R R89, SR_TID.X ;  /* 0x0000000000597919 */ /* 0x002e620000002100 */
[----:B------:R-:W-:-:S04]  /*cfc0*/  LOP3.LUT R222, R2, 0x1c, RZ, 0xfc, !PT ;  /* 0x0000001c02de7812 */ /* 0x000fc800078efcff */
[----:B------:R-:W-:Y:S02]  /*cfd0*/  ISETP.GE.AND P2, PT, R222, R19, PT ;  /* 0x00000013de00720c */ /* 0x000fe40003f46270 */
[----:B------:R-:W-:Y:S02]  /*cfe0*/  SEL R55, R25, RZ, P4 ;  /* 0x000000ff19377207 */ /* 0x000fe40002000000 */
[----:B------:R-:W-:Y:S02]  /*cff0*/  SEL R18, RZ, 0x4, P2 ;  /* 0x00000004ff127807 */ /* 0x000fe40001000000 */
[----:B------:R-:W-:-:S04]  /*d000*/  IADD3 R24, P2, PT, R156, UR12, RZ ;  /* 0x0000000c9c187c10 */ /* 0x000fc8000ff5e0ff */
[----:B------:R-:W-:Y:S02]  /*d010*/  IADD3.X R25, PT, PT, R157, UR13, RZ, P2, !PT ;  /* 0x0000000d9d197c10 */ /* 0x000fe400097fe4ff */
[----:B------:R-:W-:Y:S02]  /*d020*/  ISETP.NE.U32.AND P2, PT, R55, RZ, PT ;  /* 0x000000ff3700720c */ /* 0x000fe40003f45070 */
[----:B------:R-:W-:Y:S02]  /*d030*/  SEL R20, R20, RZ, P4 ;  /* 0x000000ff14147207 */ /* 0x000fe40002000000 */
[----:B------:R-:W-:Y:S02]  /*d040*/  ISETP.GE.AND P5, PT, R244, R19, PT ;  /* 0x00000013f400720c */ /* 0x000fe40003fa6270 */
[----:B------:R-:W-:Y:S02]  /*d050*/  SEL R18, R18, RZ, P4 ;  /* 0x000000ff12127207 */ /* 0x000fe40002000000 */
[----:B-1----:R-:W-:-:S05]  /*d060*/  SHF.R.U32.HI R127, RZ, 0x6, R89 ;  /* 0x00000006ff7f7819 */ /* 0x002fca0000011659 */
[----:B------:R-:W-:Y:S01]  /*d070*/  LDGSTS.E [R13+0x16000], desc[UR22][R182.64], P2 ;  /* 0x16000000b60d7fae */ /* 0x000fe200091a1016 */
[----:B------:R-:W-:Y:S02]  /*d080*/  SGXT.U32 R127, R127, 0x1 ;  /* 0x000000017f7f781a */ /* 0x000fe40000000000 */
[----:B------:R-:W-:Y:S02]  /*d090*/  ISETP.NE.U32.AND P3, PT, R20, RZ, PT ;  /* 0x000000ff1400720c */ /* 0x000fe40003f65070 */
[----:B------:R-:W-:Y:S02]  /*d0a0*/  LOP3.LUT R127, R127, 0x3c, RZ, 0xfc, !PT ;  /* 0x0000003c7f7f7812 */ /* 0x000fe400078efcff */
[----:B------:R-:W-:Y:S02]  /*d0b0*/  SEL R20, RZ, 0x4, P5 ;  /* 0x00000004ff147807 */ /* 0x000fe40002800000 */
[----:B------:R-:W-:Y:S02]  /*d0c0*/  ISETP.NE.U32.AND P5, PT, R18, RZ, PT ;  /* 0x000000ff1200720c */ /* 0x000fe40003fa5070 */
[----:B------:R-:W-:-:S02]  /*d0d0*/  ISETP.GE.AND P2, PT, R127, R19, PT ;  /* 0x000000137f00720c */ /* 0x000fc40003f46270 */
[----:B------:R-:W-:Y:S02]  /*d0e0*/  IADD3 R82, P6, PT, R226, UR12, RZ ;  /* 0x0000000ce2527c10 */ /* 0x000fe4000ffde0ff */
[----:B------:R-:W-:Y:S01]  /*d0f0*/  SEL R18, RZ, 0x4, P2 ;  /* 0x00000004ff127807 */ /* 0x000fe20001000000 */
[----:B------:R1:W-:Y:S01]  /*d100*/  LDGSTS.E [R13+0x16008], desc[UR22][R68.64], P3 ;  /* 0x16008000440d7fae */ /* 0x0003e200099a1016 */
[----:B------:R-:W-:Y:S02]  /*d110*/  SEL R20, R20, RZ, P4 ;  /* 0x000000ff14147207 */ /* 0x000fe40002000000 */
[----:B------:R-:W-:Y:S02]  /*d120*/  SEL R18, R18, RZ, P4 ;  /* 0x000000ff12127207 */ /* 0x000fe40002000000 */
[----:B------:R-:W-:Y:S01]  /*d130*/  IADD3.X R83, PT, PT, R227, UR13, RZ, P6, !PT ;  /* 0x0000000de3537c10 */ /* 0x000fe2000b7fe4ff */
[----:B------:R-:W-:Y:S01]  /*d140*/  LDGSTS.E [R12+0x10000], desc[UR22][R26.64], P5 ;  /* 0x100000001a0c7fae */ /* 0x000fe2000a9a1016 */
[----:B------:R-:W-:-:S02]  /*d150*/  IADD3 R14, P6, PT, R228, UR12, RZ ;  /* 0x0000000ce40e7c10 */ /* 0x000fc4000ffde0ff */
[----:B------:R-:W-:Y:S02]  /*d160*/  ISETP.NE.U32.AND P2, PT, R20, RZ, PT ;  /* 0x000000ff1400720c */ /* 0x000fe40003f45070 */
[----:B------:R-:W-:Y:S02]  /*d170*/  ISETP.NE.U32.AND P5, PT, R18, RZ, PT ;  /* 0x000000ff1200720c */ /* 0x000fe40003fa5070 */
[----:B-1----:R-:W-:Y:S02]  /*d180*/  IADD3 R68, P3, PT, R250, UR12, RZ ;  /* 0x0000000cfa447c10 */ /* 0x002fe4000ff7e0ff */
[----:B------:R-:W-:Y:S02]  /*d190*/  IADD3.X R15, PT, PT, R229, UR13, RZ, P6, !PT ;  /* 0x0000000de50f7c10 */ /* 0x000fe4000b7fe4ff */
[----:B------:R-:W-:Y:S02]  /*d1a0*/  IADD3 R22, P6, PT, R230, UR12, RZ ;  /* 0x0000000ce6167c10 */ /* 0x000fe4000ffde0ff */
[----:B------:R-:W-:-:S02]  /*d1b0*/  SHF.R.U32.HI R88, RZ, 0x6, R89 ;  /* 0x00000006ff587819 */ /* 0x000fc40000011659 */
[----:B------:R-:W-:Y:S01]  /*d1c0*/  IADD3.X R69, PT, PT, R251, UR13, RZ, P3, !PT ;  /* 0x0000000dfb457c10 */ /* 0x000fe20009ffe4ff */
[----:B------:R-:W-:Y:S01]  /*d1d0*/  LDGSTS.E [R12+0x10008], desc[UR22][R28.64], P2 ;  /* 0x100080001c0c7fae */ /* 0x000fe200091a1016 */
[----:B------:R-:W-:Y:S02]  /*d1e0*/  IADD3 R84, P3, PT, R142, UR12, RZ ;  /* 0x0000000c8e547c10 */ /* 0x000fe4000ff7e0ff */
[----:B------:R-:W-:Y:S01]  /*d1f0*/  IADD3.X R23, PT, PT, R231, UR13, RZ, P6, !PT ;  /* 0x0000000de7177c10 */ /* 0x000fe2000b7fe4ff */
[----:B------:R1:W-:Y:S01]  /*d200*/  LDGSTS.E [R12+0x12000], desc[UR22][R58.64], P5 ;  /* 0x120000003a0c7fae */ /* 0x0003e2000a9a1016 */
[----:B------:R-:W-:Y:S02]  /*d210*/  SGXT.U32 R88, R88, 0x1 ;  /* 0x000000015858781a */ /* 0x000fe40000000000 */
[----:B------:R-:W-:Y:S02]  /*d220*/  IADD3.X R85, PT, PT, R143, UR13, RZ, P3, !PT ;  /* 0x0000000d8f557c10 */ /* 0x000fe40009ffe4ff */
[----:B------:R-:W-:-:S02]  /*d230*/  ISETP.GE.AND P3, PT, R245, R19, PT ;  /* 0x00000013f500720c */ /* 0x000fc40003f66270 */
[----:B------:R-:W-:Y:S02]  /*d240*/  SHF.R.U32.HI R133, RZ, 0x6, R242 ;  /* 0x00000006ff857819 */ /* 0x000fe400000116f2 */
[----:B------:R-:W-:Y:S02]  /*d250*/  LOP3.LUT R88, R88, 0x5c, RZ, 0xfc, !PT ;  /* 0x0000005c58587812 */ /* 0x000fe400078efcff */
[----:B-1----:R-:W-:Y:S02]  /*d260*/  SHF.R.U32.HI R59, RZ, 0x6, R89 ;  /* 0x00000006ff3b7819 */ /* 0x002fe40000011659 */
[----:B------:R-:W-:Y:S02]  /*d270*/  SEL R13, RZ, 0x4, P3 ;  /* 0x00000004ff0d7807 */ /* 0x000fe40001800000 */
[----:B------:R-:W-:Y:S02]  /*d280*/  SGXT.U32 R133, R133, 0x1 ;  /* 0x000000018585781a */ /* 0x000fe40000000000 */
[----:B------:R-:W-:-:S02]  /*d290*/  ISETP.GE.AND P2, PT, R88, R19, PT ;  /* 0x000000135800720c */ /* 0x000fc40003f46270 */
[----:B------:R-:W-:Y:S02]  /*d2a0*/  SHF.R.U32.HI R135, RZ, 0x6, R242 ;  /* 0x00000006ff877819 */ /* 0x000fe400000116f2 */
[----:B------:R-:W-:Y:S02]  /*d2b0*/  SGXT.U32 R59, R59, 0x1 ;  /* 0x000000013b3b781a */ /* 0x000fe40000000000 */
[----:B------:R-:W-:Y:S02]  /*d2c0*/  LOP3.LUT R133, R133, 0x7c, RZ, 0xfc, !PT ;  /* 0x0000007c85857812 */ /* 0x000fe400078efcff */
[----:B------:R-:W-:Y:S02]  /*d2d0*/  SEL R18, R13, RZ, P4 ;  /* 0x000000ff0d127207 */ /* 0x000fe40002000000 */
[----:B------:R-:W-:Y:S02]  /*d2e0*/  SGXT.U32 R135, R135, 0x1 ;  /* 0x000000018787781a */ /* 0x000fe40000000000 */
[----:B------:R-:W-:-:S02]  /*d2f0*/  SEL R13, RZ, 0x4, P2 ;  /* 0x00000004ff0d7807 */ /* 0x000fc40001000000 */
[----:B------:R-:W-:Y:S02]  /*d300*/  LOP3.LUT R59, R59, 0x5e, RZ, 0xfc, !PT ;  /* 0x0000005e3b3b7812 */ /* 0x000fe400078efcff */
[-C--:B------:R-:W-:Y:S02]  /*d310*/  ISETP.GE.AND P3, PT, R133, R19.reuse, PT ;  /* 0x000000138500720c */ /* 0x080fe40003f66270 */
[----:B------:R-:W-:Y:S02]  /*d320*/  LOP3.LUT R135, R135, 0x7e, RZ, 0xfc, !PT ;  /* 0x0000007e87877812 */ /* 0x000fe400078efcff */
[----:B------:R-:W-:Y:S02]  /*d330*/  SEL R13, R13, RZ, P4 ;  /* 0x000000ff0d0d7207 */ /* 0x000fe40002000000 */
[----:B------:R-:W-:Y:S02]  /*d340*/  ISETP.GE.AND P5, PT, R59, R19, PT ;  /* 0x000000133b00720c */ /* 0x000fe40003fa6270 */
[----:B------:R-:W-:-:S02]  /*d350*/  ISETP.NE.U32.AND P2, PT, R18, RZ, PT ;  /* 0x000000ff1200720c */ /* 0x000fc40003f45070 */
[----:B------:R-:W-:Y:S02]  /*d360*/  SEL R20, RZ, 0x4, P3 ;  /* 0x00000004ff147807 */ /* 0x000fe40001800000 */
[----:B------:R-:W-:Y:S02]  /*d370*/  ISETP.NE.U32.AND P3, PT, R13, RZ, PT ;  /* 0x000000ff0d00720c */ /* 0x000fe40003f65070 */
[----:B------:R-:W-:Y:S02]  /*d380*/  SEL R28, RZ, 0x4, P5 ;  /* 0x00000004ff1c7807 */ /* 0x000fe40002800000 */
[----:B------:R-:W-:Y:S02]  /*d390*/  ISETP.GE.AND P5, PT, R243, R19, PT ;  /* 0x00000013f300720c */ /* 0x000fe40003fa6270 */
[----:B------:R-:W-:Y:S02]  /*d3a0*/  SEL R28, R28, RZ, P4 ;  /* 0x000000ff1c1c7207 */ /* 0x000fe40002000000 */
[----:B------:R-:W-:Y:S01]  /*d3b0*/  SEL R13, RZ, 0x4, P5 ;  /* 0x00000004ff0d7807 */ /* 0x000fe20002800000 */
[----:B------:R1:W-:Y:S01]  /*d3c0*/  LDGSTS.E [R12+0x12008], desc[UR22][R60.64], P2 ;  /* 0x120080003c0c7fae */ /* 0x0003e200091a1016 */
[----:B---3--:R-:W-:-:S03]  /*d3d0*/  IADD3 R54, P6, PT, R248, UR12, RZ ;  /* 0x0000000cf8367c10 */ /* 0x008fc6000ffde0ff */
[----:B------:R1:W-:Y:S01]  /*d3e0*/  LDGSTS.E [R12+0x14000], desc[UR22][R90.64], P3 ;  /* 0x140000005a0c7fae */ /* 0x0003e200099a1016 */
[----:B------:R-:W-:Y:S02]  /*d3f0*/  IADD3.X R55, PT, PT, R249, UR13, RZ, P6, !PT ;  /* 0x0000000df9377c10 */ /* 0x000fe4000b7fe4ff */
[----:B----4-:R-:W-:-:S04]  /*d400*/  IADD3 R56, P6, PT, R220, UR12, RZ ;  /* 0x0000000cdc387c10 */ /* 0x010fc8000ffde0ff */
[----:B------:R-:W-:Y:S02]  /*d410*/  IADD3.X R57, PT, PT, R221, UR13, RZ, P6, !PT ;  /* 0x0000000ddd397c10 */ /* 0x000fe4000b7fe4ff */
[----:B------:R-:W-:-:S04]  /*d420*/  IADD3 R26, P6, PT, R140, UR12, RZ ;  /* 0x0000000c8c1a7c10 */ /* 0x000fc8000ffde0ff */
[----:B------:R-:W-:Y:S02]  /*d430*/  IADD3.X R27, PT, PT, R141, UR13, RZ, P6, !PT ;  /* 0x0000000d8d1b7c10 */ /* 0x000fe4000b7fe4ff */
[----:B------:R-:W-:-:S04]  /*d440*/  IADD3 R86, P6, PT, R154, UR12, RZ ;  /* 0x0000000c9a567c10 */ /* 0x000fc8000ffde0ff */
[----:B------:R-:W-:Y:S02]  /*d450*/  IADD3.X R87, PT, PT, R155, UR13, RZ, P6, !PT ;  /* 0x0000000d9b577c10 */ /* 0x000fe4000b7fe4ff */
[----:B------:R-:W-:-:S04]  /*d460*/  ISETP.GE.AND P6, PT, R135, R19, PT ;  /* 0x000000138700720c */ /* 0x000fc80003fc6270 */
[----:B------:R-:W-:Y:S02]  /*d470*/  SEL R29, RZ, 0x4, P6 ;  /* 0x00000004ff1d7807 */ /* 0x000fe40003000000 */
[----:B------:R-:W-:Y:S02]  /*d480*/  SEL R20, R20, RZ, P4 ;  /* 0x000000ff14147207 */ /* 0x000fe40002000000 */
[----:B------:R-:W-:Y:S02]  /*d490*/  SEL R29, R29, RZ, P4 ;  /* 0x000000ff1d1d7207 */ /* 0x000fe40002000000 */
[----:B------:R-:W-:Y:S02]  /*d4a0*/  ISETP.NE.U32.AND P5, PT, R28, RZ, PT ;  /* 0x000000ff1c00720c */ /* 0x000fe40003fa5070 */
[----:B------:R-:W-:Y:S02]  /*d4b0*/  SEL R13, R13, RZ, P4 ;  /* 0x000000ff0d0d7207 */ /* 0x000fe40002000000 */
[----:B------:R-:W-:-:S02]  /*d4c0*/  ISETP.NE.U32.AND P2, PT, R20, RZ, PT ;  /* 0x000000ff1400720c */ /* 0x000fc40003f45070 */
[----:B------:R-:W-:Y:S02]  /*d4d0*/  ISETP.NE.U32.AND P4, PT, R29, RZ, PT ;  /* 0x000000ff1d00720c */ /* 0x000fe40003f85070 */
[----:B------:R-:W-:-:S05]  /*d4e0*/  ISETP.NE.U32.AND P3, PT, R13, RZ, PT ;  /* 0x000000ff0d00720c */ /* 0x000fca0003f65070 */
[----:B------:R1:W-:Y:S04]  /*d4f0*/  LDGSTS.E [R12+0x14008], desc[UR22][R92.64], P5 ;  /* 0x140080005c0c7fae */ /* 0x0003e8000a9a1016 */
[----:B------:R1:W-:Y:S04]  /*d500*/  LDGSTS.E [R12+0x16000], desc[UR22][R118.64], P2 ;  /* 0x16000000760c7fae */ /* 0x0003e800091a1016 */
[----:B------:R1:W-:Y:S04]  /*d510*/  LDGSTS.E [R12+0x16008], desc[UR22][R114.64], P4 ;  /* 0x16008000720c7fae */ /* 0x0003e8000a1a1016 */
[----:B------:R-:W0:Y:S04]  /*d520*/  LDGDEPBAR ;  /* 0x00000000000079af */ /* 0x000e280000000000 */
        /* <DEDUP_REMOVED lines=45> */
[----:B------:R1:W-:Y:S01]  /*d800*/  LDGSTS.E [R7+0x29680], desc[UR22][R80.64], P3 ;  /* 0x2968000050077fae */ /* 0x0003e200099a1016 */
[----:B------:R-:W-:-:S03]  /*d810*/  IADD3 R18, P6, PT, R106, UR12, RZ ;  /* 0x0000000c6a127c10 */ /* 0x000fc6000ffde0ff */
[----:B------:R1:W-:Y:S04]  /*d820*/  LDGSTS.E [R7+0x29a80], desc[UR22][R108.64], P3 ;  /* 0x29a800006c077fae */ /* 0x0003e800099a1016 */
[----:B------:R1:W-:Y:S04]  /*d830*/  LDGSTS.E [R7+0x29e80], desc[UR22][R110.64], P3 ;  /* 0x29e800006e077fae */ /* 0x0003e800099a1016 */
[----:B------:R1:W-:Y:S04]  /*d840*/  LDGSTS.E [R6+0x28300], desc[UR22][R112.64], P3 ;  /* 0x2830000070067fae */ /* 0x0003e800099a1016 */
[----:B------:R1:W-:Y:S01]  /*d850*/  LDGSTS.E [R6+0x28700], desc[UR22][R50.64], P3 ;  /* 0x2870000032067fae */ /* 0x0003e200099a1016 */
[----:B------:R-:W-:-:S03]  /*d860*/  IADD3.X R19, PT, PT, R107, UR13, RZ, P6, !PT ;  /* 0x0000000d6b137c10 */ /* 0x000fc6000b7fe4ff */
[----:B------:R1:W-:Y:S01]  /*d870*/  LDGSTS.E [R6+0x28b00], desc[UR22][R52.64], P3 ;  /* 0x28b0000034067fae */ /* 0x0003e200099a1016 */
[----:B------:R-:W-:-:S03]  /*d880*/  IADD3 R28, P6, PT, R208, UR12, RZ ;  /* 0x0000000cd01c7c10 */ /* 0x000fc6000ffde0ff */
[----:B------:R1:W-:Y:S04]  /*d890*/  LDGSTS.E [R6+0x28f00], desc[UR22][R116.64], P3 ;  /* 0x28f0000074067fae */ /* 0x0003e800099a1016 */
[----:B------:R1:W-:Y:S04]  /*d8a0*/  LDGSTS.E [R6+0x29300], desc[UR22][R82.64], P3 ;  /* 0x2930000052067fae */ /* 0x0003e800099a1016 */
[----:B------:R1:W-:Y:S04]  /*d8b0*/  LDGSTS.E [R6+0x29700], desc[UR22][R14.64], P3 ;  /* 0x297000000e067fae */ /* 0x0003e800099a1016 */
[----:B------:R1:W-:Y:S01]  /*d8c0*/  LDGSTS.E [R6+0x29b00], desc[UR22][R22.64], P3 ;  /* 0x29b0000016067fae */ /* 0x0003e200099a1016 */
[----:B------:R-:W-:-:S03]  /*d8d0*/  IADD3.X R29, PT, PT, R209, UR13, RZ, P6, !PT ;  /* 0x0000000dd11d7c10 */ /* 0x000fc6000b7fe4ff */
        /* <DEDUP_REMOVED lines=9> */
[----:B------:R-:W-:Y:S01]  /*d970*/  ISETP.GE.AND P3, PT, R237, 0x100, PT ;  /* 0x00000100ed00780c */ /* 0x000fe20003f66270 */
[----:B------:R-:W-:-:S02]  /*d980*/  UMOV UR21, URZ ;  /* 0x000000ff00157c82 */ /* 0x000fc40008000000 */
[----:B------:R-:W0:Y:S01]  /*d990*/  LDGDEPBAR ;  /* 0x00000000000079af */ /* 0x000e220000000000 */
[----:B------:R-:W-:-:S09]  /*d9a0*/  ISETP.GE.AND P2, PT, R237, 0x80, PT ;  /* 0x00000080ed00780c */ /* 0x000fd20003f46270 */
[----:B-1----:R-:W-:Y:S05]  /*d9b0*/  @!P3 BRA `(.L_x_7) ;  /* 0x0000006c0048b947 */ /* 0x002fea0003800000 */
[----:B------:R-:W2:Y:S01]  /*d9c0*/  LDL.LU R251, [R1+0x100] ;  /* 0x0001000001fb7983 */ /* 0x000ea20000300800 */
[----:B------:R-:W-:Y:S02]  /*d9d0*/  IADD3 R52, P5, PT, R232, R223, RZ ;  /* 0x000000dfe8347210 */ /* 0x000fe40007fbe0ff */
[----:B------:R-:W-:Y:S01]  /*d9e0*/  SHF.R.S32.HI R137, RZ, 0x1f, R232 ;  /* 0x0000001fff897819 */ /* 0x000fe200000114e8 */
[----:B------:R-:W3:Y:S01]  /*d9f0*/  LDL.LU R222, [R1+0x114] ;  /* 0x0001140001de7983 */ /* 0x000ee20000300800 */
[----:B------:R-:W-:Y:S01]  /*da00*/  SHF.R.U32.HI R89, RZ, 0x6, R89 ;  /* 0x00000006ff597819 */ /* 0x000fe20000011659 */
[----:B------:R-:W-:Y:S01]  /*da10*/  IMAD R86, R88, UR16, RZ ;  /* 0x0000001058567c24 */ /* 0x000fe2000f8e02ff */
[----:B------:R-:W1:Y:S01]  /*da20*/  LDCU.128 UR24, c[0x0][0x380] ;  /* 0x00007000ff1877ac */ /* 0x000e620008000c00 */
[----:B------:R-:W4:Y:S04]  /*da30*/  LDL.LU R221, [R1+0x128] ;  /* 0x0001280001dd7983 */ /* 0x000f280000300800 */
        /* <DEDUP_REMOVED lines=9> */
[----:B------:R-:W4:Y:S01]  /*dad0*/  LDL.LU R235, [R1+0x154] ;  /* 0x0001540001eb7983 */ /* 0x000f220000300800 */
[----:B------:R-:W-:-:S03]  /*dae0*/  LEA.HI.X.SX32 R58, R223, R137, 0x1, P5 ;  /* 0x00000089df3a7211 */ /* 0x000fc600028f0eff */
[----:B------:R-:W-:Y:S04]  /*daf0*/  STL [R1+0x204], R4 ;  /* 0x0002040401007387 */ /* 0x000fe80000100800 */
[----:B------:R-:W-:Y:S04]  /*db00*/  STL [R1+0x200], R3 ;  /* 0x0002000301007387 */ /* 0x000fe80000100800 */
[----:B------:R-:W-:Y:S04]  /*db10*/  STL [R1+0x1fc], R0 ;  /* 0x0001fc0001007387 */ /* 0x000fe80000100800 */
[----:B------:R1:W-:Y:S04]  /*db20*/  STL [R1+0x208], R52 ;  /* 0x0002083401007387 */ /* 0x0003e80000100800 */
[----:B------:R-:W4:Y:S01]  /*db30*/  LDL.LU R190, [R1+0x15c] ;  /* 0x00015c0001be7983 */ /* 0x000f220000300800 */
[----:B--2---:R-:W-:-:S02]  /*db40*/  IADD3 R46, P6, PT, R232, R251, RZ ;  /* 0x000000fbe82e7210 */ /* 0x004fc40007fde0ff */
[----:B---3--:R-:W-:Y:S02]  /*db50*/  IADD3 R40, P3, PT, R232, R222, RZ ;  /* 0x000000dee8287210 */ /* 0x008fe40007f7e0ff */
[-C--:B------:R-:W-:Y:S02]  /*db60*/  LEA.HI.X.SX32 R56, R251, R137.reuse, 0x1, P6 ;  /* 0x00000089fb387211 */ /* 0x080fe400030f0eff */
[----:B------:R-:W-:Y:S02]  /*db70*/  LEA.HI.X.SX32 R54, R222, R137, 0x1, P3 ;  /* 0x00000089de367211 */ /* 0x000fe400018f0eff */
[----:B------:R-:W2:Y:S01]  /*db80*/  LDL.LU R222, [R1+0xec] ;  /* 0x0000ec0001de7983 */ /* 0x000ea20000300800 */
[C---:B----4-:R-:W-:Y:S02]  /*db90*/  IADD3 R38, P4, PT, R232.reuse, R221, RZ ;  /* 0x000000dde8267210 */ /* 0x050fe40007f9e0ff */
[----:B------:R-:W-:Y:S01]  /*dba0*/  IADD3 R36, P5, PT, R232, R250, RZ ;  /* 0x000000fae8247210 */ /* 0x000fe20007fbe0ff */
[----:B------:R-:W3:Y:S01]  /*dbb0*/  LDL.LU R220, [R1+0x108] ;  /* 0x0001080001dc7983 */ /* 0x000ee20000300800 */
[----:B------:R-:W-:-:S03]  /*dbc0*/  LEA.HI.X.SX32 R50, R221, R137, 0x1, P4 ;  /* 0x00000089dd327211 */ /* 0x000fc600020f0eff */
[----:B------:R-:W4:Y:S04]  /*dbd0*/  LDL.LU R188, [R1+0x11c] ;  /* 0x00011c0001bc7983 */ /* 0x000f280000300800 */
[----:B------:R-:W3:Y:S04]  /*dbe0*/  LDL.LU R186, [R1+0x130] ;  /* 0x0001300001ba7983 */ /* 0x000ee80000300800 */
[----:B------:R-:W3:Y:S04]  /*dbf0*/  LDL.LU R191, [R1+0x140] ;  /* 0x0001400001bf7983 */ /* 0x000ee80000300800 */
[----:B------:R-:W3:Y:S04]  /*dc00*/  LDL.LU R221, [R1+0x14c] ;  /* 0x00014c0001dd7983 */ /* 0x000ee80000300800 */
[----:B------:R-:W3:Y:S04]  /*dc10*/  LDL.LU R189, [R1+0x164] ;  /* 0x0001640001bd7983 */ /* 0x000ee80000300800 */
[----:B------:R-:W3:Y:S01]  /*dc20*/  LDL.LU R187, [R1+0x170] ;  /* 0x0001700001bb7983 */ /* 0x000ee20000300800 */
[----:B------:R-:W-:-:S02]  /*dc30*/  IADD3 R251, P3, PT, R232, R243, RZ ;  /* 0x000000f3e8fb7210 */ /* 0x000fc40007f7e0ff */
[----:B------:R-:W-:Y:S01]  /*dc40*/  IADD3 R249, P4, PT, R232, R239, RZ ;  /* 0x000000efe8f97210 */ /* 0x000fe20007f9e0ff */
[----:B------:R-:W3:Y:S01]  /*dc50*/  LDL.LU R203, [R1+0xf0] ;  /* 0x0000f00001cb7983 */ /* 0x000ee20000300800 */
[-C--:B------:R-:W-:Y:S02]  /*dc60*/  LEA.HI.X.SX32 R48, R250, R137.reuse, 0x1, P5 ;  /* 0x00000089fa307211 */ /* 0x080fe400028f0eff */
[C---:B------:R-:W-:Y:S01]  /*dc70*/  IADD3 R247, P5, PT, R232.reuse, R252, RZ ;  /* 0x000000fce8f77210 */ /* 0x040fe20007fbe0ff */
[----:B------:R-:W3:Y:S01]  /*dc80*/  LDL.LU R200, [R1+0x10c] ;  /* 0x00010c0001c87983 */ /* 0x000ee20000300800 */
[-C--:B------:R-:W-:Y:S02]  /*dc90*/  LEA.HI.X.SX32 R42, R243, R137.reuse, 0x1, P3 ;  /* 0x00000089f32a7211 */ /* 0x080fe400018f0eff */
[----:B------:R-:W-:Y:S01]  /*dca0*/  IADD3 R243, P3, PT, R232, R244, RZ ;  /* 0x000000f4e8f37210 */ /* 0x000fe20007f7e0ff */
[----:B------:R-:W3:Y:S01]  /*dcb0*/  LDL.LU R201, [R1+0x120] ;  /* 0x0001200001c97983 */ /* 0x000ee20000300800 */
[----:B------:R-:W-:-:S02]  /*dcc0*/  LEA.HI.X.SX32 R250, R239, R137, 0x1, P4 ;  /* 0x00000089effa7211 */ /* 0x000fc400020f0eff */
[----:B------:R-:W-:Y:S01]  /*dcd0*/  IADD3 R241, P4, PT, R232, R242, RZ ;  /* 0x000000f2e8f17210 */ /* 0x000fe20007f9e0ff */
[----:B------:R-:W3:Y:S01]  /*dce0*/  LDL.LU R198, [R1+0x134] ;  /* 0x0001340001c67983 */ /* 0x000ee20000300800 */
[-C--:B------:R-:W-:Y:S02]  /*dcf0*/  LEA.HI.X.SX32 R248, R252, R137.reuse, 0x1, P5 ;  /* 0x00000089fcf87211 */ /* 0x080fe400028f0eff */
[----:B------:R-:W-:Y:S01]  /*dd00*/  IADD3 R239, P5, PT, R232, R240, RZ ;  /* 0x000000f0e8ef7210 */ /* 0x000fe20007fbe0ff */
[----:B------:R-:W3:Y:S01]  /*dd10*/  LDL.LU R199, [R1+0x16c] ;  /* 0x00016c0001c77983 */ /* 0x000ee20000300800 */
[----:B------:R-:W-:Y:S02]  /*dd20*/  LEA.HI.X.SX32 R244, R244, R137, 0x1, P3 ;  /* 0x00000089f4f47211 */ /* 0x000fe400018f0eff */
[----:B------:R-:W-:Y:S01]  /*dd30*/  IADD3 R234, P3, PT, R232, R235, RZ ;  /* 0x000000ebe8ea7210 */ /* 0x000fe20007f7e0ff */
[----:B------:R-:W3:Y:S01]  /*dd40*/  LDL.LU R196, [R1+0x178] ;  /* 0x0001780001c47983 */ /* 0x000ee20000300800 */
[----:B------:R-:W-:-:S02]  /*dd50*/  LEA.HI.X.SX32 R242, R242, R137, 0x1, P4 ;  /* 0x00000089f2f27211 */ /* 0x000fc400020f0eff */
[-C--:B------:R-:W-:Y:S01]  /*dd60*/  LEA.HI.X.SX32 R240, R240, R137.reuse, 0x1, P5 ;  /* 0x00000089f0f07211 */ /* 0x080fe200028f0eff */
[----:B------:R-:W3:Y:S01]  /*dd70*/  LDL.LU R197, [R1+0x180] ;  /* 0x0001800001c57983 */ /* 0x000ee20000300800 */
[----:B------:R-:W-:Y:S02]  /*dd80*/  IADD3 R30, P4, PT, R232, R190, RZ ;  /* 0x000000bee81e7210 */ /* 0x000fe40007f9e0ff */
[-C--:B------:R-:W-:Y:S01]  /*dd90*/  LEA.HI.X.SX32 R235, R235, R137.reuse, 0x1, P3 ;  /* 0x00000089ebeb7211 */ /* 0x080fe200018f0eff */
[----:B------:R-:W3:Y:S01]  /*dda0*/  LDL.LU R192, [R1+0x188] ;  /* 0x0001880001c07983 */ /* 0x000ee20000300800 */
[----:B------:R-:W-:-:S03]  /*ddb0*/  LEA.HI.X.SX32 R32, R190, R137, 0x1, P4 ;  /* 0x00000089be207211 */ /* 0x000fc600020f0eff */
[----:B------:R-:W3:Y:S01]  /*ddc0*/  LDL.LU R190, [R1+0xf4] ;  /* 0x0000f40001be7983 */ /* 0x000ee20000300800 */
[----:B--2---:R-:W-:-:S04]  /*ddd0*/  IADD3 R230, P5, PT, R232, R222, RZ ;  /* 0x000000dee8e67210 */ /* 0x004fc80007fbe0ff */
[-C--:B------:R-:W-:Y:S02]  /*dde0*/  LEA.HI.X.SX32 R231, R222, R137.reuse, 0x1, P5 ;  /* 0x00000089dee77211 */ /* 0x080fe400028f0eff */
[C---:B----4-:R-:W-:Y:S02]  /*ddf0*/  IADD3 R226, P3, PT, R232.reuse, R188, RZ ;  /* 0x000000bce8e27210 */ /* 0x050fe40007f7e0ff */
[----:B---3--:R-:W-:Y:S02]  /*de00*/  IADD3 R224, P4, PT, R232, R186, RZ ;  /* 0x000000bae8e07210 */ /* 0x008fe40007f9e0ff */
[----:B------:R-:W-:Y:S02]  /*de10*/  LEA.HI.X.SX32 R227, R188, R137, 0x1, P3 ;  /* 0x00000089bce37211 */ /* 0x000fe400018f0eff */
[----:B------:R-:W-:Y:S01]  /*de20*/  IADD3 R222, P5, PT, R232, R191, RZ ;  /* 0x000000bfe8de7210 */ /* 0x000fe20007fbe0ff */
[----:B------:R-:W2:Y:S01]  /*de30*/  LDL.LU R188, [R1+0x110] ;  /* 0x0001100001bc7983 */ /* 0x000ea20000300800 */
[----:B------:R-:W-:-:S03]  /*de40*/  LEA.HI.X.SX32 R225, R186, R137, 0x1, P4 ;  /* 0x00000089bae17211 */ /* 0x000fc600020f0eff */
[----:B------:R-:W3:Y:S01]  /*de50*/  LDL.LU R186, [R1+0x124] ;  /* 0x0001240001ba7983 */ /* 0x000ee20000300800 */
[----:B------:R-:W-:-:S03]  /*de60*/  IADD3 R218, P3, PT, R232, R189, RZ ;  /* 0x000000bde8da7210 */ /* 0x000fc60007f7e0ff */
[----:B------:R-:W4:Y:S01]  /*de70*/  LDL.LU R193, [R1+0x174] ;  /* 0x0001740001c17983 */ /* 0x000f220000300800 */
[----:B------:R-:W-:Y:S02]  /*de80*/  LEA.HI.X.SX32 R223, R191, R137, 0x1, P5 ;  /* 0x00000089bfdf7211 */ /* 0x000fe400028f0eff */
[C---:B------:R-:W-:Y:S01]  /*de90*/  IADD3 R216, P4, PT, R232.reuse, R187, RZ ;  /* 0x000000bbe8d87210 */ /* 0x040fe20007f9e0ff */
[----:B------:R-:W4:Y:S01]  /*dea0*/  LDL.LU R191, [R1+0x18c] ;  /* 0x00018c0001bf7983 */ /* 0x000f220000300800 */
[-C--:B------:R-:W-:Y:S02]  /*deb0*/  LEA.HI.X.SX32 R219, R189, R137.reuse, 0x1, P3 ;  /* 0x00000089bddb7211 */ /* 0x080fe400018f0eff */
[----:B------:R-:W-:Y:S01]  /*dec0*/  LEA.HI.X.SX32 R217, R187, R137, 0x1, P4 ;  /* 0x00000089bbd97211 */ /* 0x000fe200020f0eff */
        /* <DEDUP_REMOVED lines=8> */
[----:B------:R-:W-:-:S03]  /*df50*/  IADD3 R34, P6, PT, R232, R245, RZ ;  /* 0x000000f5e8227210 */ /* 0x000fc60007fde0ff */
[----:B------:R-:W4:Y:S01]  /*df60*/  LDL.LU R90, [R1+0x1b4] ;  /* 0x0001b400015a7983 */ /* 0x000f220000300800 */
[-C--:B------:R-:W-:Y:S02]  /*df70*/  LEA.HI.X.SX32 R44, R245, R137.reuse, 0x1, P6 ;  /* 0x00000089f52c7211 */ /* 0x080fe400030f0eff */
[----:B------:R-:W-:Y:S01]  /*df80*/  IADD3 R245, P6, PT, R232, R236, RZ ;  /* 0x000000ece8f57210 */ /* 0x000fe20007fde0ff */
[----:B------:R-:W4:Y:S03]  /*df90*/  LDL.LU R171, [R1+0x1bc] ;  /* 0x0001bc0001ab7983 */ /* 0x000f260000300800 */
[----:B------:R-:W-:Y:S01]  /*dfa0*/  LEA.HI.X.SX32 R246, R236, R137, 0x1, P6 ;  /* 0x00000089ecf67211 */ /* 0x000fe200030f0eff */
        /* <DEDUP_REMOVED lines=9> */
[----:B------:R-:W4:Y:S04]  /*e040*/  LDL.LU R60, [R1+0x1a8] ;  /* 0x0001a800013c7983 */ /* 0x000f280000300800 */
[----:B------:R-:W4:Y:S01]  /*e050*/  LDL.LU R61, [R1+0x1b8] ;  /* 0x0001b800013d7983 */ /* 0x000f220000300800 */
[----:B------:R-:W-:-:S03]  /*e060*/  LEA.HI.X.SX32 R221, R221, R137, 0x1, P6 ;  /* 0x00000089dddd7211 */ /* 0x000fc600030f0eff */
[----:B------:R-:W4:Y:S01]  /*e070*/  LDL.LU R157, [R1+0x1c8] ;  /* 0x0001c800019d7983 */ /* 0x000f220000300800 */
[----:B------:R-:W-:-:S03]  /*e080*/  IADD3 R212, P6, PT, R232, R200, RZ ;  /* 0x000000c8e8d47210 */ /* 0x000fc60007fde0ff */
[----:B------:R-:W4:Y:S01]  /*e090*/  LDL.LU R155, [R1+0x1d0] ;  /* 0x0001d000019b7983 */ /* 0x000f220000300800 */
[----:B------:R-:W-:-:S03]  /*e0a0*/  IADD3 R214, P5, PT, R232, R203, RZ ;  /* 0x000000cbe8d67210 */ /* 0x000fc60007fbe0ff */
[----:B------:R-:W4:Y:S01]  /*e0b0*/  LDL.LU R106, [R1+0x1d4] ;  /* 0x0001d400016a7983 */ /* 0x000f220000300800 */
[----:B------:R-:W-:Y:S02]  /*e0c0*/  IADD3 R210, P3, PT, R232, R201, RZ ;  /* 0x000000c9e8d27210 */ /* 0x000fe40007f7e0ff */
[-C--:B------:R-:W-:Y:S01]  /*e0d0*/  LEA.HI.X.SX32 R213, R200, R137.reuse, 0x1, P6 ;  /* 0x00000089c8d57211 */ /* 0x080fe200030f0eff */
[----:B------:R-:W4:Y:S01]  /*e0e0*/  LDL.LU R142, [R1+0x1a0] ;  /* 0x0001a000018e7983 */ /* 0x000f220000300800 */
[C---:B------:R-:W-:Y:S02]  /*e0f0*/  IADD3 R208, P4, PT, R232.reuse, R198, RZ ;  /* 0x000000c6e8d07210 */ /* 0x040fe40007f9e0ff */
[-C--:B------:R-:W-:Y:S01]  /*e100*/  LEA.HI.X.SX32 R215, R203, R137.reuse, 0x1, P5 ;  /* 0x00000089cbd77211 */ /* 0x080fe200028f0eff */
[----:B------:R-:W4:Y:S01]  /*e110*/  LDL.LU R140, [R1+0x1b0] ;  /* 0x0001b000018c7983 */ /* 0x000f220000300800 */
[----:B------:R-:W-:Y:S02]  /*e120*/  IADD3 R204, P6, PT, R232, R196, RZ ;  /* 0x000000c4e8cc7210 */ /* 0x000fe40007fde0ff */
[----:B------:R-:W-:-:S02]  /*e130*/  LEA.HI.X.SX32 R211, R201, R137, 0x1, P3 ;  /* 0x00000089c9d37211 */ /* 0x000fc400018f0eff */
[C---:B------:R-:W-:Y:S02]  /*e140*/  IADD3 R206, P5, PT, R232.reuse, R199, RZ ;  /* 0x000000c7e8ce7210 */ /* 0x040fe40007fbe0ff */
[----:B------:R-:W-:Y:S02]  /*e150*/  IADD3 R202, P3, PT, R232, R197, RZ ;  /* 0x000000c5e8ca7210 */ /* 0x000fe40007f7e0ff */
[-C--:B------:R-:W-:Y:S02]  /*e160*/  LEA.HI.X.SX32 R209, R198, R137.reuse, 0x1, P4 ;  /* 0x00000089c6d17211 */ /* 0x080fe400020f0eff */
[-C--:B------:R-:W-:Y:S02]  /*e170*/  LEA.HI.X.SX32 R205, R196, R137.reuse, 0x1, P6 ;  /* 0x00000089c4cd7211 */ /* 0x080fe400030f0eff */
[----:B------:R-:W-:Y:S02]  /*e180*/  IADD3 R200, P4, PT, R232, R192, RZ ;  /* 0x000000c0e8c87210 */ /* 0x000fe40007f9e0ff */
[----:B------:R-:W-:-:S02]  /*e190*/  LEA.HI.X.SX32 R207, R199, R137, 0x1, P5 ;  /* 0x00000089c7cf7211 */ /* 0x000fc400028f0eff */
[-C--:B------:R-:W-:Y:S02]  /*e1a0*/  LEA.HI.X.SX32 R203, R197, R137.reuse, 0x1, P3 ;  /* 0x00000089c5cb7211 */ /* 0x080fe400018f0eff */
[----:B------:R-:W-:Y:S02]  /*e1b0*/  IADD3 R198, P5, PT, R232, R190, RZ ;  /* 0x000000bee8c67210 */ /* 0x000fe40007fbe0ff */
[-C--:B------:R-:W-:Y:S02]  /*e1c0*/  LEA.HI.X.SX32 R201, R192, R137.reuse, 0x1, P4 ;  /* 0x00000089c0c97211 */ /* 0x080fe400020f0eff */
[----:B------:R-:W-:Y:S02]  /*e1d0*/  LEA.HI.X.SX32 R199, R190, R137, 0x1, P5 ;  /* 0x00000089bec77211 */ /* 0x000fe400028f0eff */
[C---:B--2---:R-:W-:Y:S02]  /*e1e0*/  IADD3 R196, P6, PT, R232.reuse, R188, RZ ;  /* 0x000000bce8c47210 */ /* 0x044fe40007fde0ff */
[----:B---3--:R-:W-:-:S02]  /*e1f0*/  IADD3 R194, P3, PT, R232, R186, RZ ;  /* 0x000000bae8c27210 */ /* 0x008fc40007f7e0ff */
[----:B------:R-:W-:Y:S02]  /*e200*/  LEA.HI.X.SX32 R197, R188, R137, 0x1, P6 ;  /* 0x00000089bcc57211 */ /* 0x000fe400030f0eff */
[----:B----4-:R-:W-:Y:S02]  /*e210*/  IADD3 R192, P4, PT, R232, R193, RZ ;  /* 0x000000c1e8c07210 */ /* 0x010fe40007f9e0ff */
[----:B------:R-:W-:Y:S02]  /*e220*/  LEA.HI.X.SX32 R195, R186, R137, 0x1, P3 ;  /* 0x00000089bac37211 */ /* 0x000fe400018f0eff */
[C---:B------:R-:W-:Y:S02]  /*e230*/  IADD3 R190, P5, PT, R232.reuse, R191, RZ ;  /* 0x000000bfe8be7210 */ /* 0x040fe40007fbe0ff */
[C---:B------:R-:W-:Y:S02]  /*e240*/  IADD3 R188, P6, PT, R232.reuse, R189, RZ ;  /* 0x000000bde8bc7210 */ /* 0x040fe40007fde0ff */
[----:B------:R-:W-:-:S02]  /*e250*/  IADD3 R186, P3, PT, R232, R187, RZ ;  /* 0x000000bbe8ba7210 */ /* 0x000fc40007f7e0ff */
[-C--:B------:R-:W-:Y:S02]  /*e260*/  LEA.HI.X.SX32 R193, R193, R137.reuse, 0x1, P4 ;  /* 0x00000089c1c17211 */ /* 0x080fe400020f0eff */
[----:B------:R-:W-:Y:S02]  /*e270*/  LEA.HI.X.SX32 R189, R189, R137, 0x1, P6 ;  /* 0x00000089bdbd7211 */ /* 0x000fe400030f0eff */
[C---:B------:R-:W-:Y:S02]  /*e280*/  IADD3 R184, P4, PT, R232.reuse, R185, RZ ;  /* 0x000000b9e8b87210 */ /* 0x040fe40007f9e0ff */
[-C--:B------:R-:W-:Y:S02]  /*e290*/  LEA.HI.X.SX32 R191, R191, R137.reuse, 0x1, P5 ;  /* 0x00000089bfbf7211 */ /* 0x080fe400028f0eff */
[----:B------:R-:W-:Y:S02]  /*e2a0*/  LEA.HI.X.SX32 R187, R187, R137, 0x1, P3 ;  /* 0x00000089bbbb7211 */ /* 0x000fe400018f0eff */
[----:B------:R-:W-:-:S02]  /*e2b0*/  IADD3 R180, P6, PT, R232, R138, RZ ;  /* 0x0000008ae8b47210 */ /* 0x000fc40007fde0ff */
[C---:B------:R-:W-:Y:S02]  /*e2c0*/  IADD3 R182, P5, PT, R232.reuse, R170, RZ ;  /* 0x000000aae8b67210 */ /* 0x040fe40007fbe0ff */
[----:B------:R-:W-:Y:S02]  /*e2d0*/  IADD3 R178, P3, PT, R232, R136, RZ ;  /* 0x00000088e8b27210 */ /* 0x000fe40007f7e0ff */
[-C--:B------:R-:W-:Y:S02]  /*e2e0*/  LEA.HI.X.SX32 R185, R185, R137.reuse, 0x1, P4 ;  /* 0x00000089b9b97211 */ /* 0x080fe400020f0eff */
[----:B------:R-:W-:Y:S02]  /*e2f0*/  LEA.HI.X.SX32 R181, R138, R137, 0x1, P6 ;  /* 0x000000898ab57211 */ /* 0x000fe400030f0eff */
[----:B------:R-:W-:Y:S01]  /*e300*/  IADD3 R176, P4, PT, R232, R139, RZ ;  /* 0x0000008be8b07210 */ /* 0x000fe20007f9e0ff */
[----:B------:R-:W2:Y:S01]  /*e310*/  LDL.LU R138, [R1+0x1c0] ;  /* 0x0001c000018a7983 */ /* 0x000ea20000300800 */
[----:B------:R-:W-:-:S02]  /*e320*/  LEA.HI.X.SX32 R183, R170, R137, 0x1, P5 ;  /* 0x00000089aab77211 */ /* 0x000fc400028f0eff */
[----:B------:R-:W-:Y:S02]  /*e330*/  LEA.HI.X.SX32 R179, R136, R137, 0x1, P3 ;  /* 0x0000008988b37211 */ /* 0x000fe400018f0eff */
[----:B------:R-:W-:Y:S01]  /*e340*/  IADD3 R174, P5, PT, R232, R107, RZ ;  /* 0x0000006be8ae7210 */ /* 0x000fe20007fbe0ff */
[----:B------:R-:W3:Y:S01]  /*e350*/  LDL.LU R136, [R1+0x1cc] ;  /* 0x0001cc0001887983 */ /* 0x000ee20000300800 */
[----:B------:R-:W-:-:S03]  /*e360*/  LEA.HI.X.SX32 R177, R139, R137, 0x1, P4 ;  /* 0x000000898bb17211 */ /* 0x000fc600020f0eff */
[----:B------:R-:W4:Y:S01]  /*e370*/  LDL.LU R143, [R1+0x1d8] ;  /* 0x0001d800018f7983 */ /* 0x000f220000300800 */
[----:B------:R-:W-:-:S03]  /*e380*/  LEA.HI.X.SX32 R175, R107, R137, 0x1, P5 ;  /* 0x000000896baf7211 */ /* 0x000fc600028f0eff */
[----:B------:R-:W4:Y:S04]  /*e390*/  LDL.LU R141, [R1+0x1dc] ;  /* 0x0001dc00018d7983 */ /* 0x000f280000300800 */
[----:B------:R-:W4:Y:S04]  /*e3a0*/  LDL.LU R139, [R1+0x1e0] ;  /* 0x0001e000018b7983 */ /* 0x000f280000300800 */
[----:B------:R-:W4:Y:S01]  /*e3b0*/  LDL.LU R107, [R1+0x1e4] ;  /* 0x0001e400016b7983 */ /* 0x000f220000300800 */
[C---:B------:R-:W-:Y:S02]  /*e3c0*/  IADD3 R168, P4, PT, R232.reuse, R91, RZ ;  /* 0x0000005be8a87210 */ /* 0x040fe40007f9e0ff */
[C---:B------:R-:W-:Y:S01]  /*e3d0*/  IADD3 R166, P5, PT, R232.reuse, R20, RZ ;  /* 0x00000014e8a67210 */ /* 0x040fe20007fbe0ff */
[----:B------:R-:W-:Y:S01]  /*e3e0*/  IMAD R84, R59, UR16, RZ ;  /* 0x000000103b547c24 */ /* 0x000fe2000f8e02ff */
[----:B------:R-:W-:Y:S01]  /*e3f0*/  LEA.HI.X.SX32 R169, R91, R137, 0x1, P4 ;  /* 0x000000895ba97211 */ /* 0x000fe200020f0eff */
[----:B------:R-:W4:Y:S01]  /*e400*/  LDL.LU R121, [R1+0xc0] ;  /* 0x0000c00001797983 */ /* 0x000f220000300800 */
[----:B------:R-:W-:-:S02]  /*e410*/  IADD3 R160, P4, PT, R232, R60, RZ ;  /* 0x0000003ce8a07210 */ /* 0x000fc40007f9e0ff */
[----:B------:R-:W-:Y:S01]  /*e420*/  LEA.HI.X.SX32 R167, R20, R137, 0x1, P5 ;  /* 0x0000008914a77211 */ /* 0x000fe200028f0eff */
[----:B------:R-:W4:Y:S01]  /*e430*/  LDL.LU R97, [R1+0xc4] ;  /* 0x0000c40001617983 */ /* 0x000f220000300800 */
[----:B------:R-:W-:Y:S02]  /*e440*/  IADD3 R158, P5, PT, R232, R61, RZ ;  /* 0x0000003de89e7210 */ /* 0x000fe40007fbe0ff */
[-C--:B------:R-:W-:Y:S01]  /*e450*/  LEA.HI.X.SX32 R161, R60, R137.reuse, 0x1, P4 ;  /* 0x000000893ca17211 */ /* 0x080fe200020f0eff */
[----:B------:R-:W4:Y:S01]  /*e460*/  LDL.LU R95, [R1+0xc8] ;  /* 0x0000c800015f7983 */ /* 0x000f220000300800 */
[----:B------:R-:W-:Y:S02]  /*e470*/  LEA.HI.X.SX32 R159, R61, R137, 0x1, P5 ;  /* 0x000000893d9f7211 */ /* 0x000fe400028f0eff */
[----:B------:R-:W1:Y:S01]  /*e480*/  S2R R61, SR_TID.X ;  /* 0x00000000003d7919 */ /* 0x000e620000002100 */
[----:B------:R-:W-:-:S04]  /*e490*/  IADD3 R152, P4, PT, R232, R106, RZ ;  /* 0x0000006ae8987210 */ /* 0x000fc80007f9e0ff */
[----:B------:R-:W-:Y:S02]  /*e4a0*/  LEA.HI.X.SX32 R153, R106, R137, 0x1, P4 ;  /* 0x000000896a997211 */ /* 0x000fe400020f0eff */
[----:B------:R-:W1:Y:S01]  /*e4b0*/  S2R R106, SR_TID.X ;  /* 0x00000000006a7919 */ /* 0x000e620000002100 */
[C---:B------:R-:W-:Y:S02]  /*e4c0*/  IADD3 R172, P6, PT, R232.reuse, R90, RZ ;  /* 0x0000005ae8ac7210 */ /* 0x040fe40007fde0ff */
[----:B------:R-:W-:Y:S02]  /*e4d0*/  IADD3 R170, P3, PT, R232, R171, RZ ;  /* 0x000000abe8aa7210 */ /* 0x000fe40007f7e0ff */
[-C--:B------:R-:W-:Y:S02]  /*e4e0*/  LEA.HI.X.SX32 R173, R90, R137.reuse, 0x1, P6 ;  /* 0x000000895aad7211 */ /* 0x080fe400030f0eff */
[----:B------:R-:W-:Y:S02]  /*e4f0*/  LEA.HI.X.SX32 R171, R171, R137, 0x1, P3 ;  /* 0x00000089abab7211 */ /* 0x000fe400018f0eff */
[----:B------:R-:W-:-:S02]  /*e500*/  IADD3 R164, P6, PT, R232, R156, RZ ;  /* 0x0000009ce8a47210 */ /* 0x000fc40007fde0ff */
[----:B------:R-:W-:Y:S02]  /*e510*/  IADD3 R162, P3, PT, R232, R154, RZ ;  /* 0x0000009ae8a27210 */ /* 0x000fe40007f7e0ff */
[-C--:B------:R-:W-:Y:S02]  /*e520*/  LEA.HI.X.SX32 R165, R156, R137.reuse, 0x1, P6 ;  /* 0x000000899ca57211 */ /* 0x080fe400030f0eff */
[----:B------:R-:W-:Y:S02]  /*e530*/  LEA.HI.X.SX32 R163, R154, R137, 0x1, P3 ;  /* 0x000000899aa37211 */ /* 0x000fe400018f0eff */
[C---:B------:R-:W-:Y:S02]  /*e540*/  IADD3 R156, P6, PT, R232.reuse, R157, RZ ;  /* 0x0000009de89c7210 */ /* 0x040fe40007fde0ff */
[----:B------:R-:W-:Y:S02]  /*e550*/  IADD3 R154, P3, PT, R232, R155, RZ ;  /* 0x0000009be89a7210 */ /* 0x000fe40007f7e0ff */
[----:B------:R-:W-:-:S02]  /*e560*/  LEA.HI.X.SX32 R157, R157, R137, 0x1, P6 ;  /* 0x000000899d9d7211 */ /* 0x000fc400030f0eff */
[-C--:B------:R-:W-:Y:S02]  /*e570*/  LEA.HI.X.SX32 R155, R155, R137.reuse, 0x1, P3 ;  /* 0x000000899b9b7211 */ /* 0x080fe400018f0eff */
[C---:B------:R-:W-:Y:S02]  /*e580*/  IADD3 R150, P5, PT, R232.reuse, R142, RZ ;  /* 0x0000008ee8967210 */ /* 0x040fe40007fbe0ff */
[----:B------:R-:W-:Y:S02]  /*e590*/  IADD3 R148, P6, PT, R232, R140, RZ ;  /* 0x0000008ce8947210 */ /* 0x000fe40007fde0ff */
[-C--:B------:R-:W-:Y:S02]  /*e5a0*/  LEA.HI.X.SX32 R151, R142, R137.reuse, 0x1, P5 ;  /* 0x000000898e977211 */ /* 0x080fe400028f0eff */
[----:B------:R-:W-:Y:S02]  /*e5b0*/  LEA.HI.X.SX32 R149, R140, R137, 0x1, P6 ;  /* 0x000000898c957211 */ /* 0x000fe400030f0eff */
[----:B-1----:R-:W-:-:S04]  /*e5c0*/  SHF.R.U32.HI R20, RZ, 0x6, R61 ;  /* 0x00000006ff147819 */ /* 0x002fc8000001163d */
[----:B------:R-:W-:-:S04]  /*e5d0*/  SGXT.U32 R20, R20, 0x1 ;  /* 0x000000011414781a */ /* 0x000fc80000000000 */
[----:B------:R-:W-:-:S05]  /*e5e0*/  LOP3.LUT R20, R20, 0x72, RZ, 0xfc, !PT ;  /* 0x0000007214147812 */ /* 0x000fca00078efcff */
[----:B------:R-:W-:Y:S02]  /*e5f0*/  IMAD R64, R20, UR16, RZ ;  /* 0x0000001014407c24 */ /* 0x000fe4000f8e02ff */
[----:B------:R-:W1:Y:S01]  /*e600*/  S2R R20, SR_TID.X ;  /* 0x0000000000147919 */ /* 0x000e620000002100 */
[----:B------:R-:W-:-:S04]  /*e610*/  SGXT.U32 R89, R89, 0x1 ;  /* 0x000000015959781a */ /* 0x000fc80000000000 */
[----:B------:R-:W-:-:S05]  /*e620*/  LOP3.LUT R89, R89, 0x5a, RZ, 0xfc, !PT ;  /* 0x0000005a59597812 */ /* 0x000fca00078efcff */
[----:B------:R-:W-:Y:S01]  /*e630*/  IMAD R88, R89, UR16, RZ ;  /* 0x0000001059587c24 */ /* 0x000fe2000f8e02ff */
[C---:B--2---:R-:W-:Y:S02]  /*e640*/  IADD3 R146, P3, PT, R232.reuse, R138, RZ ;  /* 0x0000008ae8927210 */ /* 0x044fe40007f7e0ff */
[----:B---3--:R-:W-:Y:S02]  /*e650*/  IADD3 R144, P4, PT, R232, R136, RZ ;  /* 0x00000088e8907210 */ /* 0x008fe40007f9e0ff */
[----:B------:R-:W-:Y:S02]  /*e660*/  LEA.HI.X.SX32 R147, R138, R137, 0x1, P3 ;  /* 0x000000898a937211 */ /* 0x000fe400018f0eff */
[----:B----4-:R-:W-:Y:S02]  /*e670*/  IADD3 R142, P5, PT, R232, R143, RZ ;  /* 0x0000008fe88e7210 */ /* 0x010fe40007fbe0ff */
[----:B------:R-:W-:Y:S02]  /*e680*/  LEA.HI.X.SX32 R145, R136, R137, 0x1, P4 ;  /* 0x0000008988917211 */ /* 0x000fe400020f0eff */
[----:B------:R-:W-:-:S02]  /*e690*/  IADD3 R140, P6, PT, R232, R141, RZ ;  /* 0x0000008de88c7210 */ /* 0x000fc40007fde0ff */
[C---:B------:R-:W-:Y:S02]  /*e6a0*/  IADD3 R138, P3, PT, R232.reuse, R139, RZ ;  /* 0x0000008be88a7210 */ /* 0x040fe40007f7e0ff */
[----:B------:R-:W-:Y:S02]  /*e6b0*/  IADD3 R136, P4, PT, R232, R107, RZ ;  /* 0x0000006be8887210 */ /* 0x000fe40007f9e0ff */
[-C--:B------:R-:W-:Y:S02]  /*e6c0*/  LEA.HI.X.SX32 R143, R143, R137.reuse, 0x1, P5 ;  /* 0x000000898f8f7211 */ /* 0x080fe400028f0eff */
[-C--:B------:R-:W-:Y:S02]  /*e6d0*/  LEA.HI.X.SX32 R141, R141, R137.reuse, 0x1, P6 ;  /* 0x000000898d8d7211 */ /* 0x080fe400030f0eff */
[-C--:B------:R-:W-:Y:S02]  /*e6e0*/  LEA.HI.X.SX32 R139, R139, R137.reuse, 0x1, P3 ;  /* 0x000000898b8b7211 */ /* 0x080fe400018f0eff */
[----:B------:R-:W-:-:S02]  /*e6f0*/  LEA.HI.X.SX32 R137, R107, R137, 0x1, P4 ;  /* 0x000000896b897211 */ /* 0x000fc400020f0eff */
[----:B------:R-:W-:-:S04]  /*e700*/  SHF.R.U32.HI R107, RZ, 0x6, R106 ;  /* 0x00000006ff6b7819 */ /* 0x000fc8000001166a */
[----:B------:R-:W-:-:S04]  /*e710*/  SGXT.U32 R107, R107, 0x1 ;  /* 0x000000016b6b781a */ /* 0x000fc80000000000 */
[----:B------:R-:W-:-:S05]  /*e720*/  LOP3.LUT R107, R107, 0x74, RZ, 0xfc, !PT ;  /* 0x000000746b6b7812 */ /* 0x000fca00078efcff */
[----:B------:R-:W-:Y:S01]  /*e730*/  IMAD R62, R107, UR16, RZ ;  /* 0x000000106b3e7c24 */ /* 0x000fe2000f8e02ff */
        /* <DEDUP_REMOVED lines=8> */
[----:B-1----:R-:W-:-:S04]  /*e7c0*/  SHF.R.U32.HI R107, RZ, 0x6, R20 ;  /* 0x00000006ff6b7819 */ /* 0x002fc80000011614 */
[----:B------:R-:W-:-:S04]  /*e7d0*/  SGXT.U32 R107, R107, 0x1 ;  /* 0x000000016b6b781a */ /* 0x000fc80000000000 */
[----:B------:R-:W-:-:S05]  /*e7e0*/  LOP3.LUT R107, R107, 0x60, RZ, 0xfc, !PT ;  /* 0x000000606b6b7812 */ /* 0x000fca00078efcff */
[----:B------:R-:W-:Y:S02]  /*e7f0*/  IMAD R82, R107, UR16, RZ ;  /* 0x000000106b527c24 */ /* 0x000fe4000f8e02ff */
[----:B------:R-:W1:Y:S01]  /*e800*/  S2R R107, SR_TID.X ;  /* 0x00000000006b7919 */ /* 0x000e620000002100 */
[----:B------:R-:W-:-:S04]  /*e810*/  SHF.R.U32.HI R106, RZ, 0x6, R106 ;  /* 0x00000006ff6a7819 */ /* 0x000fc8000001166a */
[----:B------:R-:W-:-:S04]  /*e820*/  SGXT.U32 R106, R106, 0x1 ;  /* 0x000000016a6a781a */ /* 0x000fc80000000000 */
[----:B------:R-:W-:-:S05]  /*e830*/  LOP3.LUT R106, R106, 0x76, RZ, 0xfc, !PT ;  /* 0x000000766a6a7812 */ /* 0x000fca00078efcff */
[----:B------:R-:W-:Y:S01]  /*e840*/  IMAD R125, R106, UR16, RZ ;  /* 0x000000106a7d7c24 */ /* 0x000fe2000f8e02ff */
[----:B------:R-:W-:-:S04]  /*e850*/  SHF.R.U32.HI R106, RZ, 0x6, R61 ;  /* 0x00000006ff6a7819 */ /* 0x000fc8000001163d */
[----:B------:R-:W-:Y:S02]  /*e860*/  SGXT.U32 R106, R106, 0x1 ;  /* 0x000000016a6a781a */ /* 0x000fe40000000000 */
[--C-:B-1----:R-:W-:Y:S02]  /*e870*/  SHF.R.U32.HI R89, RZ, 0x6, R107.reuse ;  /* 0x00000006ff597819 */ /* 0x102fe4000001166b */
[--C-:B------:R-:W-:Y:S02]  /*e880*/  SHF.R.U32.HI R59, RZ, 0x6, R107.reuse ;  /* 0x00000006ff3b7819 */ /* 0x100fe4000001166b */
[----:B------:R-:W-:-:S04]  /*e890*/  SHF.R.U32.HI R107, RZ, 0x6, R107 ;  /* 0x00000006ff6b7819 */ /* 0x000fc8000001166b */
[----:B------:R-:W-:-:S04]  /*e8a0*/  SGXT.U32 R107, R107, 0x1 ;  /* 0x000000016b6b781a */ /* 0x000fc80000000000 */
[----:B------:R-:W-:Y:S02]  /*e8b0*/  LOP3.LUT R107, R107, 0x58, RZ, 0xfc, !PT ;  /* 0x000000586b6b7812 */ /* 0x000fe400078efcff */
[----:B------:R-:W-:-:S03]  /*e8c0*/  LOP3.LUT R106, R106, 0x70, RZ, 0xfc, !PT ;  /* 0x000000706a6a7812 */ /* 0x000fc600078efcff */
[----:B------:R-:W-:Y:S02]  /*e8d0*/  IMAD R90, R107, UR16, RZ ;  /* 0x000000106b5a7c24 */ /* 0x000fe4000f8e02ff */
[----:B------:R-:W1:Y:S01]  /*e8e0*/  S2R R107, SR_TID.X ;  /* 0x00000000006b7919 */ /* 0x000e620000002100 */
[----:B------:R-:W-:Y:S01]  /*e8f0*/  IMAD R66, R106, UR16, RZ ;  /* 0x000000106a427c24 */ /* 0x000fe2000f8e02ff */
[----:B------:R-:W-:-:S04]  /*e900*/  SHF.R.U32.HI R106, RZ, 0x6, R61 ;  /* 0x00000006ff6a7819 */ /* 0x000fc8000001163d */
[----:B------:R-:W-:-:S04]  /*e910*/  SGXT.U32 R106, R106, 0x1 ;  /* 0x000000016a6a781a */ /* 0x000fc80000000000 */
[----:B------:R-:W-:-:S05]  /*e920*/  LOP3.LUT R106, R106, 0x6a, RZ, 0xfc, !PT ;  /* 0x0000006a6a6a7812 */ /* 0x000fca00078efcff */
[----:B------:R-:W-:Y:S01]  /*e930*/  IMAD R72, R106, UR16, RZ ;  /* 0x000000106a487c24 */ /* 0x000fe2000f8e02ff */
[----:B------:R-:W-:Y:S02]  /*e940*/  SHF.R.U32.HI R106, RZ, 0x6, R20 ;  /* 0x00000006ff6a7819 */ /* 0x000fe40000011614 */
[----:B------:R-:W-:Y:S02]  /*e950*/  SGXT.U32 R89, R89, 0x1 ;  /* 0x000000015959781a */ /* 0x000fe40000000000 */
[----:B------:R-:W-:Y:S02]  /*e960*/  SGXT.U32 R106, R106, 0x1 ;  /* 0x000000016a6a781a */ /* 0x000fe40000000000 */
[----:B------:R-:W-:Y:S02]  /*e970*/  SGXT.U32 R59, R59, 0x1 ;  /* 0x000000013b3b781a */ /* 0x000fe40000000000 */
[----:B------:R-:W-:Y:S02]  /*e980*/  LOP3.LUT R106, R106, 0x62, RZ, 0xfc, !PT ;  /* 0x000000626a6a7812 */ /* 0x000fe400078efcff */
[----:B------:R-:W-:-:S02]  /*e990*/  LOP3.LUT R59, R59, 0x56, RZ, 0xfc, !PT ;  /* 0x000000563b3b7812 */ /* 0x000fc400078efcff */
[----:B------:R-:W-:Y:S01]  /*e9a0*/  LOP3.LUT R89, R89, 0x54, RZ, 0xfc, !PT ;  /* 0x0000005459597812 */ /* 0x000fe200078efcff */
[----:B------:R-:W-:Y:S02]  /*e9b0*/  IMAD R80, R106, UR16, RZ ;  /* 0x000000106a507c24 */ /* 0x000fe4000f8e02ff */
[----:B------:R-:W-:Y:S01]  /*e9c0*/  IMAD R92, R59, UR16, RZ ;  /* 0x000000103b5c7c24 */ /* 0x000fe2000f8e02ff */
[--C-:B-1----:R-:W-:Y:S01]  /*e9d0*/  SHF.R.U32.HI R106, RZ, 0x6, R107.reuse ;  /* 0x00000006ff6a7819 */ /* 0x102fe2000001166b */
[----:B------:R-:W-:Y:S01]  /*e9e0*/  IMAD R94, R89, UR16, RZ ;  /* 0x00000010595e7c24 */ /* 0x000fe2000f8e02ff */
[--C-:B------:R-:W-:Y:S02]  /*e9f0*/  SHF.R.U32.HI R89, RZ, 0x6, R107.reuse ;  /* 0x00000006ff597819 */ /* 0x100fe4000001166b */
[----:B------:R-:W-:Y:S02]  /*ea00*/  SHF.R.U32.HI R59, RZ, 0x6, R107 ;  /* 0x00000006ff3b7819 */ /* 0x000fe4000001166b */
[----:B------:R-:W-:-:S02]  /*ea10*/  SGXT.U32 R106, R106, 0x1 ;  /* 0x000000016a6a781a */ /* 0x000fc40000000000 */
[----:B------:R-:W-:Y:S02]  /*ea20*/  SGXT.U32 R89, R89, 0x1 ;  /* 0x000000015959781a */ /* 0x000fe40000000000 */
[----:B------:R-:W-:Y:S02]  /*ea30*/  SGXT.U32 R59, R59, 0x1 ;  /* 0x000000013b3b781a */ /* 0x000fe40000000000 */
[----:B------:R-:W-:Y:S02]  /*ea40*/  LOP3.LUT R106, R106, 0x52, RZ, 0xfc, !PT ;  /* 0x000000526a6a7812 */ /* 0x000fe400078efcff */
[----:B------:R-:W-:Y:S02]  /*ea50*/  LOP3.LUT R59, R59, 0x50, RZ, 0xfc, !PT ;  /* 0x000000503b3b7812 */ /* 0x000fe400078efcff */
[----:B------:R-:W-:Y:S01]  /*ea60*/  LOP3.LUT R89, R89, 0x4e, RZ, 0xfc, !PT ;  /* 0x0000004e59597812 */ /* 0x000fe200078efcff */
[----:B------:R-:W-:Y:S01]  /*ea70*/  IMAD R96, R106, UR16, RZ ;  /* 0x000000106a607c24 */ /* 0x000fe2000f8e02ff */
[----:B------:R-:W-:Y:S01]  /*ea80*/  SHF.R.U32.HI R106, RZ, 0x6, R107 ;  /* 0x00000006ff6a7819 */ /* 0x000fe2000001166b */
[----:B------:R-:W-:Y:S01]  /*ea90*/  IMAD R98, R59, UR16, RZ ;  /* 0x000000103b627c24 */ /* 0x000fe2000f8e02ff */
[----:B------:R-:W-:Y:S01]  /*eaa0*/  SHF.R.U32.HI R61, RZ, 0x6, R61 ;  /* 0x00000006ff3d7819 */ /* 0x000fe2000001163d */
[----:B------:R-:W-:Y:S01]  /*eab0*/  IMAD R100, R89, UR16, RZ ;  /* 0x0000001059647c24 */ /* 0x000fe2000f8e02ff */
[----:B------:R-:W-:-:S02]  /*eac0*/  SHF.R.U32.HI R89, RZ, 0x6, R107 ;  /* 0x00000006ff597819 */ /* 0x000fc4000001166b */
[----:B------:R-:W-:Y:S02]  /*ead0*/  SHF.R.U32.HI R59, RZ, 0x6, R107 ;  /* 0x00000006ff3b7819 */ /* 0x000fe4000001166b */
[----:B------:R-:W-:Y:S02]  /*eae0*/  SGXT.U32 R106, R106, 0x1 ;  /* 0x000000016a6a781a */ /* 0x000fe40000000000 */
[----:B------:R-:W-:Y:S02]  /*eaf0*/  SGXT.U32 R61, R61, 0x1 ;  /* 0x000000013d3d781a */ /* 0x000fe40000000000 */
[----:B------:R-:W-:Y:S02]  /*eb00*/  SGXT.U32 R89, R89, 0x1 ;  /* 0x000000015959781a */ /* 0x000fe40000000000 */
[----:B------:R-:W-:Y:S02]  /*eb10*/  SGXT.U32 R59, R59, 0x1 ;  /* 0x000000013b3b781a */ /* 0x000fe40000000000 */
[----:B------:R-:W-:-:S02]  /*eb20*/  LOP3.LUT R106, R106, 0x4c, RZ, 0xfc, !PT ;  /* 0x0000004c6a6a7812 */ /* 0x000fc400078efcff */
[----:B------:R-:W-:Y:S02]  /*eb30*/  LOP3.LUT R61, R61, 0x6c, RZ, 0xfc, !PT ;  /* 0x0000006c3d3d7812 */ /* 0x000fe400078efcff */
[----:B------:R-:W-:Y:S02]  /*eb40*/  LOP3.LUT R59, R59, 0x4a, RZ, 0xfc, !PT ;  /* 0x0000004a3b3b7812 */ /* 0x000fe400078efcff */
[----:B------:R-:W-:Y:S01]  /*eb50*/  LOP3.LUT R89, R89, 0x48, RZ, 0xfc, !PT ;  /* 0x0000004859597812 */ /* 0x000fe200078efcff */
[----:B------:R-:W-:Y:S02]  /*eb60*/  IMAD R102, R106, UR16, RZ ;  /* 0x000000106a667c24 */ /* 0x000fe4000f8e02ff */
[----:B------:R-:W-:Y:S01]  /*eb70*/  IMAD R70, R61, UR16, RZ ;  /* 0x000000103d467c24 */ /* 0x000fe2000f8e02ff */
[----:B------:R-:W-:Y:S01]  /*eb80*/  SHF.R.U32.HI R61, RZ, 0x6, R20 ;  /* 0x00000006ff3d7819 */ /* 0x000fe20000011614 */
[----:B------:R-:W-:Y:S01]  /*eb90*/  IMAD R104, R59, UR16, RZ ;  /* 0x000000103b687c24 */ /* 0x000fe2000f8e02ff */
[--C-:B------:R-:W-:Y:S01]  /*eba0*/  SHF.R.U32.HI R59, RZ, 0x6, R107.reuse ;  /* 0x00000006ff3b7819 */ /* 0x100fe2000001166b */
[----:B------:R-:W-:Y:S01]  /*ebb0*/  IMAD R106, R89, UR16, RZ ;  /* 0x00000010596a7c24 */ /* 0x000fe2000f8e02ff */
[----:B------:R-:W-:-:S02]  /*ebc0*/  SHF.R.U32.HI R89, RZ, 0x6, R107 ;  /* 0x00000006ff597819 */ /* 0x000fc4000001166b */
[----:B------:R-:W-:Y:S02]  /*ebd0*/  SGXT.U32 R61, R61, 0x1 ;  /* 0x000000013d3d781a */ /* 0x000fe40000000000 */
[----:B------:R-:W-:Y:S02]  /*ebe0*/  SGXT.U32 R89, R89, 0x1 ;  /* 0x000000015959781a */ /* 0x000fe40000000000 */
[----:B------:R-:W-:Y:S02]  /*ebf0*/  SGXT.U32 R59, R59, 0x1 ;  /* 0x000000013b3b781a */ /* 0x000fe40000000000 */
[----:B------:R-:W-:Y:S02]  /*ec00*/  SHF.R.U32.HI R20, RZ, 0x6, R20 ;  /* 0x00000006ff147819 */ /* 0x000fe40000011614 */
[----:B------:R-:W-:Y:S02]  /*ec10*/  LOP3.LUT R61, R61, 0x64, RZ, 0xfc, !PT ;  /* 0x000000643d3d7812 */ /* 0x000fe400078efcff */
[----:B------:R-:W-:-:S02]  /*ec20*/  LOP3.LUT R59, R59, 0x44, RZ, 0xfc, !PT ;  /* 0x000000443b3b7812 */ /* 0x000fc400078efcff */
[----:B------:R-:W-:Y:S01]  /*ec30*/  LOP3.LUT R89, R89, 0x42, RZ, 0xfc, !PT ;  /* 0x0000004259597812 */ /* 0x000fe200078efcff */
[----:B------:R-:W-:Y:S01]  /*ec40*/  IMAD R78, R61, UR16, RZ ;  /* 0x000000103d4e7c24 */ /* 0x000fe2000f8e02ff */
[----:B------:R-:W-:Y:S01]  /*ec50*/  SGXT.U32 R20, R20, 0x1 ;  /* 0x000000011414781a */ /* 0x000fe20000000000 */
[----:B------:R-:W-:Y:S01]  /*ec60*/  IMAD R110, R59, UR16, RZ ;  /* 0x000000103b6e7c24 */ /* 0x000fe2000f8e02ff */
[--C-:B------:R-:W-:Y:S01]  /*ec70*/  SHF.R.U32.HI R61, RZ, 0x6, R107.reuse ;  /* 0x00000006ff3d7819 */ /* 0x100fe2000001166b */
[----:B------:R-:W-:Y:S01]  /*ec80*/  IMAD R112, R89, UR16, RZ ;  /* 0x0000001059707c24 */ /* 0x000fe2000f8e02ff */
[--C-:B------:R-:W-:Y:S02]  /*ec90*/  SHF.R.U32.HI R89, RZ, 0x6, R107.reuse ;  /* 0x00000006ff597819 */ /* 0x100fe4000001166b */
[--C-:B------:R-:W-:Y:S02]  /*eca0*/  SHF.R.U32.HI R59, RZ, 0x6, R107.reuse ;  /* 0x00000006ff3b7819 */ /* 0x100fe4000001166b */
[----:B------:R-:W-:-:S02]  /*ecb0*/  SHF.R.U32.HI R107, RZ, 0x6, R107 ;  /* 0x00000006ff6b7819 */ /* 0x000fc4000001166b */
[----:B------:R-:W-:Y:S02]  /*ecc0*/  LOP3.LUT R20, R20, 0x66, RZ, 0xfc, !PT ;  /* 0x0000006614147812 */ /* 0x000fe400078efcff */
[----:B------:R-:W-:-:S03]  /*ecd0*/  SGXT.U32 R107, R107, 0x1 ;  /* 0x000000016b6b781a */ /* 0x000fc60000000000 */
[----:B------:R-:W-:Y:S01]  /*ece0*/  IMAD R76, R20, UR16, RZ ;  /* 0x00000010144c7c24 */ /* 0x000fe2000f8e02ff */
[----:B------:R-:W-:Y:S01]  /*ecf0*/  LOP3.LUT R107, R107, 0x40, RZ, 0xfc, !PT ;  /* 0x000000406b6b7812 */ /* 0x000fe200078efcff */
[----:B------:R-:W2:Y:S04]  /*ed00*/  LDL.LU R20, [R1+0xcc] ;  /* 0x0000cc0001147983 */ /* 0x000ea80000300800 */
[----:B------:R-:W3:Y:S04]  /*ed10*/  LDL.LU R13, [R1+0xd0] ;  /* 0x0000d000010d7983 */ /* 0x000ee80000300800 */
[----:B------:R-:W4:Y:S01]  /*ed20*/  LDL.LU R115, [R1+0xd4] ;  /* 0x0000d40001737983 */ /* 0x000f220000300800 */
[----:B------:R-:W-:-:S03]  /*ed30*/  IMAD R116, R107, UR16, RZ ;  /* 0x000000106b747c24 */ /* 0x000fc6000f8e02ff */
[----:B------:R-:W2:Y:S04]  /*ed40*/  LDL.LU R91, [R1+0xd8] ;  /* 0x0000d800015b7983 */ /* 0x000ea80000300800 */
[----:B------:R-:W2:Y:S04]  /*ed50*/  LDL.LU R93, [R1+0xdc] ;  /* 0x0000dc00015d7983 */ /* 0x000ea80000300800 */
[----:B------:R-:W2:Y:S04]  /*ed60*/  LDL.LU R119, [R1+0xe0] ;  /* 0x0000e00001777983 */ /* 0x000ea80000300800 */
[----:B------:R-:W2:Y:S04]  /*ed70*/  LDL.LU R107, [R1+0xe4] ;  /* 0x0000e400016b7983 */ /* 0x000ea80000300800 */
[----:B------:R-:W3:Y:S04]  /*ed80*/  LDL.LU R2, [R1+0xe8] ;  /* 0x0000e80001027983 */ /* 0x000ee80000300800 */
[----:B------:R-:W3:Y:S01]  /*ed90*/  LDL.LU R52, [R1+0x1f8] ;  /* 0x0001f80001347983 */ /* 0x000ee20000300800 */
[----:B------:R-:W-:Y:S01]  /*eda0*/  IMAD R118, R130, UR16, RZ ;  /* 0x0000001082767c24 */ /* 0x000fe2000f8e02ff */
[----:B------:R-:W-:Y:S01]  /*edb0*/  SHF.R.U32.HI R130, RZ, 0x6, R132 ;  /* 0x00000006ff827819 */ /* 0x000fe20000011684 */
[----:B------:R-:W-:-:S03]  /*edc0*/  IMAD R122, R128, UR16, RZ ;  /* 0x00000010807a7c24 */ /* 0x000fc6000f8e02ff */
[----:B------:R-:W-:Y:S01]  /*edd0*/  SGXT.U32 R130, R130, 0x1 ;  /* 0x000000018282781a */ /* 0x000fe20000000000 */
[----:B------:R-:W-:Y:S01]  /*ede0*/  IMAD R131, R131, UR16, RZ ;  /* 0x0000001083837c24 */ /* 0x000fe2000f8e02ff */
[--C-:B------:R-:W-:Y:S02]  /*edf0*/  SHF.R.U32.HI R128, RZ, 0x6, R132.reuse ;  /* 0x00000006ff807819 */ /* 0x100fe40000011684 */
[----:B------:R-:W-:Y:S02]  /*ee00*/  LOP3.LUT R130, R130, 0x2e, RZ, 0xfc, !PT ;  /* 0x0000002e82827812 */ /* 0x000fe400078efcff */
[----:B------:R-:W-:Y:S02]  /*ee10*/  SHF.R.U32.HI R132, RZ, 0x6, R132 ;  /* 0x00000006ff847819 */ /* 0x000fe40000011684 */
[----:B------:R-:W-:Y:S01]  /*ee20*/  SHF.R.S32.HI R60, RZ, 0x1f, R21 ;  /* 0x0000001fff3c7819 */ /* 0x000fe20000011415 */
[----:B------:R-:W-:Y:S01]  /*ee30*/  IMAD R26, R130, UR16, RZ ;  /* 0x00000010821a7c24 */ /* 0x000fe2000f8e02ff */
[----:B------:R-:W-:-:S02]  /*ee40*/  SGXT.U32 R132, R132, 0x1 ;  /* 0x000000018484781a */ /* 0x000fc40000000000 */
[----:B------:R-:W-:Y:S01]  /*ee50*/  IADD3 R130, P5, PT, R21, R131, RZ ;  /* 0x0000008315827210 */ /* 0x000fe20007fbe0ff */
[----:B------:R-:W-:Y:S01]  /*ee60*/  IMAD R133, R133, UR16, RZ ;  /* 0x0000001085857c24 */ /* 0x000fe2000f8e02ff */
[----:B------:R-:W-:Y:S02]  /*ee70*/  LOP3.LUT R132, R132, 0x30, RZ, 0xfc, !PT ;  /* 0x0000003084847812 */ /* 0x000fe400078efcff */
[----:B------:R-:W-:Y:S02]  /*ee80*/  LEA.HI.X.SX32 R131, R131, R60, 0x1, P5 ;  /* 0x0000003c83837211 */ /* 0x000fe400028f0eff */
[C---:B------:R-:W-:Y:S01]  /*ee90*/  IADD3 R31, P5, PT, R21.reuse, R62, RZ ;  /* 0x0000003e151f7210 */ /* 0x040fe20007fbe0ff */
[----:B------:R-:W-:Y:S01]  /*eea0*/  IMAD R28, R132, UR16, RZ ;  /* 0x00000010841c7c24 */ /* 0x000fe2000f8e02ff */
[----:B------:R-:W-:Y:S02]  /*eeb0*/  IADD3 R132, P6, PT, R21, R133, RZ ;  /* 0x0000008515847210 */ /* 0x000fe40007fde0ff */
[----:B------:R-:W-:-:S02]  /*eec0*/  LEA.HI.X.SX32 R62, R62, R60, 0x1, P5 ;  /* 0x0000003c3e3e7211 */ /* 0x000fc400028f0eff */
[----:B------:R-:W-:Y:S02]  /*eed0*/  IADD3 R37, P5, PT, R21, R68, RZ ;  /* 0x0000004415257210 */ /* 0x000fe40007fbe0ff */
[-C--:B------:R-:W-:Y:S02]  /*eee0*/  LEA.HI.X.SX32 R133, R133, R60.reuse, 0x1, P6 ;  /* 0x0000003c85857211 */ /* 0x080fe400030f0eff */
[C---:B------:R-:W-:Y:S02]  /*eef0*/  IADD3 R29, P6, PT, R21.reuse, R125, RZ ;  /* 0x0000007d151d7210 */ /* 0x040fe40007fde0ff */
[----:B------:R-:W-:Y:S02]  /*ef00*/  LEA.HI.X.SX32 R68, R68, R60, 0x1, P5 ;  /* 0x0000003c44447211 */ /* 0x000fe400028f0eff */
[----:B------:R-:W-:Y:S02]  /*ef10*/  IADD3 R43, P5, PT, R21, R74, RZ ;  /* 0x0000004a152b7210 */ /* 0x000fe40007fbe0ff */
[----:B------:R-:W-:-:S02]  /*ef20*/  LEA.HI.X.SX32 R125, R125, R60, 0x1, P6 ;  /* 0x0000003c7d7d7211 */ /* 0x000fc400030f0eff */
[----:B------:R-:W-:Y:S02]  /*ef30*/  IADD3 R35, P6, PT, R21, R66, RZ ;  /* 0x0000004215237210 */ /* 0x000fe40007fde0ff */
[----:B------:R-:W-:Y:S02]  /*ef40*/  LEA.HI.X.SX32 R74, R74, R60, 0x1, P5 ;  /* 0x0000003c4a4a7211 */ /* 0x000fe400028f0eff */
[----:B------:R-:W-:Y:S02]  /*ef50*/  SGXT.U32 R61, R61, 0x1 ;  /* 0x000000013d3d781a */ /* 0x000fe40000000000 */
[----:B------:R-:W-:Y:S02]  /*ef60*/  IADD3 R49, P5, PT, R21, R80, RZ ;  /* 0x0000005015317210 */ /* 0x000fe40007fbe0ff */
[----:B------:R-:W-:Y:S02]  /*ef70*/  LEA.HI.X.SX32 R66, R66, R60, 0x1, P6 ;  /* 0x0000003c42427211 */ /* 0x000fe400030f0eff */
[----:B------:R-:W-:-:S02]  /*ef80*/  LOP3.LUT R61, R61, 0x46, RZ, 0xfc, !PT ;  /* 0x000000463d3d7812 */ /* 0x000fc400078efcff */
[C---:B------:R-:W-:Y:S02]  /*ef90*/  IADD3 R41, P6, PT, R21.reuse, R72, RZ ;  /* 0x0000004815297210 */ /* 0x040fe40007fde0ff */
[----:B------:R-:W-:Y:S02]  /*efa0*/  LEA.HI.X.SX32 R80, R80, R60, 0x1, P5 ;  /* 0x0000003c50507211 */ /* 0x000fe400028f0eff */
[----:B------:R-:W-:Y:S01]  /*efb0*/  IADD3 R55, P5, PT, R21, R86, RZ ;  /* 0x0000005615377210 */ /* 0x000fe20007fbe0ff */
[----:B------:R-:W-:Y:S01]  /*efc0*/  IMAD R135, R135, UR16, RZ ;  /* 0x0000001087877c24 */ /* 0x000fe2000f8e02ff */
[----:B------:R-:W-:Y:S01]  /*efd0*/  LEA.HI.X.SX32 R72, R72, R60, 0x1, P6 ;  /* 0x0000003c48487211 */ /* 0x000fe200030f0eff */
[----:B------:R-:W-:Y:S01]  /*efe0*/  IMAD R108, R61, UR16, RZ ;  /* 0x000000103d6c7c24 */ /* 0x000fe2000f8e02ff */
[----:B------:R-:W-:Y:S02]  /*eff0*/  SGXT.U32 R59, R59, 0x1 ;  /* 0x000000013b3b781a */ /* 0x000fe40000000000 */
[----:B------:R-:W-:-:S02]  /*f000*/  SGXT.U32 R128, R128, 0x1 ;  /* 0x000000018080781a */ /* 0x000fc40000000000 */
[C---:B------:R-:W-:Y:S02]  /*f010*/  IADD3 R47, P6, PT, R21.reuse, R78, RZ ;  /* 0x0000004e152f7210 */ /* 0x040fe40007fde0ff */
[----:B------:R-:W-:Y:S02]  /*f020*/  LEA.HI.X.SX32 R86, R86, R60, 0x1, P5 ;  /* 0x0000003c56567211 */ /* 0x000fe400028f0eff */
[----:B------:R-:W-:Y:S01]  /*f030*/  IADD3 R61, P5, PT, R21, R92, RZ ;  /* 0x0000005c153d7210 */ /* 0x000fe20007fbe0ff */
[----:B------:R-:W-:Y:S01]  /*f040*/  IMAD R114, R134, UR16, RZ ;  /* 0x0000001086727c24 */ /* 0x000fe2000f8e02ff */
[----:B------:R-:W-:Y:S01]  /*f050*/  LOP3.LUT R59, R59, 0x3e, RZ, 0xfc, !PT ;  /* 0x0000003e3b3b7812 */ /* 0x000fe200078efcff */
[----:B------:R-:W-:Y:S01]  /*f060*/  IMAD R129, R129, UR16, RZ ;  /* 0x0000001081817c24 */ /* 0x000fe2000f8e02ff */
[----:B------:R-:W-:Y:S02]  /*f070*/  LOP3.LUT R128, R128, 0x2c, RZ, 0xfc, !PT ;  /* 0x0000002c80807812 */ /* 0x000fe400078efcff */
[----:B------:R-:W-:-:S02]  /*f080*/  LEA.HI.X.SX32 R78, R78, R60, 0x1, P6 ;  /* 0x0000003c4e4e7211 */ /* 0x000fc400030f0eff */
[C---:B------:R-:W-:Y:S02]  /*f090*/  IADD3 R134, P4, PT, R21.reuse, R135, RZ ;  /* 0x0000008715867210 */ /* 0x040fe40007f9e0ff */
[C---:B------:R-:W-:Y:S02]  /*f0a0*/  IADD3 R53, P6, PT, R21.reuse, R84, RZ ;  /* 0x0000005415357210 */ /* 0x040fe40007fde0ff */
[----:B------:R-:W-:Y:S02]  /*f0b0*/  LEA.HI.X.SX32 R92, R92, R60, 0x1, P5 ;  /* 0x0000003c5c5c7211 */ /* 0x000fe400028f0eff */
[----:B------:R-:W-:Y:S01]  /*f0c0*/  IADD3 R67, P5, PT, R21, R98, RZ ;  /* 0x0000006215437210 */ /* 0x000fe20007fbe0ff */
[----:B------:R-:W-:Y:S01]  /*f0d0*/  IMAD R120, R59, UR16, RZ ;  /* 0x000000103b787c24 */ /* 0x000fe2000f8e02ff */
[-C--:B------:R-:W-:Y:S01]  /*f0e0*/  LEA.HI.X.SX32 R135, R135, R60.reuse, 0x1, P4 ;  /* 0x0000003c87877211 */ /* 0x080fe200020f0eff */
[----:B------:R-:W-:Y:S01]  /*f0f0*/  IMAD R25, R128, UR16, RZ ;  /* 0x0000001080197c24 */ /* 0x000fe2000f8e02ff */
[----:B------:R-:W-:-:S02]  /*f100*/  LEA.HI.X.SX32 R84, R84, R60, 0x1, P6 ;  /* 0x0000003c54547211 */ /* 0x000fc400030f0eff */
[C---:B------:R-:W-:Y:S02]  /*f110*/  IADD3 R128, P4, PT, R21.reuse, R129, RZ ;  /* 0x0000008115807210 */ /* 0x040fe40007f9e0ff */
[C---:B------:R-:W-:Y:S02]  /*f120*/  IADD3 R59, P6, PT, R21.reuse, R90, RZ ;  /* 0x0000005a153b7210 */ /* 0x040fe40007fde0ff */
[----:B------:R-:W-:Y:S02]  /*f130*/  LEA.HI.X.SX32 R98, R98, R60, 0x1, P5 ;  /* 0x0000003c62627211 */ /* 0x000fe400028f0eff */
[----:B------:R-:W-:Y:S02]  /*f140*/  IADD3 R73, P5, PT, R21, R104, RZ ;  /* 0x0000006815497210 */ /* 0x000fe40007fbe0ff */
[-C--:B------:R-:W-:Y:S02]  /*f150*/  LEA.HI.X.SX32 R129, R129, R60.reuse, 0x1, P4 ;  /* 0x0000003c81817211 */ /* 0x080fe400020f0eff */
        /* <DEDUP_REMOVED lines=8> */
[----:B------:R-:W-:Y:S02]  /*f1e0*/  IADD3 R71, P6, PT, R21, R102, RZ ;  /* 0x0000006615477210 */ /* 0x000fe40007fde0ff */
[----:B------:R-:W-:Y:S02]  /*f1f0*/  LEA.HI.X.SX32 R110, R110, R60, 0x1, P5 ;  /* 0x0000003c6e6e7211 */ /* 0x000fe400028f0eff */
[----:B------:R-:W-:Y:S02]  /*f200*/  SGXT.U32 R89, R89, 0x1 ;  /* 0x000000015959781a */ /* 0x000fe40000000000 */
[----:B------:R-:W-:Y:S02]  /*f210*/  IADD3 R85, P5, PT, R21, R120, RZ ;  /* 0x0000007815557210 */ /* 0x000fe40007fbe0ff */
[----:B------:R-:W-:-:S02]  /*f220*/  LEA.HI.X.SX32 R70, R70, R60, 0x1, P4 ;  /* 0x0000003c46467211 */ /* 0x000fc400020f0eff */
[----:B------:R-:W-:Y:S02]  /*f230*/  LEA.HI.X.SX32 R102, R102, R60, 0x1, P6 ;  /* 0x0000003c66667211 */ /* 0x000fe400030f0eff */
[----:B------:R-:W-:Y:S02]  /*f240*/  LOP3.LUT R89, R89, 0x3a, RZ, 0xfc, !PT ;  /* 0x0000003a59597812 */ /* 0x000fe400078efcff */
[C---:B------:R-:W-:Y:S02]  /*f250*/  IADD3 R45, P4, PT, R21.reuse, R76, RZ ;  /* 0x0000004c152d7210 */ /* 0x040fe40007f9e0ff */
[C---:B------:R-:W-:Y:S02]  /*f260*/  IADD3 R77, P6, PT, R21.reuse, R108, RZ ;  /* 0x0000006c154d7210 */ /* 0x040fe40007fde0ff */
[-C--:B------:R-:W-:Y:S02]  /*f270*/  LEA.HI.X.SX32 R120, R120, R60.reuse, 0x1, P5 ;  /* 0x0000003c78787211 */ /* 0x080fe400028f0eff */
[----:B------:R-:W-:Y:S01]  /*f280*/  IADD3 R8, P5, PT, R21, R97, RZ ;  /* 0x0000006115087210 */ /* 0x000fe20007fbe0ff */
[----:B------:R-:W-:Y:S01]  /*f290*/  IMAD R5, R89, UR16, RZ ;  /* 0x0000001059057c24 */ /* 0x000fe2000f8e02ff */
[----:B------:R-:W-:-:S02]  /*f2a0*/  LEA.HI.X.SX32 R76, R76, R60, 0x1, P4 ;  /* 0x0000003c4c4c7211 */ /* 0x000fc400020f0eff */
[----:B------:R-:W-:Y:S02]  /*f2b0*/  LEA.HI.X.SX32 R108, R108, R60, 0x1, P6 ;  /* 0x0000003c6c6c7211 */ /* 0x000fe400030f0eff */
[C---:B------:R-:W-:Y:S02]  /*f2c0*/  IADD3 R51, P4, PT, R21.reuse, R82, RZ ;  /* 0x0000005215337210 */ /* 0x040fe40007f9e0ff */
[----:B------:R-:W-:Y:S02]  /*f2d0*/  IADD3 R83, P6, PT, R21, R116, RZ ;  /* 0x0000007415537210 */ /* 0x000fe40007fde0ff */
[-C--:B------:R-:W-:Y:S02]  /*f2e0*/  LEA.HI.X.SX32 R7, R97, R60.reuse, 0x1, P5 ;  /* 0x0000003c61077211 */ /* 0x080fe400028f0eff */
[-C--:B------:R-:W-:Y:S02]  /*f2f0*/  LEA.HI.X.SX32 R82, R82, R60.reuse, 0x1, P4 ;  /* 0x0000003c52527211 */ /* 0x080fe400020f0eff */
[----:B------:R-:W-:-:S02]  /*f300*/  LEA.HI.X.SX32 R116, R116, R60, 0x1, P6 ;  /* 0x0000003c74747211 */ /* 0x000fc400030f0eff */
[C---:B------:R-:W-:Y:S02]  /*f310*/  IADD3 R57, P4, PT, R21.reuse, R88, RZ ;  /* 0x0000005815397210 */ /* 0x040fe40007f9e0ff */
[C---:B------:R-:W-:Y:S02]  /*f320*/  IADD3 R89, P6, PT, R21.reuse, R5, RZ ;  /* 0x0000000515597210 */ /* 0x040fe40007fde0ff */
[----:B------:R-:W-:Y:S02]  /*f330*/  IADD3 R6, P3, PT, R21, R121, RZ ;  /* 0x0000007915067210 */ /* 0x000fe40007f7e0ff */
[-C--:B------:R-:W-:Y:S02]  /*f340*/  LEA.HI.X.SX32 R88, R88, R60.reuse, 0x1, P4 ;  /* 0x0000003c58587211 */ /* 0x080fe400020f0eff */
[----:B------:R-:W-:Y:S02]  /*f350*/  LEA.HI.X.SX32 R252, R5, R60, 0x1, P6 ;  /* 0x0000003c05fc7211 */ /* 0x000fe400030f0eff */
[----:B------:R-:W-:-:S02]  /*f360*/  IADD3 R63, P4, PT, R21, R94, RZ ;  /* 0x0000005e153f7210 */ /* 0x000fc40007f9e0ff */
[-C--:B------:R-:W-:Y:S02]  /*f370*/  LEA.HI.X.SX32 R5, R121, R60.reuse, 0x1, P3 ;  /* 0x0000003c79057211 */ /* 0x080fe400018f0eff */
[----:B------:R-:W1:Y:S01]  /*f380*/  S2R R121, SR_TID.X ;  /* 0x0000000000797919 */ /* 0x000e620000002100 */
[----:B------:R-:W-:Y:S02]  /*f390*/  LEA.HI.X.SX32 R94, R94, R60, 0x1, P4 ;  /* 0x0000003c5e5e7211 */ /* 0x000fe400020f0eff */
[----:B------:R-:W-:-:S04]  /*f3a0*/  IADD3 R69, P4, PT, R21, R100, RZ ;  /* 0x0000006415457210 */ /* 0x000fc80007f9e0ff */
[----:B------:R-:W-:Y:S02]  /*f3b0*/  LEA.HI.X.SX32 R100, R100, R60, 0x1, P4 ;  /* 0x0000003c64647211 */ /* 0x000fe400020f0eff */
[----:B------:R-:W-:Y:S01]  /*f3c0*/  IADD3 R75, P4, PT, R21, R106, RZ ;  /* 0x0000006a154b7210 */ /* 0x000fe20007f9e0ff */
[----:B------:R-:W-:Y:S01]  /*f3d0*/  IMAD R127, R127, UR16, RZ ;  /* 0x000000107f7f7c24 */ /* 0x000fe2000f8e02ff */
[----:B------:R-:W1:Y:S02]  /*f3e0*/  S2R R123, SR_TID.X ;  /* 0x00000000007b7919 */ /* 0x000e640000002100 */
[----:B------:R-:W-:Y:S02]  /*f3f0*/  LEA.HI.X.SX32 R106, R106, R60, 0x1, P4 ;  /* 0x0000003c6a6a7211 */ /* 0x000fe400020f0eff */
[----:B------:R-:W-:-:S04]  /*f400*/  IADD3 R81, P4, PT, R21, R112, RZ ;  /* 0x0000007015517210 */ /* 0x000fc80007f9e0ff */
[----:B------:R-:W-:Y:S02]  /*f410*/  LEA.HI.X.SX32 R112, R112, R60, 0x1, P4 ;  /* 0x0000003c70707211 */ /* 0x000fe400020f0eff */
[----:B------:R-:W-:-:S04]  /*f420*/  IADD3 R87, P4, PT, R21, R127, RZ ;  /* 0x0000007f15577210 */ /* 0x000fc80007f9e0ff */
[----:B------:R-:W-:Y:S02]  /*f430*/  LEA.HI.X.SX32 R127, R127, R60, 0x1, P4 ;  /* 0x0000003c7f7f7211 */ /* 0x000fe400020f0eff */
[----:B------:R-:W-:-:S04]  /*f440*/  IADD3 R10, P4, PT, R21, R95, RZ ;  /* 0x0000005f150a7210 */ /* 0x000fc80007f9e0ff */
[----:B------:R-:W-:Y:S01]  /*f450*/  LEA.HI.X.SX32 R9, R95, R60, 0x1, P4 ;  /* 0x0000003c5f097211 */ /* 0x000fe200020f0eff */
[----:B------:R-:W-:Y:S01]  /*f460*/  IMAD R238, R238, UR16, RZ ;  /* 0x00000010eeee7c24 */ /* 0x000fe2000f8e02ff */
[----:B----4-:R-:W-:-:S04]  /*f470*/  IADD3 R16, P5, PT, R21, R115, RZ ;  /* 0x0000007315107210 */ /* 0x010fc80007fbe0ff */
[----:B------:R-:W-:Y:S02]  /*f480*/  LEA.HI.X.SX32 R15, R115, R60, 0x1, P5 ;  /* 0x0000003c730f7211 */ /* 0x000fe400028f0eff */
[----:B--2---:R-:W-:-:S04]  /*f490*/  IADD3 R24, P5, PT, R21, R107, RZ ;  /* 0x0000006b15187210 */ /* 0x004fc80007fbe0ff */
[----:B------:R-:W-:Y:S02]  /*f4a0*/  LEA.HI.X.SX32 R23, R107, R60, 0x1, P5 ;  /* 0x0000003c6b177211 */ /* 0x000fe400028f0eff */
[----:B------:R-:W2:Y:S01]  /*f4b0*/  S2R R107, SR_TID.X ;  /* 0x00000000006b7919 */ /* 0x000ea20000002100 */
[C---:B---3--:R-:W-:Y:S02]  /*f4c0*/  IADD3 R14, P3, PT, R21.reuse, R13, RZ ;  /* 0x0000000d150e7210 */ /* 0x048fe40007f7e0ff */
[----:B------:R-:W-:Y:S02]  /*f4d0*/  IADD3 R12, P6, PT, R21, R20, RZ ;  /* 0x00000014150c7210 */ /* 0x000fe40007fde0ff */
[----:B------:R-:W-:Y:S02]  /*f4e0*/  LEA.HI.X.SX32 R13, R13, R60, 0x1, P3 ;  /* 0x0000003c0d0d7211 */ /* 0x000fe400018f0eff */
[C---:B------:R-:W-:Y:S02]  /*f4f0*/  IADD3 R22, P3, PT, R21.reuse, R119, RZ ;  /* 0x0000007715167210 */ /* 0x040fe40007f7e0ff */
[----:B------:R-:W-:-:S02]  /*f500*/  IADD3 R18, P4, PT, R21, R91, RZ ;  /* 0x0000005b15127210 */ /* 0x000fc40007f9e0ff */
[-C--:B------:R-:W-:Y:S02]  /*f510*/  LEA.HI.X.SX32 R11, R20, R60.reuse, 0x1, P6 ;  /* 0x0000003c140b7211 */ /* 0x080fe400030f0eff */
[----:B------:R-:W-:Y:S02]  /*f520*/  IADD3 R20, P6, PT, R21, R93, RZ ;  /* 0x0000005d15147210 */ /* 0x000fe40007fde0ff */
[-C--:B------:R-:W-:Y:S02]  /*f530*/  LEA.HI.X.SX32 R27, R119, R60.reuse, 0x1, P3 ;  /* 0x0000003c771b7211 */ /* 0x080fe400018f0eff */
[--C-:B-1----:R-:W-:Y:S02]  /*f540*/  SHF.R.U32.HI R119, RZ, 0x6, R121.reuse ;  /* 0x00000006ff777819 */ /* 0x102fe40000011679 */
[----:B------:R-:W-:Y:S02]  /*f550*/  SHF.R.U32.HI R115, RZ, 0x6, R121 ;  /* 0x00000006ff737819 */ /* 0x000fe40000011679 */
[----:B------:R-:W-:-:S02]  /*f560*/  LEA.HI.X.SX32 R17, R91, R60, 0x1, P4 ;  /* 0x0000003c5b117211 */ /* 0x000fc400020f0eff */
[----:B------:R-:W-:Y:S02]  /*f570*/  SHF.R.U32.HI R121, RZ, 0x6, R121 ;  /* 0x00000006ff797819 */ /* 0x000fe40000011679 */
[----:B------:R-:W-:Y:S02]  /*f580*/  IADD3 R91, P4, PT, R21, R114, RZ ;  /* 0x00000072155b7210 */ /* 0x000fe40007f9e0ff */
[----:B------:R-:W-:Y:S02]  /*f590*/  LEA.HI.X.SX32 R19, R93, R60, 0x1, P6 ;  /* 0x0000003c5d137211 */ /* 0x000fe400030f0eff */
[----:B--2---:R-:W-:Y:S02]  /*f5a0*/  SHF.R.U32.HI R107, RZ, 0x6, R107 ;  /* 0x00000006ff6b7819 */ /* 0x004fe4000001166b */
[----:B------:R-:W-:Y:S02]  /*f5b0*/  IADD3 R93, P6, PT, R21, R118, RZ ;  /* 0x00000076155d7210 */ /* 0x000fe40007fde0ff */
[----:B------:R-:W-:-:S02]  /*f5c0*/  SGXT.U32 R107, R107, 0x1 ;  /* 0x000000016b6b781a */ /* 0x000fc40000000000 */
[----:B------:R-:W-:Y:S02]  /*f5d0*/  SGXT.U32 R121, R121, 0x1 ;  /* 0x000000017979781a */ /* 0x000fe40000000000 */
[----:B------:R-:W-:Y:S02]  /*f5e0*/  LEA.HI.X.SX32 R114, R114, R60, 0x1, P4 ;  /* 0x0000003c72727211 */ /* 0x000fe400020f0eff */
[C---:B------:R-:W-:Y:S02]  /*f5f0*/  IADD3 R95, P3, PT, R21.reuse, R122, RZ ;  /* 0x0000007a155f7210 */ /* 0x040fe40007f7e0ff */
[----:B------:R-:W-:Y:S02]  /*f600*/  IADD3 R97, P4, PT, R21, R238, RZ ;  /* 0x000000ee15617210 */ /* 0x000fe40007f9e0ff */
[----:B------:R-:W-:Y:S02]  /*f610*/  LEA.HI.X.SX32 R118, R118, R60, 0x1, P6 ;  /* 0x0000003c76767211 */ /* 0x000fe400030f0eff */
[----:B------:R-:W-:-:S02]  /*f620*/  LOP3.LUT R107, R107, 0x2a, RZ, 0xfc, !PT ;  /* 0x0000002a6b6b7812 */ /* 0x000fc400078efcff */
[----:B------:R-:W-:Y:S02]  /*f630*/  IADD3 R99, P6, PT, R21, R28, RZ ;  /* 0x0000001c15637210 */ /* 0x000fe40007fde0ff */
[----:B------:R-:W-:Y:S02]  /*f640*/  LOP3.LUT R121, R121, 0x28, RZ, 0xfc, !PT ;  /* 0x0000002879797812 */ /* 0x000fe400078efcff */
[-C--:B------:R-:W-:Y:S02]  /*f650*/  LEA.HI.X.SX32 R122, R122, R60.reuse, 0x1, P3 ;  /* 0x0000003c7a7a7211 */ /* 0x080fe400018f0eff */
[----:B------:R-:W-:Y:S02]  /*f660*/  LEA.HI.X.SX32 R238, R238, R60, 0x1, P4 ;  /* 0x0000003ceeee7211 */ /* 0x000fe400020f0eff */
[----:B------:R-:W-:Y:S01]  /*f670*/  IADD3 R101, P3, PT, R21, R26, RZ ;  /* 0x0000001a15657210 */ /* 0x000fe20007f7e0ff */
[----:B------:R-:W-:Y:S01]  /*f680*/  IMAD R107, R107, UR16, RZ ;  /* 0x000000106b6b7c24 */ /* 0x000fe2000f8e02ff */
[----:B------:R-:W-:-:S02]  /*f690*/  IADD3 R103, P4, PT, R21, R25, RZ ;  /* 0x0000001915677210 */ /* 0x000fc40007f9e0ff */
[-C--:B------:R-:W-:Y:S01]  /*f6a0*/  LEA.HI.X.SX32 R232, R28, R60.reuse, 0x1, P6 ;  /* 0x0000003c1ce87211 */ /* 0x080fe200030f0eff */
[----:B------:R-:W-:Y:S01]  /*f6b0*/  IMAD R28, R121, UR16, RZ ;  /* 0x00000010791c7c24 */ /* 0x000fe2000f8e02ff */
[-C--:B------:R-:W-:Y:S02]  /*f6c0*/  LEA.HI.X.SX32 R3, R26, R60.reuse, 0x1, P3 ;  /* 0x0000003c1a037211 */ /* 0x080fe400018f0eff */
[----:B------:R-:W-:Y:S02]  /*f6d0*/  SHF.R.U32.HI R121, RZ, 0x6, R123 ;  /* 0x00000006ff797819 */ /* 0x000fe4000001167b */
[----:B------:R-:W-:Y:S02]  /*f6e0*/  LEA.HI.X.SX32 R0, R25, R60, 0x1, P4 ;  /* 0x0000003c19007211 */ /* 0x000fe400020f0eff */
[----:B------:R-:W-:Y:S01]  /*f6f0*/  IADD3 R105, P3, PT, R21, R107, RZ ;  /* 0x0000006b15697210 */ /* 0x000fe20007f7e0ff */
[----:B------:R-:W-:Y:S01]  /*f700*/  STL [R1+0x38], R3 ;  /* 0x0000380301007387 */ /* 0x000fe20000100800 */
[----:B------:R-:W-:-:S03]  /*f710*/  SGXT.U32 R121, R121, 0x1 ;  /* 0x000000017979781a */ /* 0x000fc60000000000 */
[----:B------:R1:W-:Y:S01]  /*f720*/  STL [R1+0x3c], R0 ;  /* 0x00003c0001007387 */ /* 0x0003e20000100800 */
[----:B------:R-:W-:Y:S02]  /*f730*/  LOP3.LUT R121, R121, 0x20, RZ, 0xfc, !PT ;  /* 0x0000002079797812 */ /* 0x000fe400078efcff */
[----:B-1----:R-:W-:Y:S02]  /*f740*/  LEA.HI.X.SX32 R0, R107, R60, 0x1, P3 ;  /* 0x0000003c6b007211 */ /* 0x002fe400018f0eff */
[----:B------:R-:W-:-:S04]  /*f750*/  IADD3 R107, P3, PT, R21, R28, RZ ;  /* 0x0000001c156b7210 */ /* 0x000fc80007f7e0ff */
[----:B------:R-:W-:Y:S01]  /*f760*/  LEA.HI.X.SX32 R4, R28, R60, 0x1, P3 ;  /* 0x0000003c1c047211 */ /* 0x000fe200018f0eff */
[----:B------:R-:W-:Y:S02]  /*f770*/  IMAD R28, R121, UR16, RZ ;  /* 0x00000010791c7c24 */ /* 0x000fe4000f8e02ff */
[----:B------:R-:W1:Y:S01]  /*f780*/  S2R R121, SR_TID.X ;  /* 0x0000000000797919 */ /* 0x000e620000002100 */
[----:B------:R-:W-:Y:S02]  /*f790*/  SGXT.U32 R119, R119, 0x1 ;  /* 0x000000017777781a */ /* 0x000fe40000000000 */
[----:B------:R-:W-:Y:S02]  /*f7a0*/  SGXT.U32 R115, R115, 0x1 ;  /* 0x000000017373781a */ /* 0x000fe40000000000 */
[----:B------:R-:W-:Y:S02]  /*f7b0*/  LOP3.LUT R119, R119, 0x24, RZ, 0xfc, !PT ;  /* 0x0000002477777812 */ /* 0x000fe400078efcff */
[----:B------:R-:W-:-:S03]  /*f7c0*/  LOP3.LUT R115, R115, 0x26, RZ, 0xfc, !PT ;  /* 0x0000002673737812 */ /* 0x000fc600078efcff */
[----:B------:R-:W-:Y:S01]  /*f7d0*/  IMAD R25, R119, UR16, RZ ;  /* 0x0000001077197c24 */ /* 0x000fe2000f8e02ff */
[--C-:B------:R-:W-:Y:S01]  /*f7e0*/  SHF.R.U32.HI R119, RZ, 0x6, R123.reuse ;  /* 0x00000006ff777819 */ /* 0x100fe2000001167b */
[----:B------:R-:W-:Y:S01]  /*f7f0*/  IMAD R26, R115, UR16, RZ ;  /* 0x00000010731a7c24 */ /* 0x000fe2000f8e02ff */
[--C-:B------:R-:W-:Y:S02]  /*f800*/  SHF.R.U32.HI R115, RZ, 0x6, R123.reuse ;  /* 0x00000006ff737819 */ /* 0x100fe4000001167b */
[----:B------:R-:W-:Y:S02]  /*f810*/  SHF.R.U32.HI R123, RZ, 0x6, R123 ;  /* 0x00000006ff7b7819 */ /* 0x000fe4000001167b */
[----:B------:R-:W-:Y:S02]  /*f820*/  SGXT.U32 R119, R119, 0x1 ;  /* 0x000000017777781a */ /* 0x000fe40000000000 */
[----:B------:R-:W-:Y:S02]  /*f830*/  SGXT.U32 R123, R123, 0x1 ;  /* 0x000000017b7b781a */ /* 0x000fe40000000000 */
[----:B------:R-:W-:-:S02]  /*f840*/  IADD3 R109, P4, PT, R21, R26, RZ ;  /* 0x0000001a156d7210 */ /* 0x000fc40007f9e0ff */
[----:B------:R-:W-:Y:S02]  /*f850*/  LOP3.LUT R123, R123, 0x22, RZ, 0xfc, !PT ;  /* 0x000000227b7b7812 */ /* 0x000fe400078efcff */
[----:B------:R-:W-:Y:S02]  /*f860*/  LOP3.LUT R119, R119, 0x1e, RZ, 0xfc, !PT ;  /* 0x0000001e77777812 */ /* 0x000fe400078efcff */
[----:B------:R-:W-:Y:S02]  /*f870*/  SGXT.U32 R115, R115, 0x1 ;  /* 0x000000017373781a */ /* 0x000fe40000000000 */
[----:B------:R-:W-:Y:S02]  /*f880*/  IADD3 R111, P5, PT, R21, R25, RZ ;  /* 0x00000019156f7210 */ /* 0x000fe40007fbe0ff */
[----:B------:R-:W-:Y:S01]  /*f890*/  LEA.HI.X.SX32 R3, R26, R60, 0x1, P4 ;  /* 0x0000003c1a037211 */ /* 0x000fe200020f0eff */
[----:B------:R-:W-:Y:S01]  /*f8a0*/  IMAD R26, R123, UR16, RZ ;  /* 0x000000107b1a7c24 */ /* 0x000fe2000f8e02ff */
[----:B-1----:R-:W-:Y:S01]  /*f8b0*/  SHF.R.U32.HI R121, RZ, 0x6, R121 ;  /* 0x00000006ff797819 */ /* 0x002fe20000011679 */
[----:B------:R1:W-:Y:S01]  /*f8c0*/  STL [R1+0x40], R0 ;  /* 0x0000400001007387 */ /* 0x0003e20000100800 */
[----:B------:R-:W-:Y:S01]  /*f8d0*/  LOP3.LUT R115, R115, 0x1c, RZ, 0xfc, !PT ;  /* 0x0000001c73737812 */ /* 0x000fe200078efcff */
[----:B------:R-:W-:Y:S01]  /*f8e0*/  IMAD R119, R119, UR16, RZ ;  /* 0x0000001077777c24 */ /* 0x000fe2000f8e02ff */
[----:B------:R-:W-:Y:S01]  /*f8f0*/  SGXT.U32 R121, R121, 0x1 ;  /* 0x000000017979781a */ /* 0x000fe20000000000 */
[----:B------:R2:W-:Y:S01]  /*f900*/  STL [R1+0x44], R4 ;  /* 0x0000440401007387 */ /* 0x0005e20000100800 */
[----:B------:R-:W-:-:S02]  /*f910*/  IADD3 R113, P3, PT, R21, R26, RZ ;  /* 0x0000001a15717210 */ /* 0x000fc40007f7e0ff */
[----:B-1----:R-:W-:Y:S01]  /*f920*/  LEA.HI.X.SX32 R0, R25, R60, 0x1, P5 ;  /* 0x0000003c19007211 */ /* 0x002fe200028f0eff */
[----:B------:R-:W-:Y:S01]  /*f930*/  STL [R1+0x48], R3 ;  /* 0x0000480301007387 */ /* 0x000fe20000100800 */
[----:B------:R-:W-:Y:S01]  /*f940*/  IMAD R25, R115, UR16, RZ ;  /* 0x0000001073197c24 */ /* 0x000fe2000f8e02ff */
[----:B------:R-:W-:Y:S02]  /*f950*/  IADD3 R117, P5, PT, R21, R119, RZ ;  /* 0x0000007715757210 */ /* 0x000fe40007fbe0ff */
[----:B------:R-:W-:Y:S01]  /*f960*/  LOP3.LUT R121, R121, 0x1a, RZ, 0xfc, !PT ;  /* 0x0000001a79797812 */ /* 0x000fe200078efcff */
[----:B------:R1:W-:Y:S01]  /*f970*/  STL [R1+0x4c], R0 ;  /* 0x00004c0001007387 */ /* 0x0003e20000100800 */
[----:B------:R-:W-:Y:S01]  /*f980*/  IADD3 R115, P4, PT, R21, R28, RZ ;  /* 0x0000001c15737210 */ /* 0x000fe20007f9e0ff */
[----:B------:R-:W-:Y:S01]  /*f990*/  IMAD R126, R126, UR16, RZ ;  /* 0x000000107e7e7c24 */ /* 0x000fe2000f8e02ff */
[-C--:B--2---:R-:W-:Y:S01]  /*f9a0*/  LEA.HI.X.SX32 R4, R119, R60.reuse, 0x1, P5 ;  /* 0x0000003c77047211 */ /* 0x084fe200028f0eff */
[----:B------:R-:W-:Y:S01]  /*f9b0*/  IMAD R124, R121, UR16, RZ ;  /* 0x00000010797c7c24 */ /* 0x000fe2000f8e02ff */
[----:B-1----:R-:W-:-:S02]  /*f9c0*/  LEA.HI.X.SX32 R0, R26, R60, 0x1, P3 ;  /* 0x0000003c1a007211 */ /* 0x002fc400018f0eff */
[----:B------:R-:W-:-:S03]  /*f9d0*/  IADD3 R119, P3, PT, R21, R25, RZ ;  /* 0x0000001915777210 */ /* 0x000fc60007f7e0ff */
[----:B------:R1:W-:Y:S01]  /*f9e0*/  STL [R1+0x50], R0 ;  /* 0x0000500001007387 */ /* 0x0003e20000100800 */
[----:B------:R-:W-:Y:S02]  /*f9f0*/  LEA.HI.X.SX32 R3, R25, R60, 0x1, P3 ;  /* 0x0000003c19037211 */ /* 0x000fe400018f0eff */
[C---:B------:R-:W-:Y:S02]  /*fa00*/  IADD3 R26, P5, PT, R21.reuse, R2, RZ ;  /* 0x00000002151a7210 */ /* 0x040fe40007fbe0ff */
[C---:B------:R-:W-:Y:S02]  /*fa10*/  IADD3 R121, P3, PT, R21.reuse, R124, RZ ;  /* 0x0000007c15797210 */ /* 0x040fe40007f7e0ff */
[----:B-1----:R-:W-:Y:S02]  /*fa20*/  LEA.HI.X.SX32 R0, R28, R60, 0x1, P4 ;  /* 0x0000003c1c007211 */ /* 0x002fe400020f0eff */
[C---:B------:R-:W-:Y:S02]  /*fa30*/  IADD3 R123, P4, PT, R21.reuse, R126, RZ ;  /* 0x0000007e157b7210 */ /* 0x040fe40007f9e0ff */
[----:B------:R-:W-:Y:S01]  /*fa40*/  IADD3 R28, P6, PT, R21, R52, RZ ;  /* 0x00000034151c7210 */ /* 0x000fe20007fde0ff */
[----:B------:R1:W-:Y:S01]  /*fa50*/  STL [R1+0x54], R0 ;  /* 0x0000540001007387 */ /* 0x0003e20000100800 */
[----:B------:R-:W-:-:S02]  /*fa60*/  LEA.HI.X.SX32 R25, R2, R60, 0x1, P5 ;  /* 0x0000003c02197211 */ /* 0x000fc400028f0eff */
[-C--:B------:R-:W-:Y:S02]  /*fa70*/  LEA.HI.X.SX32 R2, R126, R60.reuse, 0x1, P4 ;  /* 0x0000003c7e027211 */ /* 0x080fe400020f0eff */
[-C--:B-1----:R-:W-:Y:S02]  /*fa80*/  LEA.HI.X.SX32 R0, R124, R60.reuse, 0x1, P3 ;  /* 0x0000003c7c007211 */ /* 0x082fe400018f0eff */
[----:B------:R-:W-:Y:S02]  /*fa90*/  LEA.HI.X.SX32 R60, R52, R60, 0x1, P6 ;  /* 0x0000003c343c7211 */ /* 0x000fe400030f0eff */
[----:B------:R-:W2:Y:S01]  /*faa0*/  LDL.LU R52, [R1+0x208] ;  /* 0x0002080001347983 */ /* 0x000ea20000300800 */
[----:B------:R-:W-:-:S05]  /*fab0*/  VIADD R21, R233, 0x7f ;  /* 0x0000007fe9157836 */ /* 0x000fca0000000000 */
[----:B------:R-:W-:-:S04]  /*fac0*/  SHF.R.S32.HI R126, RZ, 0x1f, R21 ;  /* 0x0000001fff7e7819 */ /* 0x000fc80000011415 */
[----:B------:R-:W-:Y:S02]  /*fad0*/  LEA.HI R126, R126, R21, RZ, 0x7 ;  /* 0x000000157e7e7211 */ /* 0x000fe400078f38ff */
[C---:B------:R-:W-:Y:S01]  /*fae0*/  SHF.L.U64.HI R21, R46.reuse, 0x2, R56 ;  /* 0x000000022e157819 */ /* 0x040fe20000010238 */
[----:B------:R-:W-:Y:S01]  /*faf0*/  IMAD.SHL.U32 R46, R46, 0x4, RZ ;  /* 0x000000042e2e7824 */ /* 0x000fe200078e00ff */
[C---:B--2---:R-:W-:Y:S01]  /*fb00*/  SHF.L.U64.HI R58, R52.reuse, 0x2, R58 ;  /* 0x00000002343a7819 */ /* 0x044fe2000001023a */
[----:B------:R-:W-:-:S04]  /*fb10*/  IMAD.SHL.U32 R52, R52, 0x4, RZ ;  /* 0x0000000434347824 */ /* 0x000fc800078e00ff */
[----:B------:R-:W-:Y:S04]  /*fb20*/  STL [R1+0x2c], R58 ;  /* 0x00002c3a01007387 */ /* 0x000fe80000100800 */
[----:B------:R1:W-:Y:S04]  /*fb30*/  STL [R1+0x28], R52 ;  /* 0x0000283401007387 */ /* 0x0003e80000100800 */
[----:B------:R2:W-:Y:S01]  /*fb40*/  STL [R1+0x24], R21 ;  /* 0x0000241501007387 */ /* 0x0005e20000100800 */
[----:B-1----:R-:W-:-:S03]  /*fb50*/  SHF.L.U64.HI R52, R40, 0x2, R54 ;  /* 0x0000000228347819 */ /* 0x002fc60000010236 */
[----:B------:R1:W-:Y:S01]  /*fb60*/  STL [R1+0x20], R46 ;  /* 0x0000202e01007387 */ /* 0x0003e20000100800 */
[----:B--2---:R-:W-:-:S03]  /*fb70*/  IMAD.SHL.U32 R21, R40, 0x4, RZ ;  /* 0x0000000428157824 */ /* 0x004fc600078e00ff */
[----:B------:R-:W-:Y:S01]  /*fb80*/  STL [R1+0x1c], R52 ;  /* 0x00001c3401007387 */ /* 0x000fe20000100800 */
[----:B------:R-:W-:-:S03]  /*fb90*/  IMAD.SHL.U32 R40, R38, 0x4, RZ ;  /* 0x0000000426287824 */ /* 0x000fc600078e00ff */
[----:B------:R2:W-:Y:S01]  /*fba0*/  STL [R1+0x18], R21 ;  /* 0x0000181501007387 */ /* 0x0005e20000100800 */
[----:B-1----:R-:W-:Y:S01]  /*fbb0*/  SHF.L.U64.HI R46, R38, 0x2, R50 ;  /* 0x00000002262e7819 */ /* 0x002fe20000010232 */
[----:B------:R-:W-:-:S04]  /*fbc0*/  IMAD.SHL.U32 R38, R36, 0x4, RZ ;  /* 0x0000000424267824 */ /* 0x000fc800078e00ff */
[----:B------:R-:W-:Y:S01]  /*fbd0*/  STL [R1+0x14], R46 ;  /* 0x0000142e01007387 */ /* 0x000fe20000100800 */
[----:B--2---:R-:W-:Y:S02]  /*fbe0*/  SHF.L.U64.HI R21, R36, 0x2, R48 ;  /* 0x0000000224157819 */ /* 0x004fe40000010230 */
[----:B------:R-:W-:Y:S01]  /*fbf0*/  SHF.L.U64.HI R36, R34, 0x2, R44 ;  /* 0x0000000222247819 */ /* 0x000fe2000001022c */
[----:B------:R-:W-:Y:S01]  /*fc00*/  STL [R1+0x10], R40 ;  /* 0x0000102801007387 */ /* 0x000fe20000100800 */
[----:B------:R-:W-:-:S03]  /*fc10*/  IMAD.MOV.U32 R52, RZ, RZ, R232 ;  /* 0x000000ffff347224 */ /* 0x000fc600078e00e8 */
[----:B------:R1:W-:Y:S04]  /*fc20*/  STL [R1+0xc], R21 ;  /* 0x00000c1501007387 */ /* 0x0003e80000100800 */
[----:B------:R-:W-:Y:S04]  /*fc30*/  STL [R1+0x8], R38 ;  /* 0x0000082601007387 */ /* 0x000fe80000100800 */
[----:B------:R2:W-:Y:S01]  /*fc40*/  STL [R1+0x4], R36 ;  /* 0x0000042401007387 */ /* 0x0005e20000100800 */
[----:B-1----:R-:W-:Y:S01]  /*fc50*/  IMAD.SHL.U32 R21, R34, 0x4, RZ ;  /* 0x0000000422157824 */ /* 0x002fe200078e00ff */
[----:B------:R-:W-:-:S02]  /*fc60*/  SHF.L.U64.HI R34, R35, 0x2, R66 ;  /* 0x0000000223227819 */ /* 0x000fc40000010242 */
[----:B------:R-:W-:Y:S02]  /*fc70*/  SHF.L.U64.HI R66, R67, 0x2, R98 ;  /* 0x0000000243427819 */ /* 0x000fe40000010262 */
[----:B--2---:R-:W-:Y:S01]  /*fc80*/  SHF.L.U64.HI R36, R37, 0x2, R68 ;  /* 0x0000000225247819 */ /* 0x004fe20000010244 */
[----:B------:R-:W-:Y:S01]  /*fc90*/  IMAD.MOV.U32 R68, RZ, RZ, R52 ;  /* 0x000000ffff447224 */ /* 0x000fe200078e0034 */
[----:B------:R1:W-:Y:S01]  /*fca0*/  STL [R1], R21 ;  /* 0x0000001501007387 */ /* 0x0003e20000100800 */
[----:B------:R-:W-:Y:S01]  /*fcb0*/  IMAD.MOV.U32 R58, RZ, RZ, R252 ;  /* 0x000000ffff3a7224 */ /* 0x000fe200078e00fc */
[----:B------:R-:W-:Y:S01]  /*fcc0*/  SHF.L.U64.HI R38, R39, 0x2, R70 ;  /* 0x0000000227267819 */ /* 0x000fe20000010246 */
[----:B------:R-:W-:Y:S01]  /*fcd0*/  IMAD.MOV.U32 R98, RZ, RZ, R68 ;  /* 0x000000ffff627224 */ /* 0x000fe200078e0044 */
[----:B------:R-:W-:Y:S02]  /*fce0*/  SHF.L.U64.HI R68, R69, 0x2, R100 ;  /* 0x0000000245447819 */ /* 0x000fe40000010264 */
[----:B------:R-:W-:Y:S01]  /*fcf0*/  SHF.L.U64.HI R252, R251, 0x2, R42 ;  /* 0x00000002fbfc7819 */ /* 0x000fe2000001022a */
[----:B------:R-:W2:Y:S01]  /*fd00*/  LDL.LU R100, [R1+0x38] ;  /* 0x0000380001647983 */ /* 0x000ea20000300800 */
[----:B------:R-:W-:-:S02]  /*fd10*/  SHF.L.U64.HI R40, R41, 0x2, R72 ;  /* 0x0000000229287819 */ /* 0x000fc40000010248 */
[----:B------:R-:W-:Y:S02]  /*fd20*/  SHF.L.U64.HI R70, R71, 0x2, R102 ;  /* 0x0000000247467819 */ /* 0x000fe40000010266 */
[----:B------:R-:W-:Y:S01]  /*fd30*/  SHF.L.U64.HI R42, R43, 0x2, R74 ;  /* 0x000000022b2a7819 */ /* 0x000fe2000001024a */
[----:B------:R-:W3:Y:S01]  /*fd40*/  LDL.LU R102, [R1+0x3c] ;  /* 0x00003c0001667983 */ /* 0x000ee20000300800 */
[----:B------:R-:W-:Y:S02]  /*fd50*/  SHF.L.U64.HI R72, R73, 0x2, R104 ;  /* 0x0000000249487819 */ /* 0x000fe40000010268 */
[----:B------:R-:W-:Y:S01]  /*fd60*/  SHF.L.U64.HI R44, R45, 0x2, R76 ;  /* 0x000000022d2c7819 */ /* 0x000fe2000001024c */
[----:B------:R-:W4:Y:S01]  /*fd70*/  LDL.LU R104, [R1+0x40] ;  /* 0x0000400001687983 */ /* 0x000f220000300800 */
[----:B------:R-:W-:Y:S02]  /*fd80*/  SHF.L.U64.HI R74, R75, 0x2, R106 ;  /* 0x000000024b4a7819 */ /* 0x000fe4000001026a */
[----:B------:R-:W-:Y:S01]  /*fd90*/  SHF.L.U64.HI R46, R47, 0x2, R78 ;  /* 0x000000022f2e7819 */ /* 0x000fe2000001024e */
[----:B------:R-:W4:Y:S01]  /*fda0*/  LDL.LU R106, [R1+0x44] ;  /* 0x00004400016a7983 */ /* 0x000f220000300800 */
[----:B------:R-:W-:-:S02]  /*fdb0*/  SHF.L.U64.HI R76, R77, 0x2, R108 ;  /* 0x000000024d4c7819 */ /* 0x000fc4000001026c */
[----:B------:R-:W-:Y:S01]  /*fdc0*/  SHF.L.U64.HI R48, R49, 0x2, R80 ;  /* 0x0000000231307819 */ /* 0x000fe20000010250 */
[----:B------:R-:W4:Y:S01]  /*fdd0*/  LDL.LU R108, [R1+0x48] ;  /* 0x00004800016c7983 */ /* 0x000f220000300800 */
[----:B------:R-:W-:Y:S02]  /*fde0*/  SHF.L.U64.HI R78, R79, 0x2, R110 ;  /* 0x000000024f4e7819 */ /* 0x000fe4000001026e */
[----:B------:R-:W-:Y:S01]  /*fdf0*/  SHF.L.U64.HI R50, R51, 0x2, R82 ;  /* 0x0000000233327819 */ /* 0x000fe20000010252 */
[----:B------:R-:W4:Y:S01]  /*fe00*/  LDL.LU R110, [R1+0x4c] ;  /* 0x00004c00016e7983 */ /* 0x000f220000300800 */
[----:B------:R-:W-:Y:S02]  /*fe10*/  SHF.L.U64.HI R80, R81, 0x2, R112 ;  /* 0x0000000251507819 */ /* 0x000fe40000010270 */
[----:B------:R-:W-:Y:S01]  /*fe20*/  SHF.L.U64.HI R82, R83, 0x2, R116 ;  /* 0x0000000253527819 */ /* 0x000fe20000010274 */
[----:B------:R-:W4:Y:S04]  /*fe30*/  LDL.LU R112, [R1+0x50] ;  /* 0x0000500001707983 */ /* 0x000f280000300800 */
[----:B------:R-:W4:Y:S01]  /*fe40*/  LDL.LU R116, [R1+0x54] ;  /* 0x0000540001747983 */ /* 0x000f220000300800 */
[----:B------:R-:W-:Y:S01]  /*fe50*/  VIADD R124, R233, 0xfffffe80 ;  /* 0xfffffe80e97c7836 */ /* 0x000fe20000000000 */
[C---:B------:R-:W-:Y:S01]  /*fe60*/  SHF.L.U64.HI R233, R30.reuse, 0x2, R32 ;  /* 0x000000021ee97819 */ /* 0x040fe20000010220 */
[----:B------:R-:W-:Y:S01]  /*fe70*/  IMAD.SHL.U32 R232, R30, 0x4, RZ ;  /* 0x000000041ee87824 */ /* 0x000fe200078e00ff */
[----:B------:R-:W-:-:S02]  /*fe80*/  SHF.L.U64.HI R30, R31, 0x2, R62 ;  /* 0x000000021f1e7819 */ /* 0x000fc4000001023e */
[----:B------:R-:W-:Y:S02]  /*fe90*/  SHF.L.U64.HI R62, R63, 0x2, R94 ;  /* 0x000000023f3e7819 */ /* 0x000fe4000001025e */
[----:B------:R-:W-:Y:S02]  /*fea0*/  SHF.L.U64.HI R94, R95, 0x2, R122 ;  /* 0x000000025f5e7819 */ /* 0x000fe4000001027a */
[----:B------:R-:W-:Y:S02]  /*feb0*/  SHF.L.U64.HI R122, R123, 0x2, R2 ;  /* 0x000000027b7a7819 */ /* 0x000fe40000010202 */
[----:B------:R-:W1:Y:S01]  /*fec0*/  S2R R2, SR_TID.X ;  /* 0x0000000000027919 */ /* 0x000e620000002100 */
[----:B------:R-:W-:Y:S02]  /*fed0*/  SHF.R.S32.HI R126, RZ, 0x7, R126 ;  /* 0x00000007ff7e7819 */ /* 0x000fe4000001147e */
[----:B------:R-:W-:Y:S02]  /*fee0*/  SHF.L.U64.HI R54, R55, 0x2, R86 ;  /* 0x0000000237367819 */ /* 0x000fe40000010256 */
[----:B------:R-:W-:-:S02]  /*fef0*/  SHF.L.U64.HI R86, R87, 0x2, R127 ;  /* 0x0000000257567819 */ /* 0x000fc4000001027f */
[----:B------:R-:W-:Y:S02]  /*ff00*/  VIMNMX R127, PT, PT, R126, 0x2, !PT ;  /* 0x000000027e7f7848 */ /* 0x000fe40007fe0100 */
[----:B------:R-:W-:Y:S01]  /*ff10*/  SHF.L.U64.HI R56, R57, 0x2, R88 ;  /* 0x0000000239387819 */ /* 0x000fe20000010258 */
[----:B------:R-:W-:Y:S01]  /*ff20*/  IMAD.MOV.U32 R88, RZ, RZ, R58 ;  /* 0x000000ffff587224 */ /* 0x000fe200078e003a */
[----:B-1----:R-:W-:Y:S02]  /*ff30*/  SHF.L.U64.HI R21, R22, 0x2, R27 ;  /* 0x0000000216157819 */ /* 0x002fe4000001021b */
[----:B------:R-:W-:Y:S01]  /*ff40*/  SHF.L.U64.HI R58, R59, 0x2, R90 ;  /* 0x000000023b3a7819 */ /* 0x000fe2000001025a */
[----:B------:R-:W-:Y:S01]  /*ff50*/  VIADD R127, R127, 0xffffffff ;  /* 0xffffffff7f7f7836 */ /* 0x000fe20000000000 */
[----:B------:R-:W-:Y:S02]  /*ff60*/  SHF.L.U64.HI R27, R28, 0x2, R60 ;  /* 0x000000021c1b7819 */ /* 0x000fe4000001023c */
[----:B------:R-:W-:-:S02]  /*ff70*/  SHF.L.U64.HI R90, R91, 0x2, R114 ;  /* 0x000000025b5a7819 */ /* 0x000fc40000010272 */
[----:B------:R-:W-:Y:S02]  /*ff80*/  SHF.L.U64.HI R60, R61, 0x2, R92 ;  /* 0x000000023d3c7819 */ /* 0x000fe4000001025c */
[----:B------:R-:W-:Y:S02]  /*ff90*/  SHF.L.U64.HI R52, R53, 0x2, R84 ;  /* 0x0000000235347819 */ /* 0x000fe40000010254 */
[----:B------:R-:W-:Y:S02]  /*ffa0*/  SHF.L.U64.HI R92, R93, 0x2, R118 ;  /* 0x000000025d5c7819 */ /* 0x000fe40000010276 */
[----:B------:R-:W-:Y:S02]  /*ffb0*/  SHF.L.U64.HI R84, R85, 0x2, R120 ;  /* 0x0000000255547819 */ /* 0x000fe40000010278 */
[----:B------:R-:W-:Y:S02]  /*ffc0*/  SHF.L.U64.HI R118, R119, 0x2, R3 ;  /* 0x0000000277767819 */ /* 0x000fe40000010203 */
[----:B------:R-:W-:Y:S01]  /*ffd0*/  SHF.L.U64.HI R120, R121, 0x2, R0 ;  /* 0x0000000279787819 */ /* 0x000fe20000010200 */
[----:B------:R-:W-:Y:S01]  /*ffe0*/  UIMAD.WIDE.U32 UR20, UR4, 0xc, UR26 ;  /* 0x0000000c041478a5 */ /* 0x000fe2000f8e001a */
[----:B------:R-:W-:Y:S01]  /*fff0*/  SHF.L.U64.HI R32, R33, 0x2, R64 ;  /* 0x0000000221207819 */ /* 0x000fe20000010240 */
[----:B------:R-:W-:Y:S01]  /*10000*/  UIMAD.WIDE.U32 UR24, UR5, 0xc, UR24 ;  /* 0x0000000c051878a5 */ /* 0x000fe2000f8e0018 */
[----:B------:R-:W-:-:S02]  /*10010*/  SHF.R.U32.HI R2, RZ, 0x6, R2 ;  /* 0x00000006ff027819 */ /* 0x000fc40000011602 */
[----:B------:R-:W-:Y:S01]  /*10020*/  SHF.L.U64.HI R64, R65, 0x2, R96 ;  /* 0x0000000241407819 */ /* 0x000fe20000010260 */
[----:B------:R-:W-:Y:S01]  /*10030*/  UIMAD UR17, UR15, 0xc, URZ ;  /* 0x0000000c0f1178a4 */ /* 0x000fe2000f8e02ff */
[----:B------:R-:W-:Y:S01]  /*10040*/  SHF.L.U64.HI R96, R97, 0x2, R238 ;  /* 0x0000000261607819 */ /* 0x000fe200000102ee */
[----:B------:R-:W-:Y:S01]  /*10050*/  UIMAD UR18, UR6, 0xc, URZ ;  /* 0x0000000c061278a4 */ /* 0x000fe2000f8e02ff */
[----:B------:R-:W-:Y:S01]  /*10060*/  SHF.L.U64.HI R250, R249, 0x2, R250 ;  /* 0x00000002f9fa7819 */ /* 0x000fe200000102fa */
[----:B------:R-:W-:Y:S01]  /*10070*/  VIADD R238, R126, 0xfffffffd ;  /* 0xfffffffd7eee7836 */ /* 0x000fe20000000000 */
[----:B------:R-:W-:Y:S01]  /*10080*/  SHF.L.U64.HI R248, R247, 0x2, R248 ;  /* 0x00000002f7f87819 */ /* 0x000fe200000102f8 */
[----:B------:R-:W-:Y:S01]  /*10090*/  IMAD.SHL.U32 R251, R251, 0x4, RZ ;  /* 0x00000004fbfb7824 */ /* 0x000fe200078e00ff */
        /* <DEDUP_REMOVED lines=142> */
[----:B------:R-:W-:Y:S01]  /*10980*/  SGXT.U32 R2, R2, 0x1 ;  /* 0x000000010202781a */ /* 0x000fe20000000000 */
[----:B------:R-:W-:-:S02]  /*10990*/  IMAD.SHL.U32 R128, R128, 0x4, RZ ;  /* 0x0000000480807824 */ /* 0x000fc400078e00ff */
[----:B------:R-:W-:Y:S02]  /*109a0*/  IMAD.SHL.U32 R29, R29, 0x4, RZ ;  /* 0x000000041d1d7824 */ /* 0x000fe400078e00ff */
[----:B------:R-:W-:Y:S02]  /*109b0*/  IMAD.SHL.U32 R31, R31, 0x4, RZ ;  /* 0x000000041f1f7824 */ /* 0x000fe400078e00ff */
[----:B------:R-:W-:Y:S02]  /*109c0*/  IMAD.SHL.U32 R33, R33, 0x4, RZ ;  /* 0x0000000421217824 */ /* 0x000fe400078e00ff */
[----:B------:R-:W-:Y:S02]  /*109d0*/  IMAD.SHL.U32 R35, R35, 0x4, RZ ;  /* 0x0000000423237824 */ /* 0x000fe400078e00ff */
[----:B------:R-:W-:Y:S02]  /*109e0*/  IMAD.SHL.U32 R37, R37, 0x4, RZ ;  /* 0x0000000425257824 */ /* 0x000fe400078e00ff */
        /* <DEDUP_REMOVED lines=29> */
[----:B------:R-:W-:Y:S01]  /*10bc0*/  IMAD.SHL.U32 R97, R97, 0x4, RZ ;  /* 0x0000000461617824 */ /* 0x000fe200078e00ff */
[----:B--2---:R-:W-:Y:S01]  /*10bd0*/  SHF.L.U64.HI R100, R101, 0x2, R100 ;  /* 0x0000000265647819 */ /* 0x004fe20000010264 */
[----:B------:R-:W-:-:S02]  /*10be0*/  IMAD.SHL.U32 R99, R99, 0x4, RZ ;  /* 0x0000000463637824 */ /* 0x000fc400078e00ff */
[----:B------:R-:W-:Y:S02]  /*10bf0*/  IMAD.SHL.U32 R101, R101, 0x4, RZ ;  /* 0x0000000465657824 */ /* 0x000fe400078e00ff */
[----:B------:R-:W-:Y:S01]  /*10c00*/  IMAD.SHL.U32 R119, R119, 0x4, RZ ;  /* 0x0000000477777824 */ /* 0x000fe200078e00ff */
[----:B---3--:R-:W-:Y:S02]  /*10c10*/  SHF.L.U64.HI R102, R103, 0x2, R102 ;  /* 0x0000000267667819 */ /* 0x008fe40000010266 */
[----:B----4-:R-:W-:Y:S02]  /*10c20*/  SHF.L.U64.HI R114, R115, 0x2, R116 ;  /* 0x0000000273727819 */ /* 0x010fe40000010274 */
[----:B------:R-:W-:Y:S02]  /*10c30*/  SHF.L.U64.HI R116, R117, 0x2, R4 ;  /* 0x0000000275747819 */ /* 0x000fe40000010204 */
[----:B------:R1:W5:Y:S04]  /*10c40*/  LDL.LU R4, [R1+0x204] ;  /* 0x0002040001047983 */ /* 0x0003680000300800 */
[----:B------:R1:W5:Y:S04]  /*10c50*/  LDL.LU R3, [R1+0x200] ;  /* 0x0002000001037983 */ /* 0x0003680000300800 */
[----:B------:R1:W5:Y:S04]  /*10c60*/  LDL.LU R0, [R1+0x1fc] ;  /* 0x0001fc0001007983 */ /* 0x0003680000300800 */
[----:B------:R1:W-:Y:S01]  /*10c70*/  STL [R1+0x30], R127 ;  /* 0x0000307f01007387 */ /* 0x0003e20000100800 */
        /* <DEDUP_REMOVED lines=9> */
[----:B------:R-:W-:-:S02]  /*10d10*/  IMAD.SHL.U32 R111, R111, 0x4, RZ ;  /* 0x000000046f6f7824 */ /* 0x000fc400078e00ff */
[----:B------:R-:W-:Y:S02]  /*10d20*/  IMAD.SHL.U32 R113, R113, 0x4, RZ ;  /* 0x0000000471717824 */ /* 0x000fe400078e00ff */
[----:B------:R-:W-:Y:S02]  /*10d30*/  IMAD.SHL.U32 R115, R115, 0x4, RZ ;  /* 0x0000000473737824 */ /* 0x000fe400078e00ff */
[----:B------:R-:W-:Y:S02]  /*10d40*/  IMAD.SHL.U32 R117, R117, 0x4, RZ ;  /* 0x0000000475757824 */ /* 0x000fe400078e00ff */
[----:B------:R-:W-:Y:S02]  /*10d50*/  IMAD.SHL.U32 R121, R121, 0x4, RZ ;  /* 0x0000000479797824 */ /* 0x000fe400078e00ff */
[----:B------:R-:W-:Y:S02]  /*10d60*/  IMAD.SHL.U32 R123, R123, 0x4, RZ ;  /* 0x000000047b7b7824 */ /* 0x000fe400078e00ff */
[----:B------:R-:W-:Y:S01]  /*10d70*/  IMAD.MOV.U32 R126, RZ, RZ, RZ ;  /* 0x000000ffff7e7224 */ /* 0x000fe200078e00ff */
[----:B------:R-:W-:Y:S01]  /*10d80*/  UMOV UR19, UR20 ;  /* 0x0000001400137c82 */ /* 0x000fe20008000000 */
[----:B------:R-:W-:Y:S01]  /*10d90*/  UMOV UR15, 0x1 ;  /* 0x00000001000f7882 */ /* 0x000fe20000000000 */
[----:B------:R-:W-:Y:S01]  /*10da0*/  UMOV UR16, 0x2 ;  /* 0x0000000200107882 */ /* 0x000fe20000000000 */
[----:B------:R-:W-:Y:S01]  /*10db0*/  UMOV UR4, URZ ;  /* 0x000000ff00047c82 */ /* 0x000fe20008000000 */
[----:B------:R-:W-:Y:S01]  /*10dc0*/  UMOV UR5, URZ ;  /* 0x000000ff00057c82 */ /* 0x000fe20008000000 */
[----:B------:R-:W-:Y:S01]  /*10dd0*/  UMOV UR6, URZ ;  /* 0x000000ff00067c82 */ /* 0x000fe20008000000 */
[----:B------:R-:W-:-:S02]  /*10de0*/  UIADD3 UR17, UPT, UPT, UR21, UR17, URZ ;  /* 0x0000001115117290 */ /* 0x000fc4000fffe0ff */
[----:B------:R-:W-:Y:S01]  /*10df0*/  UIADD3 UR18, UPT, UPT, UR25, UR18, URZ ;  /* 0x0000001219127290 */ /* 0x000fe2000fffe0ff */
[----:B-1----:R-:W-:-:S11]  /*10e00*/  UMOV UR20, UR24 ;  /* 0x0000001800147c82 */ /* 0x002fd60008000000 */
.L_x_10:
[----:B------:R-:W-:Y:S01]  /*10e10*/  UIADD3 UR4, UPT, UPT, UR4, 0x1, URZ ;  /* 0x0000000104047890 */ /* 0x000fe2000fffe0ff */
[----:B------:R-:W-:-:S04]  /*10e20*/  DEPBAR.LE SB0, 0x2 ;  /* 0x000080800000791a */ /* 0x000fc80000000000 */
[----:B------:R-:W-:Y:S01]  /*10e30*/  ULEA UR9, UR15, UR7, 0x3 ;  /* 0x000000070f097291 */ /* 0x000fe2000f8e18ff */
[----:B------:R-:W-:Y:S01]  /*10e40*/  IMAD.U32 R126, R126, -0x80000000, RZ ;  /* 0x800000007e7e7824 */ /* 0x000fe200078e00ff */
[----:B------:R-:W-:Y:S02]  /*10e50*/  UISETP.GT.AND UP1, UPT, UR4, 0x2, UPT ;  /* 0x000000020400788c */ /* 0x000fe4000bf24270 */
[----:B------:R-:W-:Y:S02]  /*10e60*/  UIADD3 UR9, UPT, UPT, UR9, 0x30000, URZ ;  /* 0x0003000009097890 */ /* 0x000fe4000fffe0ff */
[----:B------:R-:W-:Y:S01]  /*10e70*/  USEL UR4, UR4, URZ, !UP1 ;  /* 0x000000ff04047287 */ /* 0x000fe2000c800000 */
[----:B------:R-:W-:Y:S06]  /*10e80*/  BAR.SYNC.DEFER_BLOCKING 0x0 ;  /* 0x0000000000007b1d */ /* 0x000fec0000010000 */
[----:B------:R-:W-:Y:S05]  /*10e90*/  @P1 BRA `(.L_x_8) ;  /* 0x0000000400c41947 */ /* 0x000fea0003800000 */
[----:B------:R-:W-:Y:S01]  /*10ea0*/  ULEA UR30, UR4, UR7, 0xf ;  /* 0x00000007041e7291 */ /* 0x000fe2000f8e78ff */
[----:B------:R-:W-:Y:S01]  /*10eb0*/  UMOV UR21, URZ ;  /* 0x000000ff00157c82 */ /* 0x000fe20008000000 */
[----:B------:R-:W-:Y:S02]  /*10ec0*/  UMOV UR34, UR9 ;  /* 0x0000000900227c82 */ /* 0x000fe40008000000 */
[----:B------:R-:W-:Y:S02]  /*10ed0*/  USHF.R.U32.HI UR64, URZ, 0x4, UR30 ;  /* 0x00000004ff407899 */ /* 0x000fe4000801161e */
[----:B------:R-:W-:Y:S02]  /*10ee0*/  UIADD3 UR30, UPT, UPT, UR30, 0x18000, URZ ;  /* 0x000180001e1e7890 */ /* 0x000fe4000fffe0ff */
[----:B------:R-:W-:Y:S02]  /*10ef0*/  USGXT.U32 UR64, UR64, 0xe ;  /* 0x0000000e4040789a */ /* 0x000fe40008000000 */
[----:B------:R-:W-:-:S02]  /*10f00*/  USHF.R.U32.HI UR66, URZ, 0x4, UR30 ;  /* 0x00000004ff427899 */ /* 0x000fc4000801161e */
[----:B------:R-:W-:Y:S02]  /*10f10*/  UIADD3 UR30, UP1, UPT, UR64, 0x2, URZ ;  /* 0x00000002401e7890 */ /* 0x000fe4000ff3e0ff */
[----:B------:R-:W-:Y:S02]  /*10f20*/  USGXT.U32 UR66, UR66, 0xe ;  /* 0x0000000e4242789a */ /* 0x000fe40008000000 */
[----:B------:R-:W-:Y:S02]  /*10f30*/  UIADD3.X UR31, UPT, UPT, UR21, 0x40004040, URZ, UP1, !UPT ;  /* 0x40004040151f7890 */ /* 0x000fe40008ffe4ff */
[----:B------:R-:W-:Y:S01]  /*10f40*/  UIADD3 UR32, UP1, UPT, UR66, 0x2, URZ ;  /* 0x0000000242207890 */ /* 0x000fe2000ff3e0ff */
[----:B------:R-:W-:Y:S01]  /*10f50*/  UMOV UR35, URZ ;  /* 0x000000ff00237c82 */ /* 0x000fe20008000000 */
[----:B------:R-:W-:Y:S01]  /*10f60*/  UMOV UR33, URZ ;  /* 0x000000ff00217c82 */ /* 0x000fe20008000000 */
[----:B------:R-:W-:Y:S01]  /*10f70*/  UMOV UR21, UR34 ;  /* 0x0000002200157c82 */ /* 0x000fe20008000000 */
[----:B------:R-:W-:-:S02]  /*10f80*/  UIADD3 UR42, UP5, UPT, UR30, 0x202, URZ ;  /* 0x000002021e2a7890 */ /* 0x000fc4000ffbe0ff */
[----:B------:R-:W-:Y:S02]  /*10f90*/  UIADD3.X UR33, UPT, UPT, UR33, 0x40004040, URZ, UP1, !UPT ;  /* 0x4000404021217890 */ /* 0x000fe40008ffe4ff */
[----:B------:R-:W-:Y:S02]  /*10fa0*/  UIADD3 UR34, UP3, UPT, UR30, 0x2, URZ ;  /* 0x000000021e227890 */ /* 0x000fe4000ff7e0ff */
[----:B------:R-:W-:Y:S01]  /*10fb0*/  UIADD3 UR44, UP4, UPT, UR32, 0x2, URZ ;  /* 0x00000002202c7890 */ /* 0x000fe2000ff9e0ff */
[----:B------:R-:W-:Y:S01]  /*10fc0*/  UMOV UR62, 0x0 ;  /* 0x00000000003e7882 */ /* 0x000fe20000000000 */
[----:B------:R-:W-:Y:S01]  /*10fd0*/  UMOV UR63, 0x4100910 ;  /* 0x04100910003f7882 */ /* 0x000fe20000000000 */
[----:B------:R-:W-:Y:S01]  /*10fe0*/  UMOV UR65, 0x40004040 ;  /* 0x4000404000417882 */ /* 0x000fe20000000000 */
[----:B------:R-:W-:Y:S01]  /*10ff0*/  UMOV UR67, 0x40004040 ;  /* 0x4000404000437882 */ /* 0x000fe20000000000 */
[----:B------:R-:W-:Y:S01]  /*11000*/  UIADD3 UR36, UP1, UPT, UR30, 0x4, URZ ;  /* 0x000000041e247890 */ /* 0x000fe2000ff3e0ff */
[----:B------:R1:W-:Y:S01]  /*11010*/  UTCHMMA gdesc[UR64], gdesc[UR66], tmem[UR8], tmem[UR62], idesc[UR63], UPT ;  /* 0x00ff3e42400075ea */ /* 0x0003e2000b800008 */
[----:B------:R-:W-:-:S02]  /*11020*/  UIADD3.X UR43, UPT, UPT, UR31, URZ, URZ, UP5, !UPT ;  /* 0x000000ff1f2b7290 */ /* 0x000fc4000affe4ff */
[----:B------:R-:W-:Y:S02]  /*11030*/  UIADD3.X UR35, UPT, UPT, UR31, URZ, URZ, UP3, !UPT ;  /* 0x000000ff1f237290 */ /* 0x000fe40009ffe4ff */
[----:B------:R-:W-:Y:S02]  /*11040*/  UIADD3.X UR45, UPT, UPT, UR33, URZ, URZ, UP4, !UPT ;  /* 0x000000ff212d7290 */ /* 0x000fe4000a7fe4ff */
[----:B------:R-:W-:Y:S02]  /*11050*/  UIADD3.X UR37, UPT, UPT, UR31, URZ, URZ, UP1, !UPT ;  /* 0x000000ff1f257290 */ /* 0x000fe40008ffe4ff */
[----:B------:R-:W-:Y:S02]  /*11060*/  UIADD3 UR48, UP1, UPT, UR32, 0x4, URZ ;  /* 0x0000000420307890 */ /* 0x000fe4000ff3e0ff */
[----:B-1----:R-:W-:Y:S01]  /*11070*/  UIADD3 UR66, UP5, UPT, UR32, 0x202, URZ ;  /* 0x0000020220427890 */ /* 0x002fe2000ffbe0ff */
[----:B------:R-:W-:Y:S01]  /*11080*/  UMOV UR60, 0x0 ;  /* 0x00000000003c7882 */ /* 0x000fe20000000000 */
[----:B------:R-:W-:-:S02]  /*11090*/  UMOV UR61, 0x4100910 ;  /* 0x04100910003d7882 */ /* 0x000fc40000000000 */
[----:B------:R-:W-:Y:S02]  /*110a0*/  UIADD3.X UR67, UPT, UPT, UR33, URZ, URZ, UP5, !UPT ;  /* 0x000000ff21437290 */ /* 0x000fe4000affe4ff */
[----:B------:R-:W-:Y:S01]  /*110b0*/  UTCHMMA gdesc[UR30], gdesc[UR32], tmem[UR8], tmem[UR60], idesc[UR61], UPT ;  /* 0x00ff3c201e0075ea */ /* 0x000fe2000b800008 */
[----:B------:R-:W-:Y:S01]  /*110c0*/  UIADD3 UR62, UP5, UPT, UR32, 0x204, URZ ;  /* 0x00000204203e7890 */ /* 0x000fe2000ffbe0ff */
[----:B------:R-:W-:Y:S01]  /*110d0*/  UMOV UR24, 0x0 ;  /* 0x0000000000187882 */ /* 0x000fe20000000000 */
[----:B------:R-:W-:Y:S01]  /*110e0*/  UMOV UR25, 0x4100910 ;  /* 0x0410091000197882 */ /* 0x000fe20000000000 */
[----:B------:R-:W-:Y:S01]  /*110f0*/  UIADD3 UR40, UP2, UPT, UR30, 0x200, URZ ;  /* 0x000002001e287890 */ /* 0x000fe2000ff5e0ff */
[----:B------:R1:W-:Y:S01]  /*11100*/  UTCHMMA gdesc[UR34], gdesc[UR44], tmem[UR8], tmem[UR24], idesc[UR25], UPT ;  /* 0x00ff182c220075ea */ /* 0x0003e2000b800008 */
[----:B------:R-:W-:Y:S02]  /*11110*/  UIADD3.X UR49, UPT, UPT, UR33, URZ, URZ, UP1, !UPT ;  /* 0x000000ff21317290 */ /* 0x000fe40008ffe4ff */
[----:B------:R-:W-:-:S02]  /*11120*/  UIADD3 UR38, UP6, UPT, UR30, 0x1fe, URZ ;  /* 0x000001fe1e267890 */ /* 0x000fc4000ffde0ff */
[----:B------:R-:W-:Y:S02]  /*11130*/  UIADD3 UR52, UP1, UPT, UR32, 0x1fe, URZ ;  /* 0x000001fe20347890 */ /* 0x000fe4000ff3e0ff */
[----:B------:R-:W-:Y:S02]  /*11140*/  UIADD3.X UR63, UPT, UPT, UR33, URZ, URZ, UP5, !UPT ;  /* 0x000000ff213f7290 */ /* 0x000fe4000affe4ff */
[----:B------:R-:W-:Y:S02]  /*11150*/  UIADD3.X UR41, UPT, UPT, UR31, URZ, URZ, UP2, !UPT ;  /* 0x000000ff1f297290 */ /* 0x000fe400097fe4ff */
[----:B-1----:R-:W-:Y:S02]  /*11160*/  UIADD3 UR24, UP5, UPT, UR32, 0x3fe, URZ ;  /* 0x000003fe20187890 */ /* 0x002fe4000ffbe0ff */
[----:B------:R-:W-:Y:S02]  /*11170*/  UIADD3 UR58, UP2, UPT, UR32, 0x200, URZ ;  /* 0x00000200203a7890 */ /* 0x000fe4000ff5e0ff */
[----:B------:R-:W-:-:S02]  /*11180*/  UIADD3 UR46, UP3, UPT, UR30, 0x204, URZ ;  /* 0x000002041e2e7890 */ /* 0x000fc4000ff7e0ff */
[----:B------:R-:W-:Y:S02]  /*11190*/  UIADD3.X UR39, UPT, UPT, UR31, URZ, URZ, UP6, !UPT ;  /* 0x000000ff1f277290 */ /* 0x000fe4000b7fe4ff */
[----:B------:R-:W-:Y:S02]  /*111a0*/  UIADD3.X UR53, UPT, UPT, UR33, URZ, URZ, UP1, !UPT ;  /* 0x000000ff21357290 */ /* 0x000fe40008ffe4ff */
[----:B------:R-:W-:Y:S02]  /*111b0*/  UIADD3 UR50, UP4, UPT, UR30, 0x3fe, URZ ;  /* 0x000003fe1e327890 */ /* 0x000fe4000ff9e0ff */
[----:B------:R-:W-:Y:S02]  /*111c0*/  UIADD3.X UR25, UPT, UPT, UR33, URZ, URZ, UP5, !UPT ;  /* 0x000000ff21197290 */ /* 0x000fe4000affe4ff */
[----:B------:R-:W-:Y:S02]  /*111d0*/  UIADD3 UR54, UP6, UPT, UR30, 0x400, URZ ;  /* 0x000004001e367890 */ /* 0x000fe4000ffde0ff */
[----:B------:R-:W-:-:S02]  /*111e0*/  UIADD3 UR70, UP5, UPT, UR32, 0x400, URZ ;  /* 0x0000040020467890 */ /* 0x000fc4000ffbe0ff */
[----:B------:R-:W-:Y:S02]  /*111f0*/  UIADD3 UR56, UP1, UPT, UR30, 0x402, URZ ;  /* 0x000004021e387890 */ /* 0x000fe4000ff3e0ff */
[----:B------:R-:W-:Y:S01]  /*11200*/  UIADD3.X UR59, UPT, UPT, UR33, URZ, URZ, UP2, !UPT ;  /* 0x000000ff213b7290 */ /* 0x000fe200097fe4ff */
[----:B------:R-:W-:Y:S01]  /*11210*/  UMOV UR26, 0x0 ;  /* 0x00000000001a7882 */ /* 0x000fe20000000000 */
[----:B------:R-:W-:Y:S01]  /*11220*/  UMOV UR27, 0x4100910 ;  /* 0x04100910001b7882 */ /* 0x000fe20000000000 */
[----:B------:R-:W-:Y:S01]  /*11230*/  UIADD3 UR64, UP2, UPT, UR30, 0x404, URZ ;  /* 0x000004041e407890 */ /* 0x000fe2000ff5e0ff */
[----:B------:R1:W-:Y:S01]  /*11240*/  UTCHMMA gdesc[UR36], gdesc[UR48], tmem[UR8], tmem[UR26], idesc[UR27], UPT ;  /* 0x00ff1a30240075ea */ /* 0x0003e2000b800008 */
[----:B------:R-:W-:Y:S02]  /*11250*/  UIADD3.X UR47, UPT, UPT, UR31, URZ, URZ, UP3, !UPT ;  /* 0x000000ff1f2f7290 */ /* 0x000fe40009ffe4ff */
[----:B------:R-:W-:Y:S02]  /*11260*/  UIADD3 UR60, UP3, UPT, UR30, 0x5fe, URZ ;  /* 0x000005fe1e3c7890 */ /* 0x000fe4000ff7e0ff */
[----:B------:R-:W-:-:S02]  /*11270*/  UIADD3.X UR51, UPT, UPT, UR31, URZ, URZ, UP4, !UPT ;  /* 0x000000ff1f337290 */ /* 0x000fc4000a7fe4ff */
[----:B------:R-:W-:Y:S02]  /*11280*/  UIADD3 UR34, UP4, UPT, UR30, 0x600, URZ ;  /* 0x000006001e227890 */ /* 0x000fe4000ff9e0ff */
[----:B------:R-:W-:Y:S02]  /*11290*/  UIADD3.X UR55, UPT, UPT, UR31, URZ, URZ, UP6, !UPT ;  /* 0x000000ff1f377290 */ /* 0x000fe4000b7fe4ff */
[----:B------:R-:W-:Y:S01]  /*112a0*/  UIADD3.X UR71, UPT, UPT, UR33, URZ, URZ, UP5, !UPT ;  /* 0x000000ff21477290 */ /* 0x000fe2000affe4ff */
[----:B------:R-:W-:Y:S01]  /*112b0*/  UMOV UR68, 0x0 ;  /* 0x0000000000447882 */ /* 0x000fe20000000000 */
[----:B------:R-:W-:Y:S01]  /*112c0*/  UMOV UR69, 0x4100910 ;  /* 0x0410091000457882 */ /* 0x000fe20000000000 */
[----:B------:R-:W-:Y:S01]  /*112d0*/  UIADD3 UR44, UP6, UPT, UR30, 0x602, URZ ;  /* 0x000006021e2c7890 */ /* 0x000fe2000ffde0ff */
[----:B------:R2:W-:Y:S01]  /*112e0*/  UTCHMMA gdesc[UR38], gdesc[UR52], tmem[UR8], tmem[UR68], idesc[UR69], UPT ;  /* 0x00ff4434260075ea */ /* 0x0005e2000b800008 */
[----:B-1----:R-:W-:Y:S02]  /*112f0*/  UIADD3 UR26, UP5, UPT, UR30, 0x604, URZ ;  /* 0x000006041e1a7890 */ /* 0x002fe4000ffbe0ff */
[----:B------:R-:W-:-:S02]  /*11300*/  UIADD3.X UR57, UPT, UPT, UR31, URZ, URZ, UP1, !UPT ;  /* 0x000000ff1f397290 */ /* 0x000fc40008ffe4ff */
[----:B------:R-:W-:Y:S02]  /*11310*/  UIADD3 UR30, UP1, UPT, UR32, 0x402, URZ ;  /* 0x00000402201e7890 */ /* 0x000fe4000ff3e0ff */
[----:B------:R-:W-:Y:S02]  /*11320*/  UIADD3.X UR65, UPT, UPT, UR31, URZ, URZ, UP2, !UPT ;  /* 0x000000ff1f417290 */ /* 0x000fe400097fe4ff */
[----:B------:R-:W-:Y:S02]  /*11330*/  UIADD3 UR36, UP2, UPT, UR32, 0x404, URZ ;  /* 0x0000040420247890 */ /* 0x000fe4000ff5e0ff */
[----:B------:R-:W-:Y:S01]  /*11340*/  UIADD3.X UR61, UPT, UPT, UR31, URZ, URZ, UP3, !UPT ;  /* 0x000000ff1f3d7290 */ /* 0x000fe20009ffe4ff */
[----:B------:R-:W-:Y:S01]  /*11350*/  UMOV UR28, 0x0 ;  /* 0x00000000001c7882 */ /* 0x000fe20000000000 */
[----:B------:R-:W-:Y:S01]  /*11360*/  UMOV UR29, 0x4100910 ;  /* 0x04100910001d7882 */ /* 0x000fe20000000000 */
[----:B--2---:R-:W-:Y:S01]  /*11370*/  UIADD3 UR38, UP3, UPT, UR32, 0x5fe, URZ ;  /* 0x000005fe20267890 */ /* 0x004fe2000ff7e0ff */
[----:B------:R1:W-:Y:S01]  /*11380*/  UTCHMMA gdesc[UR40], gdesc[UR58], tmem[UR8], tmem[UR28], idesc[UR29], UPT ;  /* 0x00ff1c3a280075ea */ /* 0x0003e2000b800008 */
[----:B------:R-:W-:-:S02]  /*11390*/  UIADD3.X UR35, UPT, UPT, UR31, URZ, URZ, UP4, !UPT ;  /* 0x000000ff1f237290 */ /* 0x000fc4000a7fe4ff */
[----:B------:R-:W-:Y:S02]  /*113a0*/  UIADD3 UR52, UP4, UPT, UR32, 0x600, URZ ;  /* 0x0000060020347890 */ /* 0x000fe4000ff9e0ff */
[----:B------:R-:W-:Y:S02]  /*113b0*/  UIADD3.X UR45, UPT, UPT, UR31, URZ, URZ, UP6, !UPT ;  /* 0x000000ff1f2d7290 */ /* 0x000fe4000b7fe4ff */
[----:B------:R-:W-:Y:S02]  /*113c0*/  UIADD3.X UR27, UPT, UPT, UR31, URZ, URZ, UP5, !UPT ;  /* 0x000000ff1f1b7290 */ /* 0x000fe4000affe4ff */
[----:B------:R-:W-:Y:S02]  /*113d0*/  UIADD3 UR48, UP6, UPT, UR32, 0x602, URZ ;  /* 0x0000060220307890 */ /* 0x000fe4000ffde0ff */
[----:B------:R-:W-:Y:S02]  /*113e0*/  UIADD3.X UR31, UPT, UPT, UR33, URZ, URZ, UP1, !UPT ;  /* 0x000000ff211f7290 */ /* 0x000fe40008ffe4ff */
[----:B-1----:R-:W-:-:S02]  /*113f0*/  UIADD3 UR28, UP1, UPT, UR32, 0x604, URZ ;  /* 0x00000604201c7890 */ /* 0x002fc4000ff3e0ff */
[----:B------:R-:W-:Y:S02]  /*11400*/  UIADD3.X UR37, UPT, UPT, UR33, URZ, URZ, UP2, !UPT ;  /* 0x000000ff21257290 */ /* 0x000fe400097fe4ff */
[----:B------:R-:W-:Y:S01]  /*11410*/  UIADD3.X UR39, UPT, UPT, UR33, URZ, URZ, UP3, !UPT ;  /* 0x000000ff21277290 */ /* 0x000fe20009ffe4ff */
[----:B------:R-:W-:Y:S01]  /*11420*/  UMOV UR72, 0x0 ;  /* 0x0000000000487882 */ /* 0x000fe20000000000 */
[----:B------:R-:W-:Y:S01]  /*11430*/  UMOV UR73, 0x4100910 ;  /* 0x0410091000497882 */ /* 0x000fe20000000000 */
[----:B------:R-:W-:Y:S01]  /*11440*/  UIADD3.X UR53, UPT, UPT, UR33, URZ, URZ, UP4, !UPT ;  /* 0x000000ff21357290 */ /* 0x000fe2000a7fe4ff */
[----:B------:R1:W-:Y:S01]  /*11450*/  UTCHMMA gdesc[UR42], gdesc[UR66], tmem[UR8], tmem[UR72], idesc[UR73], UPT ;  /* 0x00ff48422a0075ea */ /* 0x0003e2000b800008 */
[----:B------:R-:W-:Y:S01]  /*11460*/  UIADD3.X UR49, UPT, UPT, UR33, URZ, URZ, UP6, !UPT ;  /* 0x000000ff21317290 */ /* 0x000fe2000b7fe4ff */
[----:B------:R1:W-:Y:S01]  /*11470*/  UTCHMMA gdesc[UR46], gdesc[UR62], tmem[UR8], tmem[UR68], idesc[UR69], UPT ;  /* 0x00ff443e2e0075ea */ /* 0x0003e2000b800008 */
[----:B------:R-:W-:Y:S01]  /*11480*/  UMOV UR58, 0x0 ;  /* 0x00000000003a7882 */ /* 0x000fe20000000000 */
[----:B------:R-:W-:Y:S01]  /*11490*/  UMOV UR59, 0x4100910 ;  /* 0x04100910003b7882 */ /* 0x000fe20000000000 */
[----:B------:R-:W-:Y:S01]  /*114a0*/  UIADD3.X UR29, UPT, UPT, UR33, URZ, URZ, UP1, !UPT ;  /* 0x000000ff211d7290 */ /* 0x000fe20008ffe4ff */
[----:B------:R1:W-:Y:S01]  /*114b0*/  UTCHMMA gdesc[UR50], gdesc[UR24], tmem[UR8], tmem[UR58], idesc[UR59], UPT ;  /* 0x00ff3a18320075ea */ /* 0x0003e2000b800008 */
[----:B------:R1:W-:Y:S01]  /*114c0*/  UTCHMMA gdesc[UR54], gdesc[UR70], tmem[UR8], tmem[UR68], idesc[UR69], UPT ;  /* 0x00ff4446360075ea */ /* 0x0003e2000b800008 */
        /* <DEDUP_REMOVED lines=10> */
[----:B------:R1:W-:Y:S01]  /*11570*/  UTCHMMA gdesc[UR44], gdesc[UR48], tmem[UR8], tmem[UR76], idesc[UR77], UPT ;  /* 0x00ff4c302c0075ea */ /* 0x0003e2000b800008 */
[----:B------:R1:W-:Y:S01]  /*11580*/  UTCHMMA gdesc[UR26], gdesc[UR28], tmem[UR8], tmem[UR74], idesc[UR75], UPT ;  /* 0x00ff4a1c1a0075ea */ /* 0x0003e2000b800008 */
[----:B------:R1:W-:Y:S01]  /*11590*/  UTCBAR [UR21], URZ ;  /* 0x000000ff150073e9 */ /* 0x0003e200080000ff */
[----:B------:R-:W-:Y:S01]  /*115a0*/  NOP ;  /* 0x0000000000007918 */ /* 0x000fe20000000000 */
.L_x_8:
[----:B------:R-:W2:Y:S01]  /*115b0*/  LDC R238, c[0x0][0x3a0] ;  /* 0x0000e800ffee7b82 */ /* 0x000ea20000000800 */
[----:B-1----:R-:W-:Y:S01]  /*115c0*/  UMOV UR21, UR5 ;  /* 0x0000000500157c82 */ /* 0x002fe20008000000 */
[----:B------:R-:W1:Y:S01]  /*115d0*/  SYNCS.PHASECHK.TRANS64.TRYWAIT P4, [UR14], R126 ;  /* 0x0000007eff0075a7 */ /* 0x000e62000808110e */
[----:B--2---:R-:W-:-:S05]  /*115e0*/  VIADD R238, R238, 0x7f ;  /* 0x0000007feeee7836 */ /* 0x004fca0000000000 */
[----:B------:R-:W-:-:S04]  /*115f0*/  SHF.R.S32.HI R127, RZ, 0x1f, R238 ;  /* 0x0000001fff7f7819 */ /* 0x000fc800000114ee */
[----:B------:R-:W-:-:S04]  /*11600*/  LEA.HI R127, R127, R238, RZ, 0x7 ;  /* 0x000000ee7f7f7211 */ /* 0x000fc800078f38ff */
[----:B------:R-:W-:-:S05]  /*11610*/  SHF.R.S32.HI R127, RZ, 0x7, R127 ;  /* 0x00000007ff7f7819 */ /* 0x000fca000001147f */
[----:B------:R-:W-:-:S05]  /*11620*/  VIADD R127, R127, 0xfffffffd ;  /* 0xfffffffd7f7f7836 */ /* 0x000fca0000000000 */
[----:B------:R-:W-:Y:S01]  /*11630*/  ISETP.LE.AND P3, PT, R127, UR6, PT ;  /* 0x000000067f007c0c */ /* 0x000fe2000bf63270 */
[----:B-1----:R-:W-:-:S12]  /*11640*/  @!P4 BRA `(.L_x_9) ;  /* 0x000000440034c947 */ /* 0x002fd80003800000 */
.L_x_16:
[----:B------:R-:W-:Y:S01]  /*11650*/  BAR.SYNC.DEFER_BLOCKING 0x0 ;  /* 0x0000000000007b1d */ /* 0x000fe20000010000 */
[----:B------:R-:W-:Y:S01]  /*11660*/  ISETP.GE.AND P4, PT, R2, R124, PT ;  /* 0x0000007c0200720c */ /* 0x000fe20003f86270 */
[----:B------:R-:W-:-:S03]  /*11670*/  UIADD3 UR16, UPT, UPT, UR16, 0x1, URZ ;  /* 0x0000000110107890 */ /* 0x000fc6000fffe0ff */
[----:B------:R-:W-:Y:S01]  /*11680*/  SEL R126, RZ, 0x4, P4 ;  /* 0x00000004ff7e7807 */ /* 0x000fe20002000000 */
[----:B------:R-:W-:-:S03]  /*11690*/  UISETP.GT.AND UP1, UPT, UR16, 0x2, UPT ;  /* 0x000000021000788c */ /* 0x000fc6000bf24270 */
[----:B------:R-:W-:Y:S01]  /*116a0*/  SEL R126, R126, RZ, !P3 ;  /* 0x000000ff7e7e7207 */ /* 0x000fe20005800000 */
[----:B------:R-:W-:-:S03]  /*116b0*/  USEL UR16, UR16, URZ, !UP1 ;  /* 0x000000ff10107287 */ /* 0x000fc6000c800000 */
[----:B------:R-:W-:Y:S01]  /*116c0*/  ISETP.NE.U32.AND P4, PT, R126, RZ, PT ;  /* 0x000000ff7e00720c */ /* 0x000fe20003f85070 */
[----:B------:R-:W-:Y:S01]  /*116d0*/  ULEA UR5, UR16, UR7, 0xf ;  /* 0x0000000710057291 */ /* 0x000fe2000f8e78ff */
[----:B------:R-:W-:-:S04]  /*116e0*/  IADD3 R126, P5, PT, R28, UR20, RZ ;  /* 0x000000141c7e7c10 */ /* 0x000fc8000ffbe0ff */
[----:B------:R-:W-:Y:S01]  /*116f0*/  IADD3.X R127, PT, PT, R27, UR18, RZ, P5, !PT ;  /* 0x000000121b7f7c10 */ /* 0x000fe2000affe4ff */
[----:B-----5:R-:W-:-:S06]  /*11700*/  VIADD R238, R4, UR5 ;  /* 0x0000000504ee7c36 */ /* 0x020fcc0008000000 */
[----:B------:R-:W-:Y:S01]  /*11710*/  @!PT LDS RZ, [RZ] ;  /* 0x00000000fffff984 */ /* 0x000fe20000000800 */
[----:B------:R-:W-:Y:S01]  /*11720*/  @!PT LDS RZ, [RZ] ;  /* 0x00000000fffff984 */ /* 0x000fe20000000800 */
[----:B------:R-:W-:Y:S01]  /*11730*/  @!PT LDS RZ, [RZ] ;  /* 0x00000000fffff984 */ /* 0x000fe20000000800 */
[----:B------:R1:W-:Y:S02]  /*11740*/  LDGSTS.E [R238], desc[UR22][R126.64], P4 ;  /* 0x000000007eee7fae */ /* 0x0003e4000a1a1016 */
[----:B-1----:R-:W-:-:S04]  /*11750*/  LOP3.LUT R127, R2, 0x2, RZ, 0xfc, !PT ;  /* 0x00000002027f7812 */ /* 0x002fc800078efcff */
[----:B------:R-:W-:-:S04]  /*11760*/  ISETP.GE.AND P4, PT, R127, R124, PT ;  /* 0x0000007c7f00720c */ /* 0x000fc80003f86270 */
[----:B------:R-:W-:-:S04]  /*11770*/  SEL R126, RZ, 0x4, P4 ;  /* 0x00000004ff7e7807 */ /* 0x000fc80002000000 */
[----:B------:R-:W-:-:S04]  /*11780*/  SEL R126, R126, RZ, !P3 ;  /* 0x000000ff7e7e7207 */ /* 0x000fc80005800000 */
[----:B------:R-:W-:Y:S02]  /*11790*/  ISETP.NE.U32.AND P4, PT, R126, RZ, PT ;  /* 0x000000ff7e00720c */ /* 0x000fe40003f85070 */
[----:B------:R-:W-:-:S04]  /*117a0*/  IADD3 R126, P5, PT, R26, UR20, RZ ;  /* 0x000000141a7e7c10 */ /* 0x000fc8000ffbe0ff */
[----:B------:R-:W-:-:S07]  /*117b0*/  IADD3.X R127, PT, PT, R25, UR18, RZ, P5, !PT ;  /* 0x00000012197f7c10 */ /* 0x000fce000affe4ff */
[----:B------:R1:W-:Y:S02]  /*117c0*/  LDGSTS.E [R238+0x8], desc[UR22][R126.64], P4 ;  /* 0x000080007eee7fae */ /* 0x0003e4000a1a1016 */
        /* <DEDUP_REMOVED lines=48> */
[----:B-1----:R-:W-:Y:S02]  /*11ad0*/  LOP3.LUT R127, R2, 0x4, RZ, 0xfc, !PT ;  /* 0x00000004027f7812 */ /* 0x002fe400078efcff */
[----:B------:R-:W-:Y:S02]  /*11ae0*/  LOP3.LUT R238, R4, 0x10, RZ, 0x3c, !PT ;  /* 0x0000001004ee7812 */ /* 0x000fe400078e3cff */
[----:B------:R-:W-:-:S03]  /*11af0*/  ISETP.GE.AND P4, PT, R127, R124, PT ;  /* 0x0000007c7f00720c */ /* 0x000fc60003f86270 */
[----:B------:R-:W-:Y:S01]  /*11b00*/  VIADD R238, R238, UR5 ;  /* 0x00000005eeee7c36 */ /* 0x000fe20008000000 */
[----:B------:R-:W-:-:S04]  /*11b10*/  SEL R126, RZ, 0x4, P4 ;  /* 0x00000004ff7e7807 */ /* 0x000fc80002000000 */
[----:B------:R-:W-:-:S04]  /*11b20*/  SEL R126, R126, RZ, !P3 ;  /* 0x000000ff7e7e7207 */ /* 0x000fc80005800000 */
[----:B------:R-:W-:Y:S02]  /*11b30*/  ISETP.NE.U32.AND P4, PT, R126, RZ, PT ;  /* 0x000000ff7e00720c */ /* 0x000fe40003f85070 */
[----:B------:R-:W-:-:S04]  /*11b40*/  IADD3 R126, P5, PT, R24, UR20, RZ ;  /* 0x00000014187e7c10 */ /* 0x000fc8000ffbe0ff */
[----:B------:R-:W-:-:S07]  /*11b50*/  IADD3.X R127, PT, PT, R23, UR18, RZ, P5, !PT ;  /* 0x00000012177f7c10 */ /* 0x000fce000affe4ff */
        /* <DEDUP_REMOVED lines=452> */
[----:B------:R1:W-:Y:S04]  /*137a0*/  LDGSTS.E [R238+0x6008], desc[UR22][R126.64], P4 ;  /* 0x060080007eee7fae */ /* 0x0003e8000a1a1016 */
[----:B------:R-:W0:Y:S01]  /*137b0*/  LDGDEPBAR ;  /* 0x00000000000079af */ /* 0x000e220000000000 */
[----:B-1----:R-:W1:Y:S01]  /*137c0*/  S2R R127, SR_TID.X ;  /* 0x00000000007f7919 */ /* 0x002e620000002100 */
[----:B------:R-:W-:Y:S01]  /*137d0*/  VIADD R238, R3, UR5 ;  /* 0x0000000503ee7c36 */ /* 0x000fe20008000000 */
        /* <DEDUP_REMOVED lines=8> */
[----:B-1----:R-:W-:-:S04]  /*13860*/  IADD3 R126, P4, PT, R152, UR19, RZ ;  /* 0x00000013987e7c10 */ /* 0x002fc8000ff9e0ff */
[----:B------:R-:W-:-:S05]  /*13870*/  IADD3.X R127, PT, PT, R153, UR17, RZ, P4, !PT ;  /* 0x00000011997f7c10 */ /* 0x000fca000a7fe4ff */
        /* <DEDUP_REMOVED lines=19> */
[----:B-1----:R-:W-:Y:S02]  /*139b0*/  LOP3.LUT R238, R3, 0x10, RZ, 0x3c, !PT ;  /* 0x0000001003ee7812 */ /* 0x002fe400078e3cff */
[----:B------:R-:W-:-:S03]  /*139c0*/  IADD3 R126, P4, PT, R138, UR19, RZ ;  /* 0x000000138a7e7c10 */ /* 0x000fc6000ff9e0ff */
[----:B------:R-:W-:Y:S01]  /*139d0*/  VIADD R238, R238, UR5 ;  /* 0x00000005eeee7c36 */ /* 0x000fe20008000000 */
        /* <DEDUP_REMOVED lines=45> */
[----:B------:R1:W-:Y:S04]  /*13cb0*/  LDGSTS.E [R238+0x19900], desc[UR22][R126.64], P3 ;  /* 0x199000007eee7fae */ /* 0x0003e800099a1016 */
[----:B------:R-:W1:Y:S02]  /*13cc0*/  LDL R127, [R1] ;  /* 0x00000000017f7983 */ /* 0x000e640000100800 */
[----:B-1----:R-:W-:Y:S02]  /*13cd0*/  IADD3 R126, P4, PT, R127, UR19, RZ ;  /* 0x000000137f7e7c10 */ /* 0x002fe4000ff9e0ff */
[----:B------:R-:W2:Y:S02]  /*13ce0*/  LDL R127, [R1+0x4] ;  /* 0x00000400017f7983 */ /* 0x000ea40000100800 */
[----:B--2---:R-:W-:-:S05]  /*13cf0*/  IADD3.X R127, PT, PT, R127, UR17, RZ, P4, !PT ;  /* 0x000000117f7f7c10 */ /* 0x004fca000a7fe4ff */
        /* <DEDUP_REMOVED lines=24> */
[----:B------:R-:W1:Y:S02]  /*13e80*/  LDL R127, [R1+0x8] ;  /* 0x00000800017f7983 */ /* 0x000e640000100800 */
        /* <DEDUP_REMOVED lines=115> */
[----:B------:R1:W-:Y:S01]  /*145c0*/  LDGSTS.E [R238+0x19f80], desc[UR22][R126.64], P3 ;  /* 0x19f800007eee7fae */ /* 0x0003e200099a1016 */
[----:B------:R-:W-:Y:S02]  /*145d0*/  UIADD3 UR6, UPT, UPT, UR6, 0x1, URZ ;  /* 0x0000000106067890 */ /* 0x000fe4000fffe0ff */
[----:B------:R-:W-:Y:S01]  /*145e0*/  UIADD3 UR15, UPT, UPT, UR15, 0x1, URZ ;  /* 0x000000010f0f7890 */ /* 0x000fe2000fffe0ff */
[----:B------:R-:W0:Y:S04]  /*145f0*/  LDGDEPBAR ;  /* 0x00000000000079af */ /* 0x000e280000000000 */
[----:B------:R-:W2:Y:S01]  /*14600*/  LDL R127, [R1+0x30] ;  /* 0x00003000017f7983 */ /* 0x000ea20000100800 */
[----:B------:R-:W-:Y:S01]  /*14610*/  UISETP.GT.AND UP1, UPT, UR15, 0x1, UPT ;  /* 0x000000010f00788c */ /* 0x000fe2000bf24270 */
[----:B-1----:R-:W-:Y:S01]  /*14620*/  IMAD.U32 R126, RZ, RZ, UR21 ;  /* 0x00000015ff7e7e24 */ /* 0x002fe2000f8e00ff */
[----:B------:R-:W-:Y:S01]  /*14630*/  UIADD3 UR19, UP2, UPT, UR19, UR12, URZ ;  /* 0x0000000c13137290 */ /* 0x000fe2000ff5e0ff */
[----:B------:R-:W-:Y:S01]  /*14640*/  VIADD R124, R124, 0xffffff80 ;  /* 0xffffff807c7c7836 */ /* 0x000fe20000000000 */
[----:B------:R-:W-:-:S02]  /*14650*/  UIADD3 UR20, UP3, UPT, UR20, UR10, URZ ;  /* 0x0000000a14147290 */ /* 0x000fc4000ff7e0ff */
[----:B------:R-:W-:Y:S02]  /*14660*/  USEL UR5, URZ, 0x1, !UP1 ;  /* 0x00000001ff057887 */ /* 0x000fe4000c800000 */
[----:B------:R-:W-:Y:S02]  /*14670*/  UIADD3.X UR17, UPT, UPT, UR17, UR13, URZ, UP2, !UPT ;  /* 0x0000000d11117290 */ /* 0x000fe400097fe4ff */
[----:B------:R-:W-:Y:S02]  /*14680*/  UIADD3.X UR18, UPT, UPT, UR18, UR11, URZ, UP3, !UPT ;  /* 0x0000000b12127290 */ /* 0x000fe40009ffe4ff */
[----:B------:R-:W-:Y:S02]  /*14690*/  USEL UR15, UR15, URZ, !UP1 ;  /* 0x000000ff0f0f7287 */ /* 0x000fe4000c800000 */
[----:B------:R-:W-:Y:S01]  /*146a0*/  ULOP3.LUT UR5, UR21, UR5, URZ, 0x3c, !UPT ;  /* 0x0000000515057292 */ /* 0x000fe2000f8e3cff */
[----:B------:R-:W-:Y:S01]  /*146b0*/  UMOV UR14, UR9 ;  /* 0x00000009000e7c82 */ /* 0x000fe20008000000 */
[----:B--2---:R-:W-:-:S13]  /*146c0*/  ISETP.NE.U32.AND P3, PT, R127, UR6, PT ;  /* 0x000000067f007c0c */ /* 0x004fda000bf65070 */
[----:B------:R-:W-:Y:S05]  /*146d0*/  @P3 BRA `(.L_x_10) ;  /* 0xffffffc400cc3947 */ /* 0x000fea000383ffff */
.L_x_7:
[----:B------:R-:W-:Y:S05]  /*146e0*/  @!P2 BRA `(.L_x_11) ;  /* 0x000000000010a947 */ /* 0x000fea0003800000 */
[----:B------:R-:W-:-:S06]  /*146f0*/  USHF.L.U32 UR21, UR21, 0x1f, URZ ;  /* 0x0000001f15157899 */ /* 0x000fcc00080006ff */
[----:B------:R-:W-:-:S04]  /*14700*/  IMAD.U32 R3, RZ, RZ, UR21 ;  /* 0x00000015ff037e24 */ /* 0x000fc8000f8e00ff */
[----:B------:R-:W1:Y:S02]  /*14710*/  SYNCS.PHASECHK.TRANS64.TRYWAIT P1, [UR9], R3 ;  /* 0x00000003ff0075a7 */ /* 0x000e640008021109 */
[----:B-1----:R-:W-:Y:S05]  /*14720*/  @!P1 BRA `(.L_x_12) ;  /* 0x0000001400089947 */ /* 0x002fea0003800000 */
.L_x_11:
[----:B------:R-:W2:Y:S01]  /*14730*/  LDL.LU R4, [R1+0x1f4] ;  /* 0x0001f40001047983 */ /* 0x000ea20000300800 */
[----:B------:R-:W-:-:S04]  /*14740*/  DEPBAR.LE SB0, 0x0 ;  /* 0x000080000000791a */ /* 0x000fc80000000000 */
[----:B------:R-:W1:Y:S01]  /*14750*/  S2R R37, SR_TID.X ;  /* 0x0000000000257919 */ /* 0x000e620000002100 */
[----:B------:R-:W3:Y:S01]  /*14760*/  LDCU.128 UR12, c[0x0][0x390] ;  /* 0x00007200ff0c77ac */ /* 0x000ee20008000c00 */
[----:B------:R-:W-:Y:S06]  /*14770*/  BAR.SYNC.DEFER_BLOCKING 0x0 ;  /* 0x0000000000007b1d */ /* 0x000fec0000010000 */
[----:B------:R-:W4:Y:S01]  /*14780*/  LDCU UR5, c[0x0][0x3b8] ;  /* 0x00007700ff0577ac */ /* 0x000f220008000800 */
[----:B------:R-:W5:Y:S02]  /*14790*/  @!P0 SYNCS.CCTL.IV [UR7+0x30000] ;  /* 0x03000000ff0089b1 */ /* 0x000f640008000007 */
[----:B-----5:R-:W-:Y:S01]  /*147a0*/  BAR.SYNC.DEFER_BLOCKING 0x0 ;  /* 0x0000000000007b1d */ /* 0x020fe20000010000 */
[C---:B-1----:R-:W-:Y:S01]  /*147b0*/  IMAD.SHL.U32 R3, R37.reuse, 0x10, RZ ;  /* 0x0000001025037824 */ /* 0x042fe200078e00ff */
[C---:B------:R-:W-:Y:S01]  /*147c0*/  LOP3.LUT R38, R37.reuse, 0x60, RZ, 0xc0, !PT ;  /* 0x0000006025267812 */ /* 0x040fe200078ec0ff */
[C---:B------:R-:W-:Y:S01]  /*147d0*/  IMAD.SHL.U32 R36, R37.reuse, 0x80, RZ ;  /* 0x0000008025247824 */ /* 0x040fe200078e00ff */
[----:B------:R-:W-:-:S02]  /*147e0*/  LOP3.LUT R37, R37, 0x7f, RZ, 0xc0, !PT ;  /* 0x0000007f25257812 */ /* 0x000fc400078ec0ff */
[----:B------:R-:W-:Y:S02]  /*147f0*/  LOP3.LUT R3, R3, 0xf0, RZ, 0xc0, !PT ;  /* 0x000000f003037812 */ /* 0x000fe400078ec0ff */
[----:B------:R-:W-:Y:S02]  /*14800*/  LOP3.LUT R36, R36, 0x800, RZ, 0xc0, !PT ;  /* 0x0000080024247812 */ /* 0x000fe400078ec0ff */
[----:B------:R-:W-:Y:S02]  /*14810*/  LEA R37, R37, UR7, 0x4 ;  /* 0x0000000725257c11 */ /* 0x000fe4000f8e20ff */
[----:B------:R-:W-:-:S05]  /*14820*/  IADD3 R3, PT, PT, R3, UR7, R36 ;  /* 0x0000000703037c10 */ /* 0x000fca000fffe024 */
[----:B------:R-:W-:Y:S02]  /*14830*/  IMAD R36, R38, 0x8, R3 ;  /* 0x0000000826247824 */ /* 0x000fe400078e0203 */
[----:B------:R-:W3:Y:S01]  /*14840*/  LDL.LU R3, [R1+0x1f0] ;  /* 0x0001f00001037983 */ /* 0x000ee20000300800 */
[----:B------:R-:W1:Y:S01]  /*14850*/  @!P0 SYNCS.CCTL.IV [UR7+0x30008] ;  /* 0x03000800ff0089b1 */ /* 0x000e620008000007 */
[----:B--2---:R-:W-:-:S13]  /*14860*/  R2UR UR4, R4 ;  /* 0x00000000040472ca */ /* 0x004fda00000e0000 */
[----:B------:R-:W-:Y:S01]  /*14870*/  LDTM.16dp32bit_t0_t15.x32 R4, tmem[UR4] ;  /* 0x00000004000479ee */ /* 0x000fe20008a80000 */
[----:B------:R-:W2:Y:S01]  /*14880*/  LDTM.16dp32bit_t16_t31.x32 R4, tmem[UR4+0x20] ;  /* 0x00002004000479ee */ /* 0x000ea20008aa0000 */
[----:B------:R-:W-:Y:S01]  /*14890*/  NOP ;  /* 0x0000000000007918 */ /* 0x000fe20000000000 */
[----:B------:R-:W5:Y:S01]  /*148a0*/  LDCU UR4, c[0x0][0x3b4] ;  /* 0x00007680ff0477ac */ /* 0x000f620008000800 */
[----:B--2---:R-:W-:Y:S02]  /*148b0*/  IMAD.MOV.U32 R40, RZ, RZ, R4 ;  /* 0x000000ffff287224 */ /* 0x004fe400078e0004 */
[----:B------:R-:W-:Y:S02]  /*148c0*/  IMAD.MOV.U32 R4, RZ, RZ, R5 ;  /* 0x000000ffff047224 */ /* 0x000fe400078e0005 */
[----:B------:R-:W-:Y:S02]  /*148d0*/  IMAD.MOV.U32 R41, RZ, RZ, R6 ;  /* 0x000000ffff297224 */ /* 0x000fe400078e0006 */
[----:B------:R-:W-:-:S02]  /*148e0*/  IMAD.MOV.U32 R5, RZ, RZ, R7 ;  /* 0x000000ffff057224 */ /* 0x000fc400078e0007 */
[----:B------:R-:W-:Y:S02]  /*148f0*/  IMAD.MOV.U32 R42, RZ, RZ, R8 ;  /* 0x000000ffff2a7224 */ /* 0x000fe400078e0008 */
[----:B------:R-:W-:Y:S02]  /*14900*/  IMAD.MOV.U32 R43, RZ, RZ, R10 ;  /* 0x000000ffff2b7224 */ /* 0x000fe400078e000a */
[----:B------:R-:W-:Y:S02]  /*14910*/  IMAD.MOV.U32 R6, RZ, RZ, R9 ;  /* 0x000000ffff067224 */ /* 0x000fe400078e0009 */
[----:B------:R-:W-:Y:S01]  /*14920*/  IMAD.MOV.U32 R7, RZ, RZ, R11 ;  /* 0x000000ffff077224 */ /* 0x000fe200078e000b */
[----:B-1----:R-:W-:Y:S04]  /*14930*/  STS.128 [R36], R40 ;  /* 0x0000002824007388 */ /* 0x002fe80000000c00 */
[----:B------:R1:W-:Y:S01]  /*14940*/  STS.128 [R36+0x400], R4 ;  /* 0x0004000424007388 */ /* 0x0003e20000000c00 */
[----:B------:R-:W-:Y:S01]  /*14950*/  BAR.SYNC.DEFER_BLOCKING 0x0 ;  /* 0x0000000000007b1d */ /* 0x000fe20000010000 */
[----:B------:R-:W-:-:S02]  /*14960*/  IMAD.MOV.U32 R8, RZ, RZ, R12 ;  /* 0x000000ffff087224 */ /* 0x000fc400078e000c */
[----:B------:R-:W-:Y:S02]  /*14970*/  IMAD.MOV.U32 R9, RZ, RZ, R14 ;  /* 0x000000ffff097224 */ /* 0x000fe400078e000e */
[----:B------:R-:W-:Y:S02]  /*14980*/  IMAD.MOV.U32 R44, RZ, RZ, R13 ;  /* 0x000000ffff2c7224 */ /* 0x000fe400078e000d */
[----:B------:R-:W-:Y:S01]  /*14990*/  IMAD.MOV.U32 R45, RZ, RZ, R15 ;  /* 0x000000ffff2d7224 */ /* 0x000fe200078e000f */
[----:B------:R-:W2:Y:S04]  /*149a0*/  LDS.128 R40, [R37] ;  /* 0x0000000025287984 */ /* 0x000ea80000000c00 */
[----:B------:R-:W-:Y:S01]  /*149b0*/  LDS.128 R12, [R37+0x800] ;  /* 0x00080000250c7984 */ /* 0x000fe20000000c00 */
[----:B------:R-:W-:-:S02]  /*149c0*/  IMAD.MOV.U32 R10, RZ, RZ, R16 ;  /* 0x000000ffff0a7224 */ /* 0x000fc400078e0010 */
[----:B------:R-:W-:Y:S01]  /*149d0*/  IMAD.MOV.U32 R11, RZ, RZ, R18 ;  /* 0x000000ffff0b7224 */ /* 0x000fe200078e0012 */
[----:B------:R-:W-:Y:S01]  /*149e0*/  BAR.SYNC.DEFER_BLOCKING 0x0 ;  /* 0x0000000000007b1d */ /* 0x000fe20000010000 */
[----:B------:R-:W-:Y:S02]  /*149f0*/  IMAD.MOV.U32 R46, RZ, RZ, R17 ;  /* 0x000000ffff2e7224 */ /* 0x000fe400078e0011 */
[----:B------:R-:W-:-:S03]  /*14a00*/  IMAD.MOV.U32 R47, RZ, RZ, R19 ;  /* 0x000000ffff2f7224 */ /* 0x000fc600078e0013 */
[----:B------:R-:W-:Y:S04]  /*14a10*/  STS.128 [R36], R8 ;  /* 0x0000000824007388 */ /* 0x000fe80000000c00 */
[----:B------:R-:W-:Y:S01]  /*14a20*/  STS.128 [R36+0x400], R44 ;  /* 0x0004002c24007388 */ /* 0x000fe20000000c00 */
[----:B------:R-:W-:Y:S01]  /*14a30*/  BAR.SYNC.DEFER_BLOCKING 0x0 ;  /* 0x0000000000007b1d */ /* 0x000fe20000010000 */
[----:B-1----:R-:W-:Y:S02]  /*14a40*/  IMAD.MOV.U32 R4, RZ, RZ, R20 ;  /* 0x000000ffff047224 */ /* 0x002fe400078e0014 */
[----:B------:R-:W-:-:S03]  /*14a50*/  IMAD.MOV.U32 R5, RZ, RZ, R22 ;  /* 0x000000ffff057224 */ /* 0x000fc600078e0016 */
[----:B------:R-:W1:Y:S04]  /*14a60*/  LDS.128 R44, [R37] ;  /* 0x00000000252c7984 */ /* 0x000e680000000c00 */
[----:B------:R-:W-:Y:S01]  /*14a70*/  LDS.128 R8, [R37+0x800] ;  /* 0x0008000025087984 */ /* 0x000fe20000000c00 */
[----:B------:R-:W-:Y:S02]  /*14a80*/  IMAD.MOV.U32 R6, RZ, RZ, R24 ;  /* 0x000000ffff067224 */ /* 0x000fe400078e0018 */
[----:B------:R-:W-:Y:S01]  /*14a90*/  IMAD.MOV.U32 R7, RZ, RZ, R26 ;  /* 0x000000ffff077224 */ /* 0x000fe200078e001a */
[----:B------:R-:W-:Y:S01]  /*14aa0*/  BAR.SYNC.DEFER_BLOCKING 0x0 ;  /* 0x0000000000007b1d */ /* 0x000fe20000010000 */
[----:B------:R-:W-:Y:S02]  /*14ab0*/  IMAD.MOV.U32 R16, RZ, RZ, R21 ;  /* 0x000000ffff107224 */ /* 0x000fe400078e0015 */
[----:B------:R-:W-:-:S02]  /*14ac0*/  IMAD.MOV.U32 R17, RZ, RZ, R23 ;  /* 0x000000ffff117224 */ /* 0x000fc400078e0017 */
[----:B------:R-:W-:Y:S02]  /*14ad0*/  IMAD.MOV.U32 R18, RZ, RZ, R25 ;  /* 0x000000ffff127224 */ /* 0x000fe400078e0019 */
[----:B------:R-:W-:Y:S01]  /*14ae0*/  IMAD.MOV.U32 R19, RZ, RZ, R27 ;  /* 0x000000ffff137224 */ /* 0x000fe200078e001b */
[----:B------:R-:W-:Y:S04]  /*14af0*/  STS.128 [R36], R4 ;  /* 0x0000000424007388 */ /* 0x000fe80000000c00 */
[----:B------:R1:W-:Y:S01]  /*14b00*/  STS.128 [R36+0x400], R16 ;  /* 0x0004001024007388 */ /* 0x0003e20000000c00 */
[----:B------:R-:W-:Y:S01]  /*14b10*/  BAR.SYNC.DEFER_BLOCKING 0x0 ;  /* 0x0000000000007b1d */ /* 0x000fe20000010000 */
[----:B------:R-:W-:Y:S02]  /*14b20*/  IMAD.MOV.U32 R48, RZ, RZ, R28 ;  /* 0x000000ffff307224 */ /* 0x000fe400078e001c */
[----:B------:R-:W-:-:S02]  /*14b30*/  IMAD.MOV.U32 R49, RZ, RZ, R30 ;  /* 0x000000ffff317224 */ /* 0x000fc400078e001e */
[----:B------:R-:W-:Y:S02]  /*14b40*/  IMAD.MOV.U32 R52, RZ, RZ, R29 ;  /* 0x000000ffff347224 */ /* 0x000fe400078e001d */
[----:B------:R-:W-:Y:S02]  /*14b50*/  IMAD.MOV.U32 R53, RZ, RZ, R31 ;  /* 0x000000ffff357224 */ /* 0x000fe400078e001f */
[----:B------:R-:W2:Y:S04]  /*14b60*/  LDS.128 R28, [R37] ;  /* 0x00000000251c7984 */ /* 0x000ea80000000c00 */
[----:B------:R-:W-:Y:S01]  /*14b70*/  LDS.128 R4, [R37+0x800] ;  /* 0x0008000025047984 */ /* 0x000fe20000000c00 */
[----:B------:R-:W-:Y:S02]  /*14b80*/  IMAD.MOV.U32 R50, RZ, RZ, R32 ;  /* 0x000000ffff327224 */ /* 0x000fe400078e0020 */
[----:B------:R-:W-:Y:S01]  /*14b90*/  IMAD.MOV.U32 R51, RZ, RZ, R34 ;  /* 0x000000ffff337224 */ /* 0x000fe200078e0022 */
[----:B------:R-:W-:Y:S01]  /*14ba0*/  BAR.SYNC.DEFER_BLOCKING 0x0 ;  /* 0x0000000000007b1d */ /* 0x000fe20000010000 */
[----:B------:R-:W-:-:S02]  /*14bb0*/  IMAD.MOV.U32 R54, RZ, RZ, R33 ;  /* 0x000000ffff367224 */ /* 0x000fc400078e0021 */
[----:B------:R-:W-:Y:S01]  /*14bc0*/  IMAD.MOV.U32 R55, RZ, RZ, R35 ;  /* 0x000000ffff377224 */ /* 0x000fe200078e0023 */
[C---:B-1----:R-:W-:Y:S02]  /*14bd0*/  LOP3.LUT R17, R0.reuse, R2, RZ, 0xfc, !PT ;  /* 0x0000000200117212 */ /* 0x042fe400078efcff */
[C---:B---3--:R-:W-:Y:S01]  /*14be0*/  ISETP.GE.AND P0, PT, R3.reuse, UR14, PT ;  /* 0x0000000e03007c0c */ /* 0x048fe2000bf06270 */
[----:B-----5:R-:W-:Y:S01]  /*14bf0*/  IMAD R3, R3, UR4, RZ ;  /* 0x0000000403037c24 */ /* 0x020fe2000f8e02ff */
[C-C-:B------:R-:W-:Y:S02]  /*14c00*/  LOP3.LUT R19, R0.reuse, 0x2, R2.reuse, 0xfe, !PT ;  /* 0x0000000200137812 */ /* 0x140fe400078efe02 */
[C---:B------:R-:W-:Y:S01]  /*14c10*/  ISETP.LT.AND P4, PT, R17.reuse, UR15, !P0 ;  /* 0x0000000f11007c0c */ /* 0x040fe2000c781270 */
[----:B----4-:R-:W-:Y:S01]  /*14c20*/  IMAD R17, R17, UR5, RZ ;  /* 0x0000000511117c24 */ /* 0x010fe2000f8e02ff */
[C-C-:B------:R-:W-:Y:S01]  /*14c30*/  LOP3.LUT R21, R0.reuse, 0x4, R2.reuse, 0xfe, !PT ;  /* 0x0000000400157812 */ /* 0x140fe200078efe02 */
[----:B------:R1:W-:Y:S04]  /*14c40*/  STS.128 [R36], R48 ;  /* 0x0000003024007388 */ /* 0x0003e80000000c00 */
[----:B------:R-:W-:Y:S01]  /*14c50*/  STS.128 [R36+0x400], R52 ;  /* 0x0004003424007388 */ /* 0x000fe20000000c00 */
[----:B------:R-:W-:Y:S01]  /*14c60*/  BAR.SYNC.DEFER_BLOCKING 0x0 ;  /* 0x0000000000007b1d */ /* 0x000fe20000010000 */
[C---:B------:R-:W-:Y:S01]  /*14c70*/  ISETP.LT.AND P1, PT, R19.reuse, UR15, !P0 ;  /* 0x0000000f13007c0c */ /* 0x040fe2000c721270 */
[----:B------:R-:W-:Y:S01]  /*14c80*/  IMAD R19, R19, UR5, RZ ;  /* 0x0000000513137c24 */ /* 0x000fe2000f8e02ff */
[----:B------:R-:W-:-:S02]  /*14c90*/  LOP3.LUT R20, R0, 0x6, R2, 0xfe, !PT ;  /* 0x0000000600147812 */ /* 0x000fc400078efe02 */
[----:B------:R-:W-:Y:S02]  /*14ca0*/  ISETP.LT.AND P2, PT, R21, UR15, !P0 ;  /* 0x0000000f15007c0c */ /* 0x000fe4000c741270 */
[----:B-1----:R-:W-:Y:S01]  /*14cb0*/  LEA R48, P3, R3, UR12, 0x2 ;  /* 0x0000000c03307c11 */ /* 0x002fe2000f8610ff */
[----:B------:R-:W-:-:S03]  /*14cc0*/  IMAD R21, R21, UR5, RZ ;  /* 0x0000000515157c24 */ /* 0x000fc6000f8e02ff */
[----:B------:R-:W-:Y:S02]  /*14cd0*/  LEA.HI.X.SX32 R50, R3, UR13, 0x2, P3 ;  /* 0x0000000d03327c11 */ /* 0x000fe400098f16ff */
[-C--:B------:R-:W-:Y:S01]  /*14ce0*/  LEA R16, P5, R17, R48.reuse, 0x2 ;  /* 0x0000003011107211 */ /* 0x080fe200078a10ff */
[----:B------:R-:W-:Y:S01]  /*14cf0*/  IMAD R3, R20, UR5, RZ ;  /* 0x0000000514037c24 */ /* 0x000fe2000f8e02ff */
[----:B------:R-:W-:Y:S02]  /*14d00*/  LOP3.LUT R26, R0, 0xa, R2, 0xfe, !PT ;  /* 0x0000000a001a7812 */ /* 0x000fe400078efe02 */
[----:B------:R-:W-:Y:S02]  /*14d10*/  ISETP.LT.AND P3, PT, R20, UR15, !P0 ;  /* 0x0000000f14007c0c */ /* 0x000fe4000c761270 */
[----:B------:R-:W-:Y:S02]  /*14d20*/  LEA R18, P6, R19, R48, 0x2 ;  /* 0x0000003013127211 */ /* 0x000fe400078c10ff */
[----:B------:R-:W-:-:S02]  /*14d30*/  LEA.HI.X.SX32 R17, R17, R50, 0x2, P5 ;  /* 0x0000003211117211 */ /* 0x000fc400028f16ff */
[----:B------:R-:W-:Y:S02]  /*14d40*/  LOP3.LUT R25, R0, 0x8, R2, 0xfe, !PT ;  /* 0x0000000800197812 */ /* 0x000fe400078efe02 */
[----:B------:R-:W-:Y:S01]  /*14d50*/  LEA R20, P5, R21, R48, 0x2 ;  /* 0x0000003015147211 */ /* 0x000fe200078a10ff */
[C---:B------:R-:W-:Y:S01]  /*14d60*/  IMAD R27, R26.reuse, UR5, RZ ;  /* 0x000000051a1b7c24 */ /* 0x040fe2000f8e02ff */
[-C--:B------:R-:W-:Y:S02]  /*14d70*/  LEA.HI.X.SX32 R19, R19, R50.reuse, 0x2, P6 ;  /* 0x0000003213137211 */ /* 0x080fe400030f16ff */
[C---:B------:R-:W-:Y:S01]  /*14d80*/  ISETP.LT.AND P6, PT, R25.reuse, UR15, !P0 ;  /* 0x0000000f19007c0c */ /* 0x040fe2000c7c1270 */
[----:B------:R-:W-:Y:S01]  /*14d90*/  IMAD R25, R25, UR5, RZ ;  /* 0x0000000519197c24 */ /* 0x000fe2000f8e02ff */
[----:B------:R-:W-:Y:S02]  /*14da0*/  LEA.HI.X.SX32 R21, R21, R50, 0x2, P5 ;  /* 0x0000003215157211 */ /* 0x000fe400028f16ff */
[----:B------:R-:W-:Y:S01]  /*14db0*/  LEA R22, P5, R3, R48, 0x2 ;  /* 0x0000003003167211 */ /* 0x000fe200078a10ff */
[----:B--2---:R1:W-:Y:S01]  /*14dc0*/  @P4 STG.E desc[UR22][R16.64], R40 ;  /* 0x0000002810004986 */ /* 0x0043e2000c101916 */
[----:B------:R-:W-:-:S02]  /*14dd0*/  ISETP.LT.AND P4, PT, R26, UR15, !P0 ;  /* 0x0000000f1a007c0c */ /* 0x000fc4000c781270 */
[----:B------:R-:W-:Y:S01]  /*14de0*/  LEA.HI.X.SX32 R23, R3, R50, 0x2, P5 ;  /* 0x0000003203177211 */ /* 0x000fe200028f16ff */
[----:B------:R2:W-:Y:S01]  /*14df0*/  @P1 STG.E desc[UR22][R18.64], R41 ;  /* 0x0000002912001986 */ /* 0x0005e2000c101916 */
[-C--:B------:R-:W-:Y:S02]  /*14e00*/  LEA R26, P1, R27, R48.reuse, 0x2 ;  /* 0x000000301b1a7211 */ /* 0x080fe400078210ff */
[----:B------:R-:W-:Y:S02]  /*14e10*/  LEA R24, P5, R25, R48, 0x2 ;  /* 0x0000003019187211 */ /* 0x000fe400078a10ff */
[C-C-:B------:R-:W-:Y:S02]  /*14e20*/  LOP3.LUT R3, R0.reuse, 0xc, R2.reuse, 0xfe, !PT ;  /* 0x0000000c00037812 */ /* 0x140fe400078efe02 */
[----:B------:R-:W-:Y:S02]  /*14e30*/  LEA.HI.X.SX32 R27, R27, R50, 0x2, P1 ;  /* 0x000000321b1b7211 */ /* 0x000fe400008f16ff */
[----:B------:R-:W-:-:S02]  /*14e40*/  LOP3.LUT R32, R0, 0xe, R2, 0xfe, !PT ;  /* 0x0000000e00207812 */ /* 0x000fc400078efe02 */
[----:B------:R-:W-:Y:S02]  /*14e50*/  LEA.HI.X.SX32 R25, R25, R50, 0x2, P5 ;  /* 0x0000003219197211 */ /* 0x000fe400028f16ff */
[C-C-:B-1----:R-:W-:Y:S02]  /*14e60*/  LOP3.LUT R16, R0.reuse, 0x10, R2.reuse, 0xfe, !PT ;  /* 0x0000001000107812 */ /* 0x142fe400078efe02 */
[C---:B------:R-:W-:Y:S01]  /*14e70*/  ISETP.LT.AND P1, PT, R3.reuse, UR15, !P0 ;  /* 0x0000000f03007c0c */ /* 0x040fe2000c721270 */
[----:B------:R-:W-:Y:S01]  /*14e80*/  IMAD R3, R3, UR5, RZ ;  /* 0x0000000503037c24 */ /* 0x000fe2000f8e02ff */
[----:B------:R1:W-:Y:S01]  /*14e90*/  @P2 STG.E desc[UR22][R20.64], R42 ;  /* 0x0000002a14002986 */ /* 0x0003e2000c101916 */
[----:B------:R-:W-:Y:S01]  /*14ea0*/  LOP3.LUT R17, R0, 0x12, R2, 0xfe, !PT ;  /* 0x0000001200117812 */ /* 0x000fe200078efe02 */
[C---:B--2---:R-:W-:Y:S02]  /*14eb0*/  IMAD R19, R32.reuse, UR5, RZ ;  /* 0x0000000520137c24 */ /* 0x044fe4000f8e02ff */
[----:B------:R2:W-:Y:S01]  /*14ec0*/  @P3 STG.E desc[UR22][R22.64], R43 ;  /* 0x0000002b16003986 */ /* 0x0005e2000c101916 */
[----:B------:R-:W-:-:S02]  /*14ed0*/  ISETP.LT.AND P3, PT, R32, UR15, !P0 ;  /* 0x0000000f20007c0c */ /* 0x000fc4000c761270 */
[C---:B------:R-:W-:Y:S01]  /*14ee0*/  ISETP.LT.AND P2, PT, R16.reuse, UR15, !P0 ;  /* 0x0000000f10007c0c */ /* 0x040fe2000c741270 */
[----:B------:R3:W-:Y:S01]  /*14ef0*/  @P6 STG.E desc[UR22][R24.64], R44 ;  /* 0x0000002c18006986 */ /* 0x0007e2000c101916 */
[----:B-1----:R-:W-:-:S03]  /*14f00*/  IMAD R21, R16, UR5, RZ ;  /* 0x0000000510157c24 */ /* 0x002fc6000f8e02ff */
[----:B------:R-:W1:Y:S01]  /*14f10*/  LDS.128 R32, [R37] ;  /* 0x0000000025207984 */ /* 0x000e620000000c00 */
[-C--:B------:R-:W-:Y:S01]  /*14f20*/  LEA R16, P6, R3, R48.reuse, 0x2 ;  /* 0x0000003003107211 */ /* 0x080fe200078c10ff */
[C---:B--2---:R-:W-:Y:S02]  /*14f30*/  IMAD R23, R17.reuse, UR5, RZ ;  /* 0x0000000511177c24 */ /* 0x044fe4000f8e02ff */
[----:B------:R2:W-:Y:S01]  /*14f40*/  @P4 STG.E desc[UR22][R26.64], R45 ;  /* 0x0000002d1a004986 */ /* 0x0005e2000c101916 */
[----:B------:R-:W-:Y:S02]  /*14f50*/  ISETP.LT.AND P4, PT, R17, UR15, !P0 ;  /* 0x0000000f11007c0c */ /* 0x000fe4000c781270 */
[----:B------:R-:W-:Y:S01]  /*14f60*/  LEA R18, P5, R19, R48, 0x2 ;  /* 0x0000003013127211 */ /* 0x000fe200078a10ff */
[----:B------:R-:W4:Y:S01]  /*14f70*/  LDS.128 R36, [R37+0x800] ;  /* 0x0008000025247984 */ /* 0x000f220000000c00 */
[----:B------:R-:W-:Y:S02]  /*14f80*/  LEA.HI.X.SX32 R17, R3, R50, 0x2, P6 ;  /* 0x0000003203117211 */ /* 0x000fe400030f16ff */
[----:B------:R-:W-:-:S02]  /*14f90*/  LEA R20, P6, R21, R48, 0x2 ;  /* 0x0000003015147211 */ /* 0x000fc400078c10ff */
[-C--:B------:R-:W-:Y:S02]  /*14fa0*/  LEA.HI.X.SX32 R19, R19, R50.reuse, 0x2, P5 ;  /* 0x0000003213137211 */ /* 0x080fe400028f16ff */
[----:B------:R-:W-:Y:S01]  /*14fb0*/  LEA.HI.X.SX32 R21, R21, R50, 0x2, P6 ;  /* 0x0000003215157211 */ /* 0x000fe200030f16ff */
[----:B------:R5:W-:Y:S01]  /*14fc0*/  @P1 STG.E desc[UR22][R16.64], R46 ;  /* 0x0000002e10001986 */ /* 0x000be2000c101916 */
[----:B------:R-:W-:-:S03]  /*14fd0*/  LOP3.LUT R3, R0, 0x14, R2, 0xfe, !PT ;  /* 0x0000001400037812 */ /* 0x000fc600078efe02 */
[----:B------:R-:W-:Y:S01]  /*14fe0*/  @P3 STG.E desc[UR22][R18.64], R47 ;  /* 0x0000002f12003986 */ /* 0x000fe2000c101916 */
[----:B------:R-:W-:-:S03]  /*14ff0*/  LEA R22, P5, R23, R48, 0x2 ;  /* 0x0000003017167211 */ /* 0x000fc600078a10ff */
[----:B------:R1:W-:Y:S01]  /*15000*/  @P2 STG.E desc[UR22][R20.64], R28 ;  /* 0x0000001c14002986 */ /* 0x0003e2000c101916 */
[C---:B------:R-:W-:Y:S01]  /*15010*/  ISETP.LT.AND P2, PT, R3.reuse, UR15, !P0 ;  /* 0x0000000f03007c0c */ /* 0x040fe2000c741270 */
[----:B------:R-:W-:Y:S01]  /*15020*/  IMAD R3, R3, UR5, RZ ;  /* 0x0000000503037c24 */ /* 0x000fe2000f8e02ff */
[C-C-:B---3--:R-:W-:Y:S02]  /*15030*/  LOP3.LUT R24, R0.reuse, 0x16, R2.reuse, 0xfe, !PT ;  /* 0x0000001600187812 */ /* 0x148fe400078efe02 */
[----:B------:R-:W-:Y:S02]  /*15040*/  LEA.HI.X.SX32 R23, R23, R50, 0x2, P5 ;  /* 0x0000003217177211 */ /* 0x000fe400028f16ff */
[C-C-:B--2---:R-:W-:Y:S02]  /*15050*/  LOP3.LUT R26, R0.reuse, 0x18, R2.reuse, 0xfe, !PT ;  /* 0x00000018001a7812 */ /* 0x144fe400078efe02 */
[----:B------:R-:W-:Y:S02]  /*15060*/  LOP3.LUT R25, R0, 0x1a, R2, 0xfe, !PT ;  /* 0x0000001a00197812 */ /* 0x000fe400078efe02 */
[----:B-----5:R-:W-:-:S02]  /*15070*/  LEA R16, P1, R3, R48, 0x2 ;  /* 0x0000003003107211 */ /* 0x020fc400078210ff */
[C---:B------:R-:W-:Y:S01]  /*15080*/  ISETP.LT.AND P3, PT, R24.reuse, UR15, !P0 ;  /* 0x0000000f18007c0c */ /* 0x040fe2000c761270 */
[----:B------:R-:W-:Y:S01]  /*15090*/  IMAD R24, R24, UR5, RZ ;  /* 0x0000000518187c24 */ /* 0x000fe2000f8e02ff */
[----:B------:R2:W-:Y:S01]  /*150a0*/  @P4 STG.E desc[UR22][R22.64], R29 ;  /* 0x0000001d16004986 */ /* 0x0005e2000c101916 */
[C---:B-1----:R-:W-:Y:S01]  /*150b0*/  IMAD R21, R26.reuse, UR5, RZ ;  /* 0x000000051a157c24 */ /* 0x042fe2000f8e02ff */
[----:B------:R-:W-:Y:S01]  /*150c0*/  LEA.HI.X.SX32 R17, R3, R50, 0x2, P1 ;  /* 0x0000003203117211 */ /* 0x000fe200008f16ff */
[C---:B------:R-:W-:Y:S01]  /*150d0*/  IMAD R3, R25.reuse, UR5, RZ ;  /* 0x0000000519037c24 */ /* 0x040fe2000f8e02ff */
[----:B------:R-:W-:Y:S02]  /*150e0*/  ISETP.LT.AND P4, PT, R26, UR15, !P0 ;  /* 0x0000000f1a007c0c */ /* 0x000fe4000c781270 */
[----:B------:R-:W-:Y:S01]  /*150f0*/  ISETP.LT.AND P1, PT, R25, UR15, !P0 ;  /* 0x0000000f19007c0c */ /* 0x000fe2000c721270 */
[----:B------:R1:W-:Y:S01]  /*15100*/  @P2 STG.E desc[UR22][R16.64], R30 ;  /* 0x0000001e10002986 */ /* 0x0003e2000c101916 */
[----:B------:R-:W-:-:S02]  /*15110*/  LEA R18, P5, R24, R48, 0x2 ;  /* 0x0000003018127211 */ /* 0x000fc400078a10ff */
[-C--:B------:R-:W-:Y:S02]  /*15120*/  LEA R20, P6, R21, R48.reuse, 0x2 ;  /* 0x0000003015147211 */ /* 0x080fe400078c10ff */
[----:B--2---:R-:W-:Y:S02]  /*15130*/  LEA R22, P2, R3, R48, 0x2 ;  /* 0x0000003003167211 */ /* 0x004fe400078410ff */
[--C-:B------:R-:W-:Y:S02]  /*15140*/  LOP3.LUT R25, R0, 0x1c, R2.reuse, 0xfe, !PT ;  /* 0x0000001c00197812 */ /* 0x100fe400078efe02 */
[-C--:B------:R-:W-:Y:S02]  /*15150*/  LEA.HI.X.SX32 R19, R24, R50.reuse, 0x2, P5 ;  /* 0x0000003218137211 */ /* 0x080fe400028f16ff */
[-C--:B------:R-:W-:Y:S02]  /*15160*/  LEA.HI.X.SX32 R21, R21, R50.reuse, 0x2, P6 ;  /* 0x0000003215157211 */ /* 0x080fe400030f16ff */
[----:B------:R-:W-:Y:S01]  /*15170*/  LEA.HI.X.SX32 R23, R3, R50, 0x2, P2 ;  /* 0x0000003203177211 */ /* 0x000fe200010f16ff */
[C---:B------:R-:W-:Y:S01]  /*15180*/  IMAD R3, R25.reuse, UR5, RZ ;  /* 0x0000000519037c24 */ /* 0x040fe2000f8e02ff */
[----:B------:R-:W-:Y:S01]  /*15190*/  LOP3.LUT R24, R0, 0x1e, R2, 0xfe, !PT ;  /* 0x0000001e00187812 */ /* 0x000fe200078efe02 */
[----:B------:R2:W-:Y:S01]  /*151a0*/  @P3 STG.E desc[UR22][R18.64], R31 ;  /* 0x0000001f12003986 */ /* 0x0005e2000c101916 */
[----:B------:R-:W-:-:S02]  /*151b0*/  ISETP.LT.AND P2, PT, R25, UR15, !P0 ;  /* 0x0000000f19007c0c */ /* 0x000fc4000c741270 */
[----:B-1----:R-:W-:Y:S01]  /*151c0*/  LOP3.LUT R17, R0, 0x20, R2, 0xfe, !PT ;  /* 0x0000002000117812 */ /* 0x002fe200078efe02 */
[----:B------:R1:W-:Y:S01]  /*151d0*/  @P4 STG.E desc[UR22][R20.64], R32 ;  /* 0x0000002014004986 */ /* 0x0003e2000c101916 */
[----:B------:R-:W-:-:S03]  /*151e0*/  LEA R16, P5, R3, R48, 0x2 ;  /* 0x0000003003107211 */ /* 0x000fc600078a10ff */
[----:B------:R3:W-:Y:S01]  /*151f0*/  @P1 STG.E desc[UR22][R22.64], R33 ;  /* 0x0000002116001986 */ /* 0x0007e2000c101916 */
[C---:B------:R-:W-:Y:S01]  /*15200*/  ISETP.LT.AND P1, PT, R24.reuse, UR15, !P0 ;  /* 0x0000000f18007c0c */ /* 0x040fe2000c721270 */
[----:B------:R-:W-:Y:S01]  /*15210*/  IMAD R24, R24, UR5, RZ ;  /* 0x0000000518187c24 */ /* 0x000fe2000f8e02ff */
[----:B--2---:R-:W-:Y:S02]  /*15220*/  LOP3.LUT R19, R0, 0x22, R2, 0xfe, !PT ;  /* 0x0000002200137812 */ /* 0x004fe400078efe02 */
[C---:B------:R-:W-:Y:S01]  /*15230*/  ISETP.LT.AND P3, PT, R17.reuse, UR15, !P0 ;  /* 0x0000000f11007c0c */ /* 0x040fe2000c761270 */
[----:B-1----:R-:W-:Y:S01]  /*15240*/  IMAD R21, R17, UR5, RZ ;  /* 0x0000000511157c24 */ /* 0x002fe2000f8e02ff */
[----:B------:R-:W-:Y:S01]  /*15250*/  LEA.HI.X.SX32 R17, R3, R50, 0x2, P5 ;  /* 0x0000003203117211 */ /* 0x000fe200028f16ff */
[C---:B------:R-:W-:Y:S01]  /*15260*/  IMAD R3, R19.reuse, UR5, RZ ;  /* 0x0000000513037c24 */ /* 0x040fe2000f8e02ff */
[C---:B------:R-:W-:Y:S02]  /*15270*/  LEA R18, P4, R24.reuse, R48, 0x2 ;  /* 0x0000003018127211 */ /* 0x040fe400078810ff */
[----:B------:R-:W-:Y:S01]  /*15280*/  ISETP.LT.AND P5, PT, R19, UR15, !P0 ;  /* 0x0000000f13007c0c */ /* 0x000fe2000c7a1270 */
[----:B------:R1:W-:Y:S01]  /*15290*/  @P2 STG.E desc[UR22][R16.64], R34 ;  /* 0x0000002210002986 */ /* 0x0003e2000c101916 */
[----:B------:R-:W-:-:S02]  /*152a0*/  LEA.HI.X.SX32 R19, R24, R50, 0x2, P4 ;  /* 0x0000003218137211 */ /* 0x000fc400020f16ff */
[C---:B---3--:R-:W-:Y:S02]  /*152b0*/  LEA R22, P2, R3.reuse, R48, 0x2 ;  /* 0x0000003003167211 */ /* 0x048fe400078410ff */
[--C-:B------:R-:W-:Y:S02]  /*152c0*/  LOP3.LUT R24, R0, 0x24, R2.reuse, 0xfe, !PT ;  /* 0x0000002400187812 */ /* 0x100fe400078efe02 */
[----:B------:R-:W-:Y:S02]  /*152d0*/  LEA.HI.X.SX32 R23, R3, R50, 0x2, P2 ;  /* 0x0000003203177211 */ /* 0x000fe400010f16ff */
[C---:B------:R-:W-:Y:S01]  /*152e0*/  LEA R20, P6, R21.reuse, R48, 0x2 ;  /* 0x0000003015147211 */ /* 0x040fe200078c10ff */
[C---:B------:R-:W-:Y:S01]  /*152f0*/  IMAD R3, R24.reuse, UR5, RZ ;  /* 0x0000000518037c24 */ /* 0x040fe2000f8e02ff */
[----:B------:R-:W-:Y:S02]  /*15300*/  ISETP.LT.AND P4, PT, R24, UR15, !P0 ;  /* 0x0000000f18007c0c */ /* 0x000fe4000c781270 */
[----:B------:R-:W-:Y:S01]  /*15310*/  LOP3.LUT R27, R0, 0x26, R2, 0xfe, !PT ;  /* 0x00000026001b7812 */ /* 0x000fe200078efe02 */
[----:B------:R2:W-:Y:S01]  /*15320*/  @P1 STG.E desc[UR22][R18.64], R35 ;  /* 0x0000002312001986 */ /* 0x0005e2000c101916 */
[----:B------:R-:W-:-:S02]  /*15330*/  LEA.HI.X.SX32 R21, R21, R50, 0x2, P6 ;  /* 0x0000003215157211 */ /* 0x000fc400030f16ff */
[C-C-:B------:R-:W-:Y:S02]  /*15340*/  LOP3.LUT R26, R0.reuse, 0x28, R2.reuse, 0xfe, !PT ;  /* 0x00000028001a7812 */ /* 0x140fe400078efe02 */
[C---:B-1----:R-:W-:Y:S01]  /*15350*/  LEA R16, P2, R3.reuse, R48, 0x2 ;  /* 0x0000003003107211 */ /* 0x042fe200078410ff */
[----:B------:R1:W-:Y:S01]  /*15360*/  @P3 STG.E desc[UR22][R20.64], R12 ;  /* 0x0000000c14003986 */ /* 0x0003e2000c101916 */
[C-C-:B------:R-:W-:Y:S02]  /*15370*/  LOP3.LUT R25, R0.reuse, 0x2a, R2.reuse, 0xfe, !PT ;  /* 0x0000002a00197812 */ /* 0x140fe400078efe02 */
[----:B------:R-:W-:Y:S01]  /*15380*/  LEA.HI.X.SX32 R17, R3, R50, 0x2, P2 ;  /* 0x0000003203117211 */ /* 0x000fe200010f16ff */
[C---:B--2---:R-:W-:Y:S01]  /*15390*/  IMAD R19, R27.reuse, UR5, RZ ;  /* 0x000000051b137c24 */ /* 0x044fe2000f8e02ff */
[----:B------:R-:W-:Y:S01]  /*153a0*/  LOP3.LUT R24, R0, 0x2c, R2, 0xfe, !PT ;  /* 0x0000002c00187812 */ /* 0x000fe200078efe02 */
[----:B------:R-:W-:Y:S01]  /*153b0*/  IMAD R3, R26, UR5, RZ ;  /* 0x000000051a037c24 */ /* 0x000fe2000f8e02ff */
[----:B------:R2:W-:Y:S01]  /*153c0*/  @P5 STG.E desc[UR22][R22.64], R13 ;  /* 0x0000000d16005986 */ /* 0x0005e2000c101916 */
[----:B------:R-:W-:-:S02]  /*153d0*/  ISETP.LT.AND P1, PT, R27, UR15, !P0 ;  /* 0x0000000f1b007c0c */ /* 0x000fc4000c721270 */
[-C--:B-1----:R-:W-:Y:S01]  /*153e0*/  LEA R12, P6, R19, R48.reuse, 0x2 ;  /* 0x00000030130c7211 */ /* 0x082fe200078c10ff */
[C---:B------:R-:W-:Y:S01]  /*153f0*/  IMAD R21, R25.reuse, UR5, RZ ;  /* 0x0000000519157c24 */ /* 0x040fe2000f8e02ff */
[----:B------:R-:W-:Y:S01]  /*15400*/  ISETP.LT.AND P3, PT, R26, UR15, !P0 ;  /* 0x0000000f1a007c0c */ /* 0x000fe2000c761270 */
[----:B------:R1:W-:Y:S01]  /*15410*/  @P4 STG.E desc[UR22][R16.64], R14 ;  /* 0x0000000e10004986 */ /* 0x0003e2000c101916 */
[----:B------:R-:W-:Y:S02]  /*15420*/  ISETP.LT.AND P2, PT, R25, UR15, !P0 ;  /* 0x0000000f19007c0c */ /* 0x000fe4000c741270 */
[----:B------:R-:W-:Y:S01]  /*15430*/  LEA R18, P4, R3, R48, 0x2 ;  /* 0x0000003003127211 */ /* 0x000fe200078810ff */
[C---:B--2---:R-:W-:Y:S01]  /*15440*/  IMAD R23, R24.reuse, UR5, RZ ;  /* 0x0000000518177c24 */ /* 0x044fe2000f8e02ff */
[----:B------:R-:W-:Y:S02]  /*15450*/  LEA.HI.X.SX32 R13, R19, R50, 0x2, P6 ;  /* 0x00000032130d7211 */ /* 0x000fe400030f16ff */
[----:B------:R-:W-:-:S02]  /*15460*/  ISETP.LT.AND P6, PT, R24, UR15, !P0 ;  /* 0x0000000f18007c0c */ /* 0x000fc4000c7c1270 */
[----:B------:R-:W-:Y:S02]  /*15470*/  LEA R20, P5, R21, R48, 0x2 ;  /* 0x0000003015147211 */ /* 0x000fe400078a10ff */
[----:B------:R-:W-:Y:S02]  /*15480*/  LEA.HI.X.SX32 R19, R3, R50, 0x2, P4 ;  /* 0x0000003203137211 */ /* 0x000fe400020f16ff */
[----:B------:R-:W-:Y:S02]  /*15490*/  LEA R22, P4, R23, R48, 0x2 ;  /* 0x0000003017167211 */ /* 0x000fe400078810ff */
[C-C-:B------:R-:W-:Y:S02]  /*154a0*/  LOP3.LUT R3, R0.reuse, 0x2e, R2.reuse, 0xfe, !PT ;  /* 0x0000002e00037812 */ /* 0x140fe400078efe02 */
[----:B------:R-:W-:Y:S02]  /*154b0*/  LEA.HI.X.SX32 R21, R21, R50, 0x2, P5 ;  /* 0x0000003215157211 */ /* 0x000fe400028f16ff */
[----:B-1----:R-:W-:-:S02]  /*154c0*/  LOP3.LUT R17, R0, 0x30, R2, 0xfe, !PT ;  /* 0x0000003000117812 */ /* 0x002fc400078efe02 */
[----:B------:R-:W-:Y:S02]  /*154d0*/  LEA.HI.X.SX32 R23, R23, R50, 0x2, P4 ;  /* 0x0000003217177211 */ /* 0x000fe400020f16ff */
[----:B------:R-:W-:Y:S01]  /*154e0*/  LOP3.LUT R14, R0, 0x32, R2, 0xfe, !PT ;  /* 0x00000032000e7812 */ /* 0x000fe200078efe02 */
[----:B------:R1:W-:Y:S01]  /*154f0*/  @P1 STG.E desc[UR22][R12.64], R15 ;  /* 0x0000000f0c001986 */ /* 0x0003e2000c101916 */
[C---:B------:R-:W-:Y:S01]  /*15500*/  ISETP.LT.AND P4, PT, R3.reuse, UR15, !P0 ;  /* 0x0000000f03007c0c */ /* 0x040fe2000c781270 */
[----:B------:R-:W-:Y:S02]  /*15510*/  IMAD R3, R3, UR5, RZ ;  /* 0x0000000503037c24 */ /* 0x000fe4000f8e02ff */
[----:B------:R2:W-:Y:S01]  /*15520*/  @P3 STG.E desc[UR22][R18.64], R8 ;  /* 0x0000000812003986 */ /* 0x0005e2000c101916 */
[----:B------:R-:W-:-:S03]  /*15530*/  ISETP.LT.AND P5, PT, R17, UR15, !P0 ;  /* 0x0000000f11007c0c */ /* 0x000fc6000c7a1270 */
[----:B------:R3:W-:Y:S01]  /*15540*/  @P2 STG.E desc[UR22][R20.64], R9 ;  /* 0x0000000914002986 */ /* 0x0007e2000c101916 */
[----:B-1----:R-:W-:-:S03]  /*15550*/  IMAD R13, R17, UR5, RZ ;  /* 0x00000005110d7c24 */ /* 0x002fc6000f8e02ff */
[----:B------:R1:W-:Y:S01]  /*15560*/  @P6 STG.E desc[UR22][R22.64], R10 ;  /* 0x0000000a16006986 */ /* 0x0003e2000c101916 */
[C---:B------:R-:W-:Y:S01]  /*15570*/  IMAD R15, R14.reuse, UR5, RZ ;  /* 0x000000050e0f7c24 */ /* 0x040fe2000f8e02ff */
[----:B------:R-:W-:Y:S02]  /*15580*/  ISETP.LT.AND P6, PT, R14, UR15, !P0 ;  /* 0x0000000f0e007c0c */ /* 0x000fe4000c7c1270 */
[-C--:B--2---:R-:W-:Y:S02]  /*15590*/  LEA R8, P1, R3, R48.reuse, 0x2 ;  /* 0x0000003003087211 */ /* 0x084fe400078210ff */
[----:B------:R-:W-:Y:S02]  /*155a0*/  LEA R12, P2, R13, R48, 0x2 ;  /* 0x000000300d0c7211 */ /* 0x000fe400078410ff */
[C-C-:B------:R-:W-:Y:S02]  /*155b0*/  LOP3.LUT R25, R0.reuse, 0x34, R2.reuse, 0xfe, !PT ;  /* 0x0000003400197812 */ /* 0x140fe400078efe02 */
[----:B------:R-:W-:-:S02]  /*155c0*/  LOP3.LUT R24, R0, 0x36, R2, 0xfe, !PT ;  /* 0x0000003600187812 */ /* 0x000fc400078efe02 */
[----:B------:R-:W-:Y:S02]  /*155d0*/  LEA R14, P3, R15, R48, 0x2 ;  /* 0x000000300f0e7211 */ /* 0x000fe400078610ff */
[-C--:B---3--:R-:W-:Y:S02]  /*155e0*/  LEA.HI.X.SX32 R9, R3, R50.reuse, 0x2, P1 ;  /* 0x0000003203097211 */ /* 0x088fe400008f16ff */
[----:B------:R-:W-:Y:S01]  /*155f0*/  LEA.HI.X.SX32 R13, R13, R50, 0x2, P2 ;  /* 0x000000320d0d7211 */ /* 0x000fe200010f16ff */
[----:B-1----:R-:W-:Y:S01]  /*15600*/  IMAD R10, R24, UR5, RZ ;  /* 0x00000005180a7c24 */ /* 0x002fe2000f8e02ff */
[C-C-:B------:R-:W-:Y:S02]  /*15610*/  LOP3.LUT R16, R0.reuse, 0x38, R2.reuse, 0xfe, !PT ;  /* 0x0000003800107812 */ /* 0x140fe400078efe02 */
[C-C-:B------:R-:W-:Y:S02]  /*15620*/  LOP3.LUT R18, R0.reuse, 0x3a, R2.reuse, 0xfe, !PT ;  /* 0x0000003a00127812 */ /* 0x140fe400078efe02 */
[----:B------:R-:W-:-:S02]  /*15630*/  LOP3.LUT R19, R0, 0x3c, R2, 0xfe, !PT ;  /* 0x0000003c00137812 */ /* 0x000fc400078efe02 */
[----:B------:R-:W-:Y:S01]  /*15640*/  LOP3.LUT R17, R0, 0x3e, R2, 0xfe, !PT ;  /* 0x0000003e00117812 */ /* 0x000fe200078efe02 */
[----:B------:R-:W-:Y:S01]  /*15650*/  IMAD R0, R25, UR5, RZ ;  /* 0x0000000519007c24 */ /* 0x000fe2000f8e02ff */
[----:B------:R-:W-:Y:S01]  /*15660*/  LEA.HI.X.SX32 R15, R15, R50, 0x2, P3 ;  /* 0x000000320f0f7211 */ /* 0x000fe200018f16ff */
[----:B------:R1:W-:Y:S01]  /*15670*/  @P4 STG.E desc[UR22][R8.64], R11 ;  /* 0x0000000b08004986 */ /* 0x0003e2000c101916 */
[C---:B------:R-:W-:Y:S01]  /*15680*/  ISETP.LT.AND P3, PT, R16.reuse, UR15, !P0 ;  /* 0x0000000f10007c0c */ /* 0x040fe2000c761270 */
[----:B------:R-:W-:Y:S02]  /*15690*/  IMAD R16, R16, UR5, RZ ;  /* 0x0000000510107c24 */ /* 0x000fe4000f8e02ff */
[----:B------:R2:W-:Y:S04]  /*156a0*/  @P5 STG.E desc[UR22][R12.64], R4 ;  /* 0x000000040c005986 */ /* 0x0005e8000c101916 */
[----:B------:R3:W-:Y:S01]  /*156b0*/  @P6 STG.E desc[UR22][R14.64], R5 ;  /* 0x000000050e006986 */ /* 0x0007e2000c101916 */
[-C--:B------:R-:W-:Y:S01]  /*156c0*/  LEA R2, P6, R0, R48.reuse, 0x2 ;  /* 0x0000003000027211 */ /* 0x080fe200078c10ff */
[----:B-1----:R-:W-:Y:S01]  /*156d0*/  IMAD R11, R18, UR5, RZ ;  /* 0x00000005120b7c24 */ /* 0x002fe2000f8e02ff */
[----:B------:R-:W-:-:S02]  /*156e0*/  LEA R8, P1, R10, R48, 0x2 ;  /* 0x000000300a087211 */ /* 0x000fc400078210ff */
[-C--:B------:R-:W-:Y:S01]  /*156f0*/  LEA.HI.X.SX32 R3, R0, R50.reuse, 0x2, P6 ;  /* 0x0000003200037211 */ /* 0x080fe200030f16ff */
[----:B--2---:R-:W-:Y:S01]  /*15700*/  IMAD R13, R19, UR5, RZ ;  /* 0x00000005130d7c24 */ /* 0x004fe2000f8e02ff */
[----:B------:R-:W-:Y:S02]  /*15710*/  LEA.HI.X.SX32 R9, R10, R50, 0x2, P1 ;  /* 0x000000320a097211 */ /* 0x000fe400008f16ff */
[-C--:B------:R-:W-:Y:S02]  /*15720*/  LEA R4, P6, R16, R48.reuse, 0x2 ;  /* 0x0000003010047211 */ /* 0x080fe400078c10ff */
[----:B------:R-:W-:Y:S02]  /*15730*/  LEA R10, P1, R11, R48, 0x2 ;  /* 0x000000300b0a7211 */ /* 0x000fe400078210ff */
[----:B------:R-:W-:Y:S02]  /*15740*/  ISETP.LT.AND P5, PT, R25, UR15, !P0 ;  /* 0x0000000f19007c0c */ /* 0x000fe4000c7a1270 */
[----:B------:R-:W-:Y:S01]  /*15750*/  ISETP.LT.AND P4, PT, R24, UR15, !P0 ;  /* 0x0000000f18007c0c */ /* 0x000fe2000c781270 */
[----:B------:R-:W-:Y:S01]  /*15760*/  IMAD R0, R17, UR5, RZ ;  /* 0x0000000511007c24 */ /* 0x000fe2000f8e02ff */
[----:B------:R-:W-:-:S02]  /*15770*/  ISETP.LT.AND P2, PT, R18, UR15, !P0 ;  /* 0x0000000f12007c0c */ /* 0x000fc4000c741270 */
[-C--:B---3--:R-:W-:Y:S02]  /*15780*/  LEA.HI.X.SX32 R5, R16, R50.reuse, 0x2, P6 ;  /* 0x0000003210057211 */ /* 0x088fe400030f16ff */
[----:B------:R-:W-:Y:S02]  /*15790*/  LEA.HI.X.SX32 R11, R11, R50, 0x2, P1 ;  /* 0x000000320b0b7211 */ /* 0x000fe400008f16ff */
[----:B------:R-:W-:Y:S02]  /*157a0*/  LEA R12, P6, R13, R48, 0x2 ;  /* 0x000000300d0c7211 */ /* 0x000fe400078c10ff */
[----:B------:R-:W-:Y:S02]  /*157b0*/  ISETP.LT.AND P1, PT, R19, UR15, !P0 ;  /* 0x0000000f13007c0c */ /* 0x000fe4000c721270 */
[----:B------:R-:W-:Y:S02]  /*157c0*/  ISETP.LT.AND P0, PT, R17, UR15, !P0 ;  /* 0x0000000f11007c0c */ /* 0x000fe4000c701270 */
[----:B------:R-:W-:-:S02]  /*157d0*/  LEA.HI.X.SX32 R13, R13, R50, 0x2, P6 ;  /* 0x000000320d0d7211 */ /* 0x000fc400030f16ff */
[C---:B------:R-:W-:Y:S01]  /*157e0*/  LEA R14, P6, R0.reuse, R48, 0x2 ;  /* 0x00000030000e7211 */ /* 0x040fe200078c10ff */
[----:B------:R1:W-:Y:S03]  /*157f0*/  @P5 STG.E desc[UR22][R2.64], R6 ;  /* 0x0000000602005986 */ /* 0x0003e6000c101916 */
[----:B------:R-:W-:Y:S01]  /*15800*/  LEA.HI.X.SX32 R15, R0, R50, 0x2, P6 ;  /* 0x00000032000f7211 */ /* 0x000fe200030f16ff */
[----:B------:R1:W-:Y:S04]  /*15810*/  @P4 STG.E desc[UR22][R8.64], R7 ;  /* 0x0000000708004986 */ /* 0x0003e8000c101916 */
[----:B----4-:R1:W-:Y:S04]  /*15820*/  @P3 STG.E desc[UR22][R4.64], R36 ;  /* 0x0000002404003986 */ /* 0x0103e8000c101916 */
[----:B------:R1:W-:Y:S04]  /*15830*/  @P2 STG.E desc[UR22][R10.64], R37 ;  /* 0x000000250a002986 */ /* 0x0003e8000c101916 */
[----:B------:R1:W-:Y:S04]  /*15840*/  @P1 STG.E desc[UR22][R12.64], R38 ;  /* 0x000000260c001986 */ /* 0x0003e8000c101916 */
[----:B------:R1:W-:Y:S01]  /*15850*/  @P0 STG.E desc[UR22][R14.64], R39 ;  /* 0x000000270e000986 */ /* 0x0003e2000c101916 */
[----:B------:R-:W-:Y:S06]  /*15860*/  BAR.SYNC.DEFER_BLOCKING 0x0 ;  /* 0x0000000000007b1d */ /* 0x000fec0000010000 */
[----:B------:R-:W-:Y:S05]  /*15870*/  BRA.U UP0, `(.L_x_13) ;  /* 0x0000000100a07547 */ /* 0x000fea000b800000 */
[----:B------:R-:W2:Y:S01]  /*15880*/  S2UR UR5, SR_CgaCtaId ;  /* 0x00000000000579c3 */ /* 0x000ea20000008800 */
[----:B------:R-:W-:Y:S01]  /*15890*/  NOP ;  /* 0x0000000000007918 */ /* 0x000fe20000000000 */
[----:B------:R-:W-:Y:S01]  /*158a0*/  UMOV UR4, 0x50 ;  /* 0x0000005000047882 */ /* 0x000fe20000000000 */
[----:B------:R-:W-:Y:S02]  /*158b0*/  IMAD.U32 R0, RZ, RZ, UR8 ;  /* 0x00000008ff007e24 */ /* 0x000fe4000f8e00ff */
[----:B-1----:R-:W-:Y:S02]  /*158c0*/  IMAD.MOV.U32 R3, RZ, RZ, 0x3 ;  /* 0x00000003ff037424 */ /* 0x002fe400078e00ff */
[----:B------:R-:W-:Y:S01]  /*158d0*/  IMAD.MOV.U32 R7, RZ, RZ, 0x1 ;  /* 0x00000001ff077424 */ /* 0x000fe200078e00ff */
[----:B------:R-:W-:-:S04]  /*158e0*/  LOP3.LUT R0, R0, 0xffff, RZ, 0xc0, !PT ;  /* 0x0000ffff00007812 */ /* 0x000fc800078ec0ff */
[----:B------:R-:W-:-:S05]  /*158f0*/  SHF.R.U32.HI R0, RZ, 0x5, R0 ;  /* 0x00000005ff007819 */ /* 0x000fca0000011600 */
[----:B------:R-:W-:Y:S01]  /*15900*/  VIADD R2, R0, 0x10 ;  /* 0x0000001000027836 */ /* 0x000fe20000000000 */
[----:B------:R-:W-:Y:S01]  /*15910*/  SHF.L.U32 R0, R3, R0, RZ ;  /* 0x0000000003007219 */ /* 0x000fe200000006ff */
[----:B--2---:R-:W-:-:S03]  /*15920*/  ULEA UR6, UR5, UR4, 0x18 ;  /* 0x0000000405067291 */ /* 0x004fc6000f8ec0ff */
[----:B------:R-:W-:-:S04]  /*15930*/  SHF.L.U32 R3, R7, R2, RZ ;  /* 0x0000000207037219 */ /* 0x000fc800000006ff */
[----:B------:R-:W-:Y:S02]  /*15940*/  LOP3.LUT R0, R3, R0, RZ, 0xfc, !PT ;  /* 0x0000000003007212 */ /* 0x000fe400078efcff */
[----:B------:R-:W1:Y:S02]  /*15950*/  LDS R5, [UR6] ;  /* 0x00000006ff057984 */ /* 0x000e640008000800 */
[C---:B------:R-:W-:Y:S02]  /*15960*/  LOP3.LUT R2, R0.reuse, 0xffff, RZ, 0xc0, !PT ;  /* 0x0000ffff00027812 */ /* 0x040fe400078ec0ff */
[----:B-1----:R-:W-:-:S04]  /*15970*/  LOP3.LUT R3, R0, 0xffff, R5, 0x80, !PT ;  /* 0x0000ffff00037812 */ /* 0x002fc800078e8005 */
[----:B------:R-:W-:-:S13]  /*15980*/  ISETP.NE.AND P0, PT, R3, R2, PT ;  /* 0x000000020300720c */ /* 0x000fda0003f05270 */
[----:B------:R-:W-:Y:S05]  /*15990*/  @P0 BRA `(.L_x_14) ;  /* 0x0000000000500947 */ /* 0x000fea0003800000 */
[----:B------:R-:W-:Y:S02]  /*159a0*/  SHF.R.U32.HI R5, RZ, 0x10, R5 ;  /* 0x00000010ff057819 */ /* 0x000fe40000011605 */
[----:B------:R-:W-:-:S04]  /*159b0*/  SHF.R.U32.HI R2, RZ, 0x10, R0 ;  /* 0x00000010ff027819 */ /* 0x000fc80000011600 */
[----:B------:R-:W-:-:S04]  /*159c0*/  LOP3.LUT R5, R5, R2, RZ, 0xc0, !PT ;  /* 0x0000000205057212 */ /* 0x000fc800078ec0ff */
[----:B------:R-:W-:-:S13]  /*159d0*/  ISETP.NE.AND P0, PT, R5, R2, PT ;  /* 0x000000020500720c */ /* 0x000fda0003f05270 */
[----:B------:R-:W-:Y:S05]  /*159e0*/  @P0 BRA `(.L_x_15) ;  /* 0x0000000000300947 */ /* 0x000fea0003800000 */
[----:B------:R-:W-:Y:S01]  /*159f0*/  R2UR UR4, R0 ;  /* 0x00000000000472ca */ /* 0x000fe200000e0000 */
[----:B------:R-:W-:Y:S01]  /*15a00*/  VOTEU.ANY UR5, UPT, PT ;  /* 0x0000000000057886 */ /* 0x000fe200038e0100 */
[----:B------:R-:W1:Y:S01]  /*15a10*/  S2R R0, SR_LANEID ;  /* 0x0000000000007919 */ /* 0x000e620000000000 */
[----:B------:R-:W-:-:S10]  /*15a20*/  UFLO.U32 UR5, UR5 ;  /* 0x00000005000572bd */ /* 0x000fd400080e0000 */
[----:B------:R-:W-:-:S06]  /*15a30*/  ULOP3.LUT UR4, URZ, UR4, URZ, 0x33, !UPT ;  /* 0x00000004ff047292 */ /* 0x000fcc000f8e33ff */
[----:B------:R-:W-:-:S04]  /*15a40*/  IMAD.U32 R2, RZ, RZ, UR4 ;  /* 0x00000004ff027e24 */ /* 0x000fc8000f8e00ff */
[----:B------:R-:W2:Y:S02]  /*15a50*/  REDUX UR7, R2 ;  /* 0x00000000020773c4 */ /* 0x000ea40000000000 */
[----:B------:R3:W-:Y:S01]  /*15a60*/  UTCATOMSWS.AND URZ, UR4 ;  /* 0x0000000400ff79e3 */ /* 0x0007e20008000000 */
[----:B-1----:R-:W-:Y:S01]  /*15a70*/  ISETP.EQ.U32.AND P0, PT, R0, UR5, PT ;  /* 0x0000000500007c0c */ /* 0x002fe2000bf02070 */
[----:B--2---:R-:W-:-:S12]  /*15a80*/  IMAD.U32 R0, RZ, RZ, UR7 ;  /* 0x00000007ff007e24 */ /* 0x004fd8000f8e00ff */
[----:B------:R3:W-:Y:S01]  /*15a90*/  @P0 ATOMS.AND RZ, [UR6], R0 ;  /* 0x00000000ffff098c */ /* 0x0007e2000a800006 */
[----:B------:R-:W-:Y:S05]  /*15aa0*/  BRA `(.L_x_13) ;  /* 0x0000000000147947 */ /* 0x000fea0003800000 */
.L_x_15:
[----:B------:R-:W-:-:S07]  /*15ab0*/  MOV R2, 0x15ad0 ;  /* 0x00015ad000027802 */ /* 0x000fce0000000f00 */
[----:B------:R-:W-:Y:S05]  /*15ac0*/  CALL.REL.NOINC `($__internal_0_$__cuda_sm10x_tcgen05_guardrail_trap_col_being_dealloced_not_returned_by_alloc) ;  /* 0x00000000002c7944 */ /* 0x000fea0003c00000 */
[----:B------:R-:W-:Y:S05]  /*15ad0*/  BRA `(.L_x_13) ;  /* 0x0000000000087947 */ /* 0x000fea0003800000 */
.L_x_14:
[----:B------:R-:W-:-:S07]  /*15ae0*/  MOV R2, 0x15b00 ;  /* 0x00015b0000027802 */ /* 0x000fce0000000f00 */
[----:B------:R-:W-:Y:S05]  /*15af0*/  CALL.REL.NOINC `($__internal_2_$__cuda_sm10x_tcgen05_guardrail_trap_unallocated_columns_being_dealloced) ;  /* 0x0000000000387944 */ /* 0x000fea0003c00000 */
.L_x_13:
[----:B------:R-:W-:Y:S01]  /*15b00*/  NOP ;  /* 0x0000000000007918 */ /* 0x000fe20000000000 */
[----:B---3--:R-:W-:Y:S05]  /*15b10*/  EXIT ;  /* 0x000000000000794d */ /* 0x008fea0003800000 */
.L_x_9:
[----:B------:R-:W1:Y:S02]  /*15b20*/  SYNCS.PHASECHK.TRANS64.TRYWAIT P4, [UR14], R126 ;  /* 0x0000007eff0075a7 */ /* 0x000e64000808110e */
[----:B-1----:R-:W-:Y:S05]  /*15b30*/  @!P4 BRA `(.L_x_9) ;  /* 0xfffffffc00f8c947 */ /* 0x002fea000383ffff */
[----:B------:R-:W-:Y:S05]  /*15b40*/  BRA `(.L_x_16) ;  /* 0xffffffb800c07947 */ /* 0x000fea000383ffff */
.L_x_12:
[----:B------:R-:W1:Y:S02]  /*15b50*/  SYNCS.PHASECHK.TRANS64.TRYWAIT P1, [UR9], R3 ;  /* 0x00000003ff0075a7 */ /* 0x000e640008021109 */
[----:B-1----:R-:W-:Y:S05]  /*15b60*/  @!P1 BRA `(.L_x_12) ;  /* 0xfffffffc00f89947 */ /* 0x002fea000383ffff */
[----:B------:R-:W-:Y:S05]  /*15b70*/  BRA `(.L_x_11) ;  /* 0xffffffe800ec7947 */ /* 0x000fea000383ffff */
        .weak           $__internal_0_$__cuda_sm10x_tcgen05_guardrail_trap_col_being_dealloced_not_returned_by_alloc
        .type           $__internal_0_$__cuda_sm10x_tcgen05_guardrail_trap_col_being_dealloced_not_returned_by_alloc,@function
        .size           $__internal_0_$__cuda_sm10x_tcgen05_guardrail_trap_col_being_dealloced_not_returned_by_alloc,($__internal_1_$__cuda_sm10x_tcgen05_guardrail_trap_phase_invalid_during_alloc - $__internal_0_$__cuda_sm10x_tcgen05_guardrail_trap_col_being_dealloced_not_returned_by_alloc)
$__internal_0_$__cuda_sm10x_tcgen05_guardrail_trap_col_being_dealloced_not_returned_by_alloc:
[----:B------:R-:W-:Y:S05]  /*15b80*/  BPT.TRAP 0x1 ;  /* 0x000000040000795c */ /* 0x000fea0000300000 */
[----:B------:R-:W-:-:S04]  /*15b90*/  IMAD.MOV.U32 R3, RZ, RZ, 0x0 ;  /* 0x00000000ff037424 */ /* 0x000fc800078e00ff */
[----:B------:R-:W-:Y:S05]  /*15ba0*/  RET.REL.NODEC R2 `(matmul_kernel) ;  /* 0xfffffea402147950 */ /* 0x000fea0003c3ffff */
        .weak           $__internal_1_$__cuda_sm10x_tcgen05_guardrail_trap_phase_invalid_during_alloc
        .type           $__internal_1_$__cuda_sm10x_tcgen05_guardrail_trap_phase_invalid_during_alloc,@function
        .size           $__internal_1_$__cuda_sm10x_tcgen05_guardrail_trap_phase_invalid_during_alloc,($__internal_2_$__cuda_sm10x_tcgen05_guardrail_trap_unallocated_columns_being_dealloced - $__internal_1_$__cuda_sm10x_tcgen05_guardrail_trap_phase_invalid_during_alloc)
$__internal_1_$__cuda_sm10x_tcgen05_guardrail_trap_phase_invalid_during_alloc:
[----:B------:R-:W-:Y:S05]  /*15bb0*/  BPT.TRAP 0x1 ;  /* 0x000000040000795c */ /* 0x000fea0000300000 */
[----:B------:R-:W-:-:S04]  /*15bc0*/  IMAD.MOV.U32 R3, RZ, RZ, 0x0 ;  /* 0x00000000ff037424 */ /* 0x000fc800078e00ff */
[----:B------:R-:W-:Y:S05]  /*15bd0*/  RET.REL.NODEC R2 `(matmul_kernel) ;  /* 0xfffffea402087950 */ /* 0x000fea0003c3ffff */
        .weak           $__internal_2_$__cuda_sm10x_tcgen05_guardrail_trap_unallocated_columns_being_dealloced
        .type           $__internal_2_$__cuda_sm10x_tcgen05_guardrail_trap_unallocated_columns_being_dealloced,@function
        .size           $__internal_2_$__cuda_sm10x_tcgen05_guardrail_trap_unallocated_columns_being_dealloced,(.L_x_20 - $__internal_2_$__cuda_sm10x_tcgen05_guardrail_trap_unallocated_columns_being_dealloced)
$__internal_2_$__cuda_sm10x_tcgen05_guardrail_trap_unallocated_columns_being_dealloced:
[----:B------:R-:W-:Y:S05]  /*15be0*/  BPT.TRAP 0x1 ;  /* 0x000000040000795c */ /* 0x000fea0000300000 */
[----:B------:R-:W-:-:S04]  /*15bf0*/  IMAD.MOV.U32 R3, RZ, RZ, 0x0 ;  /* 0x00000000ff037424 */ /* 0x000fc800078e00ff */
[----:B------:R-:W-:Y:S05]  /*15c00*/  RET.REL.NODEC R2 `(matmul_kernel) ;  /* 0xfffffea002fc7950 */ /* 0x000fea0003c3ffff */
.L_x_17:
[----:B------:R-:W-:-:S00]  /*15c10*/  BRA `(.L_x_17) ;  /* 0xfffffffc00fc7947 */ /* 0x000fc0000383ffff */
[----:B------:R-:W-:-:S00]  /*15c20*/  NOP ;  /* 0x0000000000007918 */ /* 0x000fc00000000000 */
        /* <DEDUP_REMOVED lines=13> */
.L_x_20:


//--------------------- .nv.shared.matmul_kernel  --------------------------
	.section	.nv.shared.matmul_kernel,"aw",@nobits
	.sectionflags	@""
	.align	16
	.zero		1024


//--------------------- .nv.shared.reserved.0     --------------------------
	.section	.nv.shared.reserved.0,"aw",@nobits
	.align	8
	.weak		__nv_reservedSMEM_offset_0_alias
	.size		__nv_reservedSMEM_offset_0_alias, 0, 64
	.other		__nv_reservedSMEM_offset_0_alias,@"STO_CUDA_RESERVED_SHARED STV_DEFAULT"
__nv_reservedSMEM_offset_0_alias:
	.zero		0
.nv.shared.reserved.0:
	.zero		64
	.weak		__nv_reservedSMEM_allocation_phase
	.type		__nv_reservedSMEM_allocation_phase,@object
	.size		__nv_reservedSMEM_allocation_phase,(.L_0 - __nv_reservedSMEM_allocation_phase)
__nv_reservedSMEM_allocation_phase:
	.zero		1
.L_0:
	.zero		7
	.weak		__nv_reservedSMEM_devtool_atexit_pc
	.type		__nv_reservedSMEM_devtool_atexit_pc,@object
	.size		__nv_reservedSMEM_devtool_atexit_pc,(__nv_reservedSMEM_allocation_mask - __nv_reservedSMEM_devtool_atexit_pc)
__nv_reservedSMEM_devtool_atexit_pc:
	.zero		8
	.weak		__nv_reservedSMEM_allocation_mask
	.type		__nv_reservedSMEM_allocation_mask,@object
	.size		__nv_reservedSMEM_allocation_mask,(.L_2 - __nv_reservedSMEM_allocation_mask)
__nv_reservedSMEM_allocation_mask:
	.zero		4
.L_2:


//--------------------- .nv.constant0.matmul_kernel --------------------------
	.section	.nv.constant0.matmul_kernel,"a",@progbits
	.sectionflags	@""
	.align	4
.nv.constant0.matmul_kernel:
	.zero		976


//--------------------- SYMBOLS --------------------------

	.type		.nv.reservedSmem.offset0,@object
	.size		.nv.reservedSmem.offset0,0x4
	.type		.nv.reservedSmem.cap,@object
	.size		.nv.reservedSmem.cap,0x4
